//
// Generated by NVIDIA NVVM Compiler
//
// Compiler Build ID: CL-36424714
// Cuda compilation tools, release 13.0, V13.0.88
// Based on NVVM 20.0.0
//

.version 9.0
.target sm_100
.address_size 64

	// .globl	_ZN3cub18CUB_300001_SM_10006detail11EmptyKernelIvEEvv
// _ZZN3cub18CUB_300001_SM_10006detail9transform23transform_kernel_ublkcpINS2_19async_copy_policy_tILi128EEEiN4cuda3std3__44plusIfEEPfJffEEEvT0_iT1_T2_DpNS2_16aligned_base_ptrIT3_EEE3bar has been demoted
// _ZZN3cub18CUB_300001_SM_10006detail9transform23transform_kernel_ublkcpINS2_19async_copy_policy_tILi128EEElN4cuda3std3__44plusIfEEPfJffEEEvT0_iT1_T2_DpNS2_16aligned_base_ptrIT3_EEE3bar has been demoted
.global .align 1 .b8 _ZN30_INTERNAL_749cd789_4_k_cu_main4cuda3std3__45__cpo5beginE[1];
.global .align 1 .b8 _ZN30_INTERNAL_749cd789_4_k_cu_main4cuda3std3__45__cpo3endE[1];
.global .align 1 .b8 _ZN30_INTERNAL_749cd789_4_k_cu_main4cuda3std3__45__cpo6cbeginE[1];
.global .align 1 .b8 _ZN30_INTERNAL_749cd789_4_k_cu_main4cuda3std3__45__cpo4cendE[1];
.global .align 1 .b8 _ZN30_INTERNAL_749cd789_4_k_cu_main4cuda3std3__45__cpo6rbeginE[1];
.global .align 1 .b8 _ZN30_INTERNAL_749cd789_4_k_cu_main4cuda3std3__45__cpo4rendE[1];
.global .align 1 .b8 _ZN30_INTERNAL_749cd789_4_k_cu_main4cuda3std3__45__cpo7crbeginE[1];
.global .align 1 .b8 _ZN30_INTERNAL_749cd789_4_k_cu_main4cuda3std3__45__cpo5crendE[1];
.global .align 1 .b8 _ZN30_INTERNAL_749cd789_4_k_cu_main4cuda3std3__432_GLOBAL__N__749cd789_4_k_cu_main6ignoreE[1];
.global .align 1 .b8 _ZN30_INTERNAL_749cd789_4_k_cu_main4cuda3std3__419piecewise_constructE[1];
.global .align 1 .b8 _ZN30_INTERNAL_749cd789_4_k_cu_main4cuda3std3__48in_placeE[1];
.global .align 1 .b8 _ZN30_INTERNAL_749cd789_4_k_cu_main4cuda3std3__420unreachable_sentinelE[1];
.global .align 1 .b8 _ZN30_INTERNAL_749cd789_4_k_cu_main4cuda3std3__47nulloptE[1];
.global .align 1 .b8 _ZN30_INTERNAL_749cd789_4_k_cu_main4cuda3std3__48unexpectE[1];
.global .align 1 .b8 _ZN30_INTERNAL_749cd789_4_k_cu_main4cuda3std6ranges3__45__cpo4swapE[1];
.global .align 1 .b8 _ZN30_INTERNAL_749cd789_4_k_cu_main4cuda3std6ranges3__45__cpo9iter_moveE[1];
.global .align 1 .b8 _ZN30_INTERNAL_749cd789_4_k_cu_main4cuda3std6ranges3__45__cpo5beginE[1];
.global .align 1 .b8 _ZN30_INTERNAL_749cd789_4_k_cu_main4cuda3std6ranges3__45__cpo3endE[1];
.global .align 1 .b8 _ZN30_INTERNAL_749cd789_4_k_cu_main4cuda3std6ranges3__45__cpo6cbeginE[1];
.global .align 1 .b8 _ZN30_INTERNAL_749cd789_4_k_cu_main4cuda3std6ranges3__45__cpo4cendE[1];
.global .align 1 .b8 _ZN30_INTERNAL_749cd789_4_k_cu_main4cuda3std6ranges3__45__cpo7advanceE[1];
.global .align 1 .b8 _ZN30_INTERNAL_749cd789_4_k_cu_main4cuda3std6ranges3__45__cpo9iter_swapE[1];
.global .align 1 .b8 _ZN30_INTERNAL_749cd789_4_k_cu_main4cuda3std6ranges3__45__cpo4nextE[1];
.global .align 1 .b8 _ZN30_INTERNAL_749cd789_4_k_cu_main4cuda3std6ranges3__45__cpo4prevE[1];
.global .align 1 .b8 _ZN30_INTERNAL_749cd789_4_k_cu_main4cuda3std6ranges3__45__cpo4dataE[1];
.global .align 1 .b8 _ZN30_INTERNAL_749cd789_4_k_cu_main4cuda3std6ranges3__45__cpo5cdataE[1];
.global .align 1 .b8 _ZN30_INTERNAL_749cd789_4_k_cu_main4cuda3std6ranges3__45__cpo4sizeE[1];
.global .align 1 .b8 _ZN30_INTERNAL_749cd789_4_k_cu_main4cuda3std6ranges3__45__cpo5ssizeE[1];
.global .align 1 .b8 _ZN30_INTERNAL_749cd789_4_k_cu_main4cuda3std6ranges3__45__cpo8distanceE[1];
.global .align 1 .b8 _ZN30_INTERNAL_749cd789_4_k_cu_main6thrust24THRUST_300001_SM_1000_NS8cuda_cub3parE[1];
.global .align 1 .b8 _ZN30_INTERNAL_749cd789_4_k_cu_main6thrust24THRUST_300001_SM_1000_NS8cuda_cub10par_nosyncE[1];
.global .align 1 .b8 _ZN30_INTERNAL_749cd789_4_k_cu_main6thrust24THRUST_300001_SM_1000_NS6system6detail10sequential3seqE[1];
.global .align 1 .b8 _ZN30_INTERNAL_749cd789_4_k_cu_main6thrust24THRUST_300001_SM_1000_NS12placeholders2_1E[1];
.global .align 1 .b8 _ZN30_INTERNAL_749cd789_4_k_cu_main6thrust24THRUST_300001_SM_1000_NS12placeholders2_2E[1];
.global .align 1 .b8 _ZN30_INTERNAL_749cd789_4_k_cu_main6thrust24THRUST_300001_SM_1000_NS12placeholders2_3E[1];
.global .align 1 .b8 _ZN30_INTERNAL_749cd789_4_k_cu_main6thrust24THRUST_300001_SM_1000_NS12placeholders2_4E[1];
.global .align 1 .b8 _ZN30_INTERNAL_749cd789_4_k_cu_main6thrust24THRUST_300001_SM_1000_NS12placeholders2_5E[1];
.global .align 1 .b8 _ZN30_INTERNAL_749cd789_4_k_cu_main6thrust24THRUST_300001_SM_1000_NS12placeholders2_6E[1];
.global .align 1 .b8 _ZN30_INTERNAL_749cd789_4_k_cu_main6thrust24THRUST_300001_SM_1000_NS12placeholders2_7E[1];
.global .align 1 .b8 _ZN30_INTERNAL_749cd789_4_k_cu_main6thrust24THRUST_300001_SM_1000_NS12placeholders2_8E[1];
.global .align 1 .b8 _ZN30_INTERNAL_749cd789_4_k_cu_main6thrust24THRUST_300001_SM_1000_NS12placeholders2_9E[1];
.global .align 1 .b8 _ZN30_INTERNAL_749cd789_4_k_cu_main6thrust24THRUST_300001_SM_1000_NS12placeholders3_10E[1];
.global .align 1 .b8 _ZN30_INTERNAL_749cd789_4_k_cu_main6thrust24THRUST_300001_SM_1000_NS3seqE[1];
.extern .shared .align 128 .b8 _ZN3cub18CUB_300001_SM_10006detail9transform4smemE[];

.visible .entry _ZN3cub18CUB_300001_SM_10006detail11EmptyKernelIvEEvv()
{


	ret;

}
	// .globl	_ZN3cub18CUB_300001_SM_10006detail9transform16transform_kernelINS2_10policy_hubILb1EN4cuda3std3__45tupleIJPfEEEE10policy1000Ei9incrementS9_JS9_EEEvT0_iT1_T2_DpNS2_10kernel_argIT3_EE
.visible .entry _ZN3cub18CUB_300001_SM_10006detail9transform16transform_kernelINS2_10policy_hubILb1EN4cuda3std3__45tupleIJPfEEEE10policy1000Ei9incrementS9_JS9_EEEvT0_iT1_T2_DpNS2_10kernel_argIT3_EE(
	.param .u32 _ZN3cub18CUB_300001_SM_10006detail9transform16transform_kernelINS2_10policy_hubILb1EN4cuda3std3__45tupleIJPfEEEE10policy1000Ei9incrementS9_JS9_EEEvT0_iT1_T2_DpNS2_10kernel_argIT3_EE_param_0,
	.param .u32 _ZN3cub18CUB_300001_SM_10006detail9transform16transform_kernelINS2_10policy_hubILb1EN4cuda3std3__45tupleIJPfEEEE10policy1000Ei9incrementS9_JS9_EEEvT0_iT1_T2_DpNS2_10kernel_argIT3_EE_param_1,
	.param .align 1 .b8 _ZN3cub18CUB_300001_SM_10006detail9transform16transform_kernelINS2_10policy_hubILb1EN4cuda3std3__45tupleIJPfEEEE10policy1000Ei9incrementS9_JS9_EEEvT0_iT1_T2_DpNS2_10kernel_argIT3_EE_param_2[1],
	.param .u64 .ptr .align 1 _ZN3cub18CUB_300001_SM_10006detail9transform16transform_kernelINS2_10policy_hubILb1EN4cuda3std3__45tupleIJPfEEEE10policy1000Ei9incrementS9_JS9_EEEvT0_iT1_T2_DpNS2_10kernel_argIT3_EE_param_3,
	.param .align 8 .b8 _ZN3cub18CUB_300001_SM_10006detail9transform16transform_kernelINS2_10policy_hubILb1EN4cuda3std3__45tupleIJPfEEEE10policy1000Ei9incrementS9_JS9_EEEvT0_iT1_T2_DpNS2_10kernel_argIT3_EE_param_4[16]
)
.maxntid 128
{
	.reg .pred 	%p<37>;
	.reg .b32 	%r<84>;
	.reg .b32 	%f<89>;
	.reg .b64 	%rd<66>;

	ld.param.u32 	%r50, [_ZN3cub18CUB_300001_SM_10006detail9transform16transform_kernelINS2_10policy_hubILb1EN4cuda3std3__45tupleIJPfEEEE10policy1000Ei9incrementS9_JS9_EEEvT0_iT1_T2_DpNS2_10kernel_argIT3_EE_param_0];
	ld.param.u64 	%rd15, [_ZN3cub18CUB_300001_SM_10006detail9transform16transform_kernelINS2_10policy_hubILb1EN4cuda3std3__45tupleIJPfEEEE10policy1000Ei9incrementS9_JS9_EEEvT0_iT1_T2_DpNS2_10kernel_argIT3_EE_param_4];
	ld.param.u32 	%r49, [_ZN3cub18CUB_300001_SM_10006detail9transform16transform_kernelINS2_10policy_hubILb1EN4cuda3std3__45tupleIJPfEEEE10policy1000Ei9incrementS9_JS9_EEEvT0_iT1_T2_DpNS2_10kernel_argIT3_EE_param_1];
	ld.param.u64 	%rd16, [_ZN3cub18CUB_300001_SM_10006detail9transform16transform_kernelINS2_10policy_hubILb1EN4cuda3std3__45tupleIJPfEEEE10policy1000Ei9incrementS9_JS9_EEEvT0_iT1_T2_DpNS2_10kernel_argIT3_EE_param_3];
	cvta.to.global.u64 	%rd1, %rd16;
	cvta.to.global.u64 	%rd2, %rd15;
	shl.b32 	%r1, %r49, 7;
	mov.u32 	%r51, %ctaid.x;
	mul.lo.s32 	%r2, %r1, %r51;
	sub.s32 	%r3, %r50, %r2;
	min.s32 	%r4, %r1, %r3;
	shl.b32 	%r5, %r4, 2;
	mov.u32 	%r6, %tid.x;
	shl.b32 	%r72, %r6, 7;
	setp.ge.s32 	%p1, %r72, %r5;
	@%p1 bra 	$L__BB1_3;
	mul.wide.u32 	%rd17, %r6, 128;
	add.s64 	%rd18, %rd2, %rd17;
	mul.wide.s32 	%rd19, %r2, 4;
	add.s64 	%rd64, %rd18, %rd19;
$L__BB1_2:
	.pragma "nounroll";
	// begin inline asm
	prefetch.global.L2 [%rd64];
	// end inline asm
	add.s32 	%r72, %r72, 16384;
	add.s64 	%rd64, %rd64, 16384;
	setp.lt.s32 	%p2, %r72, %r5;
	@%p2 bra 	$L__BB1_2;
$L__BB1_3:
	mul.wide.s32 	%rd21, %r2, 4;
	add.s64 	%rd6, %rd2, %rd21;
	add.s64 	%rd7, %rd1, %rd21;
	setp.gt.s32 	%p3, %r1, %r3;
	@%p3 bra 	$L__BB1_17;
	setp.lt.s32 	%p4, %r49, 1;
	@%p4 bra 	$L__BB1_58;
	and.b32  	%r10, %r49, 15;
	setp.lt.u32 	%p5, %r49, 16;
	mov.b32 	%r79, 0;
	@%p5 bra 	$L__BB1_8;
	and.b32  	%r79, %r49, 2147483632;
	neg.s32 	%r74, %r79;
	add.s32 	%r73, %r6, 1152;
	mul.wide.u32 	%rd22, %r6, 4;
	or.b64  	%rd65, %rd22, 4096;
$L__BB1_7:
	.pragma "nounroll";
	mul.wide.s32 	%rd23, %r73, 4;
	add.s64 	%rd24, %rd23, 1536;
	add.s64 	%rd25, %rd6, %rd65;
	ld.global.f32 	%f1, [%rd25+-4096];
	add.f32 	%f2, %f1, 0f3F800000;
	add.s64 	%rd26, %rd7, %rd65;
	st.global.f32 	[%rd26+-4096], %f2;
	ld.global.f32 	%f3, [%rd25+-3584];
	add.f32 	%f4, %f3, 0f3F800000;
	st.global.f32 	[%rd26+-3584], %f4;
	ld.global.f32 	%f5, [%rd25+-3072];
	add.f32 	%f6, %f5, 0f3F800000;
	st.global.f32 	[%rd26+-3072], %f6;
	ld.global.f32 	%f7, [%rd25+-2560];
	add.f32 	%f8, %f7, 0f3F800000;
	st.global.f32 	[%rd26+-2560], %f8;
	ld.global.f32 	%f9, [%rd25+-2048];
	add.f32 	%f10, %f9, 0f3F800000;
	st.global.f32 	[%rd26+-2048], %f10;
	ld.global.f32 	%f11, [%rd25+-1536];
	add.f32 	%f12, %f11, 0f3F800000;
	st.global.f32 	[%rd26+-1536], %f12;
	ld.global.f32 	%f13, [%rd25+-1024];
	add.f32 	%f14, %f13, 0f3F800000;
	st.global.f32 	[%rd26+-1024], %f14;
	ld.global.f32 	%f15, [%rd25+-512];
	add.f32 	%f16, %f15, 0f3F800000;
	st.global.f32 	[%rd26+-512], %f16;
	ld.global.f32 	%f17, [%rd25];
	add.f32 	%f18, %f17, 0f3F800000;
	st.global.f32 	[%rd26], %f18;
	add.s64 	%rd27, %rd6, %rd24;
	ld.global.f32 	%f19, [%rd27+-1536];
	add.f32 	%f20, %f19, 0f3F800000;
	add.s64 	%rd28, %rd7, %rd24;
	st.global.f32 	[%rd28+-1536], %f20;
	ld.global.f32 	%f21, [%rd27+-1024];
	add.f32 	%f22, %f21, 0f3F800000;
	st.global.f32 	[%rd28+-1024], %f22;
	ld.global.f32 	%f23, [%rd27+-512];
	add.f32 	%f24, %f23, 0f3F800000;
	st.global.f32 	[%rd28+-512], %f24;
	ld.global.f32 	%f25, [%rd27];
	add.f32 	%f26, %f25, 0f3F800000;
	st.global.f32 	[%rd28], %f26;
	ld.global.f32 	%f27, [%rd27+512];
	add.f32 	%f28, %f27, 0f3F800000;
	st.global.f32 	[%rd28+512], %f28;
	ld.global.f32 	%f29, [%rd27+1024];
	add.f32 	%f30, %f29, 0f3F800000;
	st.global.f32 	[%rd28+1024], %f30;
	ld.global.f32 	%f31, [%rd27+1536];
	add.f32 	%f32, %f31, 0f3F800000;
	st.global.f32 	[%rd28+1536], %f32;
	add.s32 	%r74, %r74, 16;
	add.s32 	%r73, %r73, 2048;
	add.s64 	%rd65, %rd65, 8192;
	setp.eq.s32 	%p6, %r74, 0;
	@%p6 bra 	$L__BB1_8;
	bra.uni 	$L__BB1_7;
$L__BB1_8:
	setp.eq.s32 	%p7, %r10, 0;
	@%p7 bra 	$L__BB1_58;
	and.b32  	%r37, %r49, 7;
	setp.lt.u32 	%p8, %r10, 8;
	@%p8 bra 	$L__BB1_11;
	shl.b32 	%r53, %r79, 7;
	add.s32 	%r54, %r53, %r6;
	mul.wide.s32 	%rd29, %r54, 4;
	add.s64 	%rd30, %rd6, %rd29;
	ld.global.f32 	%f33, [%rd30];
	add.f32 	%f34, %f33, 0f3F800000;
	add.s64 	%rd31, %rd7, %rd29;
	st.global.f32 	[%rd31], %f34;
	ld.global.f32 	%f35, [%rd30+512];
	add.f32 	%f36, %f35, 0f3F800000;
	st.global.f32 	[%rd31+512], %f36;
	ld.global.f32 	%f37, [%rd30+1024];
	add.f32 	%f38, %f37, 0f3F800000;
	st.global.f32 	[%rd31+1024], %f38;
	ld.global.f32 	%f39, [%rd30+1536];
	add.f32 	%f40, %f39, 0f3F800000;
	st.global.f32 	[%rd31+1536], %f40;
	ld.global.f32 	%f41, [%rd30+2048];
	add.f32 	%f42, %f41, 0f3F800000;
	st.global.f32 	[%rd31+2048], %f42;
	ld.global.f32 	%f43, [%rd30+2560];
	add.f32 	%f44, %f43, 0f3F800000;
	st.global.f32 	[%rd31+2560], %f44;
	ld.global.f32 	%f45, [%rd30+3072];
	add.f32 	%f46, %f45, 0f3F800000;
	st.global.f32 	[%rd31+3072], %f46;
	ld.global.f32 	%f47, [%rd30+3584];
	add.f32 	%f48, %f47, 0f3F800000;
	st.global.f32 	[%rd31+3584], %f48;
	add.s32 	%r79, %r79, 8;
$L__BB1_11:
	setp.eq.s32 	%p9, %r37, 0;
	@%p9 bra 	$L__BB1_58;
	and.b32  	%r40, %r49, 3;
	setp.lt.u32 	%p10, %r37, 4;
	@%p10 bra 	$L__BB1_14;
	shl.b32 	%r55, %r79, 7;
	add.s32 	%r56, %r55, %r6;
	mul.wide.s32 	%rd32, %r56, 4;
	add.s64 	%rd33, %rd6, %rd32;
	ld.global.f32 	%f49, [%rd33];
	add.f32 	%f50, %f49, 0f3F800000;
	add.s64 	%rd34, %rd7, %rd32;
	st.global.f32 	[%rd34], %f50;
	ld.global.f32 	%f51, [%rd33+512];
	add.f32 	%f52, %f51, 0f3F800000;
	st.global.f32 	[%rd34+512], %f52;
	ld.global.f32 	%f53, [%rd33+1024];
	add.f32 	%f54, %f53, 0f3F800000;
	st.global.f32 	[%rd34+1024], %f54;
	ld.global.f32 	%f55, [%rd33+1536];
	add.f32 	%f56, %f55, 0f3F800000;
	st.global.f32 	[%rd34+1536], %f56;
	add.s32 	%r79, %r79, 4;
$L__BB1_14:
	setp.eq.s32 	%p11, %r40, 0;
	@%p11 bra 	$L__BB1_58;
	shl.b32 	%r57, %r79, 7;
	add.s32 	%r83, %r6, %r57;
	neg.s32 	%r82, %r40;
$L__BB1_16:
	.pragma "nounroll";
	mul.wide.s32 	%rd36, %r83, 4;
	add.s64 	%rd37, %rd7, %rd36;
	add.s64 	%rd38, %rd6, %rd36;
	ld.global.f32 	%f57, [%rd38];
	add.f32 	%f58, %f57, 0f3F800000;
	st.global.f32 	[%rd37], %f58;
	add.s32 	%r83, %r83, 128;
	add.s32 	%r82, %r82, 1;
	setp.ne.s32 	%p12, %r82, 0;
	@%p12 bra 	$L__BB1_16;
	bra.uni 	$L__BB1_58;
$L__BB1_17:
	setp.lt.s32 	%p13, %r49, 1;
	@%p13 bra 	$L__BB1_58;
	and.b32  	%r14, %r49, 7;
	setp.lt.u32 	%p14, %r49, 8;
	mov.b32 	%r76, 0;
	@%p14 bra 	$L__BB1_37;
	and.b32  	%r76, %r49, 2147483640;
	mov.b32 	%r75, 0;
$L__BB1_20:
	.pragma "nounroll";
	shl.b32 	%r60, %r75, 7;
	add.s32 	%r21, %r60, %r6;
	setp.ge.s32 	%p15, %r21, %r4;
	@%p15 bra 	$L__BB1_22;
	mul.wide.u32 	%rd39, %r21, 4;
	add.s64 	%rd40, %rd6, %rd39;
	ld.global.f32 	%f59, [%rd40];
	add.f32 	%f60, %f59, 0f3F800000;
	add.s64 	%rd41, %rd7, %rd39;
	st.global.f32 	[%rd41], %f60;
$L__BB1_22:
	add.s32 	%r61, %r21, 128;
	setp.ge.s32 	%p16, %r61, %r4;
	mul.wide.s32 	%rd42, %r61, 4;
	add.s64 	%rd11, %rd6, %rd42;
	add.s64 	%rd12, %rd7, %rd42;
	@%p16 bra 	$L__BB1_24;
	ld.global.f32 	%f61, [%rd11];
	add.f32 	%f62, %f61, 0f3F800000;
	st.global.f32 	[%rd12], %f62;
$L__BB1_24:
	add.s32 	%r62, %r21, 256;
	setp.ge.s32 	%p17, %r62, %r4;
	@%p17 bra 	$L__BB1_26;
	ld.global.f32 	%f63, [%rd11+512];
	add.f32 	%f64, %f63, 0f3F800000;
	st.global.f32 	[%rd12+512], %f64;
$L__BB1_26:
	add.s32 	%r63, %r21, 384;
	setp.ge.s32 	%p18, %r63, %r4;
	@%p18 bra 	$L__BB1_28;
	ld.global.f32 	%f65, [%rd11+1024];
	add.f32 	%f66, %f65, 0f3F800000;
	st.global.f32 	[%rd12+1024], %f66;
$L__BB1_28:
	add.s32 	%r64, %r21, 512;
	setp.ge.s32 	%p19, %r64, %r4;
	@%p19 bra 	$L__BB1_30;
	ld.global.f32 	%f67, [%rd11+1536];
	add.f32 	%f68, %f67, 0f3F800000;
	st.global.f32 	[%rd12+1536], %f68;
$L__BB1_30:
	add.s32 	%r65, %r21, 640;
	setp.ge.s32 	%p20, %r65, %r4;
	@%p20 bra 	$L__BB1_32;
	ld.global.f32 	%f69, [%rd11+2048];
	add.f32 	%f70, %f69, 0f3F800000;
	st.global.f32 	[%rd12+2048], %f70;
$L__BB1_32:
	add.s32 	%r66, %r21, 768;
	setp.ge.s32 	%p21, %r66, %r4;
	@%p21 bra 	$L__BB1_34;
	ld.global.f32 	%f71, [%rd11+2560];
	add.f32 	%f72, %f71, 0f3F800000;
	st.global.f32 	[%rd12+2560], %f72;
$L__BB1_34:
	add.s32 	%r67, %r21, 896;
	setp.ge.s32 	%p22, %r67, %r4;
	@%p22 bra 	$L__BB1_36;
	ld.global.f32 	%f73, [%rd11+3072];
	add.f32 	%f74, %f73, 0f3F800000;
	st.global.f32 	[%rd12+3072], %f74;
$L__BB1_36:
	add.s32 	%r75, %r75, 8;
	setp.ne.s32 	%p23, %r75, %r76;
	@%p23 bra 	$L__BB1_20;
$L__BB1_37:
	setp.eq.s32 	%p24, %r14, 0;
	@%p24 bra 	$L__BB1_58;
	and.b32  	%r24, %r49, 3;
	setp.lt.u32 	%p25, %r14, 4;
	@%p25 bra 	$L__BB1_48;
	shl.b32 	%r68, %r76, 7;
	add.s32 	%r25, %r68, %r6;
	setp.ge.s32 	%p26, %r25, %r4;
	@%p26 bra 	$L__BB1_41;
	mul.wide.s32 	%rd43, %r25, 4;
	add.s64 	%rd44, %rd6, %rd43;
	ld.global.f32 	%f75, [%rd44];
	add.f32 	%f76, %f75, 0f3F800000;
	add.s64 	%rd45, %rd7, %rd43;
	st.global.f32 	[%rd45], %f76;
$L__BB1_41:
	add.s32 	%r26, %r25, 128;
	setp.ge.s32 	%p27, %r26, %r4;
	@%p27 bra 	$L__BB1_43;
	mul.wide.s32 	%rd46, %r26, 4;
	add.s64 	%rd47, %rd6, %rd46;
	ld.global.f32 	%f77, [%rd47];
	add.f32 	%f78, %f77, 0f3F800000;
	add.s64 	%rd48, %rd7, %rd46;
	st.global.f32 	[%rd48], %f78;
$L__BB1_43:
	add.s32 	%r27, %r25, 256;
	setp.ge.s32 	%p28, %r27, %r4;
	@%p28 bra 	$L__BB1_45;
	mul.wide.s32 	%rd49, %r27, 4;
	add.s64 	%rd50, %rd6, %rd49;
	ld.global.f32 	%f79, [%rd50];
	add.f32 	%f80, %f79, 0f3F800000;
	add.s64 	%rd51, %rd7, %rd49;
	st.global.f32 	[%rd51], %f80;
$L__BB1_45:
	add.s32 	%r28, %r25, 384;
	setp.ge.s32 	%p29, %r28, %r4;
	@%p29 bra 	$L__BB1_47;
	mul.wide.s32 	%rd52, %r28, 4;
	add.s64 	%rd53, %rd6, %rd52;
	ld.global.f32 	%f81, [%rd53];
	add.f32 	%f82, %f81, 0f3F800000;
	add.s64 	%rd54, %rd7, %rd52;
	st.global.f32 	[%rd54], %f82;
$L__BB1_47:
	add.s32 	%r76, %r76, 4;
$L__BB1_48:
	setp.eq.s32 	%p30, %r24, 0;
	@%p30 bra 	$L__BB1_58;
	setp.eq.s32 	%p31, %r24, 1;
	@%p31 bra 	$L__BB1_55;
	shl.b32 	%r69, %r76, 7;
	add.s32 	%r31, %r69, %r6;
	setp.ge.s32 	%p32, %r31, %r4;
	@%p32 bra 	$L__BB1_52;
	mul.wide.s32 	%rd55, %r31, 4;
	add.s64 	%rd56, %rd6, %rd55;
	ld.global.f32 	%f83, [%rd56];
	add.f32 	%f84, %f83, 0f3F800000;
	add.s64 	%rd57, %rd7, %rd55;
	st.global.f32 	[%rd57], %f84;
$L__BB1_52:
	add.s32 	%r32, %r31, 128;
	setp.ge.s32 	%p33, %r32, %r4;
	@%p33 bra 	$L__BB1_54;
	mul.wide.s32 	%rd58, %r32, 4;
	add.s64 	%rd59, %rd6, %rd58;
	ld.global.f32 	%f85, [%rd59];
	add.f32 	%f86, %f85, 0f3F800000;
	add.s64 	%rd60, %rd7, %rd58;
	st.global.f32 	[%rd60], %f86;
$L__BB1_54:
	add.s32 	%r76, %r76, 2;
$L__BB1_55:
	and.b32  	%r70, %r49, 1;
	setp.eq.b32 	%p34, %r70, 1;
	not.pred 	%p35, %p34;
	@%p35 bra 	$L__BB1_58;
	shl.b32 	%r71, %r76, 7;
	add.s32 	%r35, %r71, %r6;
	setp.ge.s32 	%p36, %r35, %r4;
	@%p36 bra 	$L__BB1_58;
	mul.wide.s32 	%rd61, %r35, 4;
	add.s64 	%rd62, %rd6, %rd61;
	ld.global.f32 	%f87, [%rd62];
	add.f32 	%f88, %f87, 0f3F800000;
	add.s64 	%rd63, %rd7, %rd61;
	st.global.f32 	[%rd63], %f88;
$L__BB1_58:
	ret;

}
	// .globl	_ZN3cub18CUB_300001_SM_10006detail9transform16transform_kernelINS2_10policy_hubILb1EN4cuda3std3__45tupleIJPfEEEE10policy1000El9incrementS9_JS9_EEEvT0_iT1_T2_DpNS2_10kernel_argIT3_EE
.visible .entry _ZN3cub18CUB_300001_SM_10006detail9transform16transform_kernelINS2_10policy_hubILb1EN4cuda3std3__45tupleIJPfEEEE10policy1000El9incrementS9_JS9_EEEvT0_iT1_T2_DpNS2_10kernel_argIT3_EE(
	.param .u64 _ZN3cub18CUB_300001_SM_10006detail9transform16transform_kernelINS2_10policy_hubILb1EN4cuda3std3__45tupleIJPfEEEE10policy1000El9incrementS9_JS9_EEEvT0_iT1_T2_DpNS2_10kernel_argIT3_EE_param_0,
	.param .u32 _ZN3cub18CUB_300001_SM_10006detail9transform16transform_kernelINS2_10policy_hubILb1EN4cuda3std3__45tupleIJPfEEEE10policy1000El9incrementS9_JS9_EEEvT0_iT1_T2_DpNS2_10kernel_argIT3_EE_param_1,
	.param .align 1 .b8 _ZN3cub18CUB_300001_SM_10006detail9transform16transform_kernelINS2_10policy_hubILb1EN4cuda3std3__45tupleIJPfEEEE10policy1000El9incrementS9_JS9_EEEvT0_iT1_T2_DpNS2_10kernel_argIT3_EE_param_2[1],
	.param .u64 .ptr .align 1 _ZN3cub18CUB_300001_SM_10006detail9transform16transform_kernelINS2_10policy_hubILb1EN4cuda3std3__45tupleIJPfEEEE10policy1000El9incrementS9_JS9_EEEvT0_iT1_T2_DpNS2_10kernel_argIT3_EE_param_3,
	.param .align 8 .b8 _ZN3cub18CUB_300001_SM_10006detail9transform16transform_kernelINS2_10policy_hubILb1EN4cuda3std3__45tupleIJPfEEEE10policy1000El9incrementS9_JS9_EEEvT0_iT1_T2_DpNS2_10kernel_argIT3_EE_param_4[16]
)
.maxntid 128
{
	.reg .pred 	%p<37>;
	.reg .b32 	%r<81>;
	.reg .b32 	%f<89>;
	.reg .b64 	%rd<72>;

	ld.param.u64 	%rd16, [_ZN3cub18CUB_300001_SM_10006detail9transform16transform_kernelINS2_10policy_hubILb1EN4cuda3std3__45tupleIJPfEEEE10policy1000El9incrementS9_JS9_EEEvT0_iT1_T2_DpNS2_10kernel_argIT3_EE_param_0];
	ld.param.u64 	%rd17, [_ZN3cub18CUB_300001_SM_10006detail9transform16transform_kernelINS2_10policy_hubILb1EN4cuda3std3__45tupleIJPfEEEE10policy1000El9incrementS9_JS9_EEEvT0_iT1_T2_DpNS2_10kernel_argIT3_EE_param_4];
	ld.param.u32 	%r47, [_ZN3cub18CUB_300001_SM_10006detail9transform16transform_kernelINS2_10policy_hubILb1EN4cuda3std3__45tupleIJPfEEEE10policy1000El9incrementS9_JS9_EEEvT0_iT1_T2_DpNS2_10kernel_argIT3_EE_param_1];
	ld.param.u64 	%rd18, [_ZN3cub18CUB_300001_SM_10006detail9transform16transform_kernelINS2_10policy_hubILb1EN4cuda3std3__45tupleIJPfEEEE10policy1000El9incrementS9_JS9_EEEvT0_iT1_T2_DpNS2_10kernel_argIT3_EE_param_3];
	cvta.to.global.u64 	%rd1, %rd18;
	cvta.to.global.u64 	%rd2, %rd17;
	shl.b32 	%r1, %r47, 7;
	mov.u32 	%r48, %ctaid.x;
	cvt.u64.u32 	%rd19, %r48;
	cvt.s64.s32 	%rd20, %r1;
	mul.lo.s64 	%rd3, %rd20, %rd19;
	sub.s64 	%rd21, %rd16, %rd3;
	min.s64 	%rd22, %rd21, %rd20;
	cvt.u32.u64 	%r2, %rd22;
	shl.b32 	%r3, %r2, 2;
	mov.u32 	%r4, %tid.x;
	shl.b32 	%r69, %r4, 7;
	setp.ge.s32 	%p1, %r69, %r3;
	@%p1 bra 	$L__BB2_3;
	shl.b64 	%rd23, %rd3, 2;
	add.s64 	%rd24, %rd2, %rd23;
	mul.wide.u32 	%rd25, %r4, 128;
	add.s64 	%rd70, %rd24, %rd25;
$L__BB2_2:
	.pragma "nounroll";
	// begin inline asm
	prefetch.global.L2 [%rd70];
	// end inline asm
	add.s32 	%r69, %r69, 16384;
	add.s64 	%rd70, %rd70, 16384;
	setp.lt.s32 	%p2, %r69, %r3;
	@%p2 bra 	$L__BB2_2;
$L__BB2_3:
	shl.b64 	%rd27, %rd3, 2;
	add.s64 	%rd7, %rd2, %rd27;
	add.s64 	%rd8, %rd1, %rd27;
	setp.eq.s32 	%p3, %r1, %r2;
	@%p3 bra 	$L__BB2_45;
	setp.lt.s32 	%p4, %r47, 1;
	@%p4 bra 	$L__BB2_58;
	and.b32  	%r8, %r47, 7;
	setp.lt.u32 	%p5, %r47, 8;
	mov.b32 	%r78, 0;
	@%p5 bra 	$L__BB2_24;
	and.b32  	%r78, %r47, 2147483640;
	mov.b32 	%r72, 0;
$L__BB2_7:
	.pragma "nounroll";
	shl.b32 	%r51, %r72, 7;
	add.s32 	%r19, %r51, %r4;
	setp.ge.s32 	%p6, %r19, %r2;
	@%p6 bra 	$L__BB2_9;
	mul.wide.u32 	%rd28, %r19, 4;
	add.s64 	%rd29, %rd7, %rd28;
	ld.global.f32 	%f1, [%rd29];
	add.f32 	%f2, %f1, 0f3F800000;
	add.s64 	%rd30, %rd8, %rd28;
	st.global.f32 	[%rd30], %f2;
$L__BB2_9:
	add.s32 	%r52, %r19, 128;
	setp.ge.s32 	%p7, %r52, %r2;
	mul.wide.s32 	%rd31, %r52, 4;
	add.s64 	%rd12, %rd7, %rd31;
	add.s64 	%rd13, %rd8, %rd31;
	@%p7 bra 	$L__BB2_11;
	ld.global.f32 	%f3, [%rd12];
	add.f32 	%f4, %f3, 0f3F800000;
	st.global.f32 	[%rd13], %f4;
$L__BB2_11:
	add.s32 	%r53, %r19, 256;
	setp.ge.s32 	%p8, %r53, %r2;
	@%p8 bra 	$L__BB2_13;
	ld.global.f32 	%f5, [%rd12+512];
	add.f32 	%f6, %f5, 0f3F800000;
	st.global.f32 	[%rd13+512], %f6;
$L__BB2_13:
	add.s32 	%r54, %r19, 384;
	setp.ge.s32 	%p9, %r54, %r2;
	@%p9 bra 	$L__BB2_15;
	ld.global.f32 	%f7, [%rd12+1024];
	add.f32 	%f8, %f7, 0f3F800000;
	st.global.f32 	[%rd13+1024], %f8;
$L__BB2_15:
	add.s32 	%r55, %r19, 512;
	setp.ge.s32 	%p10, %r55, %r2;
	@%p10 bra 	$L__BB2_17;
	ld.global.f32 	%f9, [%rd12+1536];
	add.f32 	%f10, %f9, 0f3F800000;
	st.global.f32 	[%rd13+1536], %f10;
$L__BB2_17:
	add.s32 	%r56, %r19, 640;
	setp.ge.s32 	%p11, %r56, %r2;
	@%p11 bra 	$L__BB2_19;
	ld.global.f32 	%f11, [%rd12+2048];
	add.f32 	%f12, %f11, 0f3F800000;
	st.global.f32 	[%rd13+2048], %f12;
$L__BB2_19:
	add.s32 	%r57, %r19, 768;
	setp.ge.s32 	%p12, %r57, %r2;
	@%p12 bra 	$L__BB2_21;
	ld.global.f32 	%f13, [%rd12+2560];
	add.f32 	%f14, %f13, 0f3F800000;
	st.global.f32 	[%rd13+2560], %f14;
$L__BB2_21:
	add.s32 	%r58, %r19, 896;
	setp.ge.s32 	%p13, %r58, %r2;
	@%p13 bra 	$L__BB2_23;
	ld.global.f32 	%f15, [%rd12+3072];
	add.f32 	%f16, %f15, 0f3F800000;
	st.global.f32 	[%rd13+3072], %f16;
$L__BB2_23:
	add.s32 	%r72, %r72, 8;
	setp.eq.s32 	%p14, %r72, %r78;
	@%p14 bra 	$L__BB2_24;
	bra.uni 	$L__BB2_7;
$L__BB2_24:
	setp.eq.s32 	%p15, %r8, 0;
	@%p15 bra 	$L__BB2_58;
	and.b32  	%r35, %r47, 3;
	setp.lt.u32 	%p16, %r8, 4;
	@%p16 bra 	$L__BB2_35;
	shl.b32 	%r59, %r78, 7;
	add.s32 	%r36, %r59, %r4;
	setp.ge.s32 	%p17, %r36, %r2;
	@%p17 bra 	$L__BB2_28;
	mul.wide.s32 	%rd32, %r36, 4;
	add.s64 	%rd33, %rd7, %rd32;
	ld.global.f32 	%f17, [%rd33];
	add.f32 	%f18, %f17, 0f3F800000;
	add.s64 	%rd34, %rd8, %rd32;
	st.global.f32 	[%rd34], %f18;
$L__BB2_28:
	add.s32 	%r37, %r36, 128;
	setp.ge.s32 	%p18, %r37, %r2;
	@%p18 bra 	$L__BB2_30;
	mul.wide.s32 	%rd35, %r37, 4;
	add.s64 	%rd36, %rd7, %rd35;
	ld.global.f32 	%f19, [%rd36];
	add.f32 	%f20, %f19, 0f3F800000;
	add.s64 	%rd37, %rd8, %rd35;
	st.global.f32 	[%rd37], %f20;
$L__BB2_30:
	add.s32 	%r38, %r36, 256;
	setp.ge.s32 	%p19, %r38, %r2;
	@%p19 bra 	$L__BB2_32;
	mul.wide.s32 	%rd38, %r38, 4;
	add.s64 	%rd39, %rd7, %rd38;
	ld.global.f32 	%f21, [%rd39];
	add.f32 	%f22, %f21, 0f3F800000;
	add.s64 	%rd40, %rd8, %rd38;
	st.global.f32 	[%rd40], %f22;
$L__BB2_32:
	add.s32 	%r39, %r36, 384;
	setp.ge.s32 	%p20, %r39, %r2;
	@%p20 bra 	$L__BB2_34;
	mul.wide.s32 	%rd41, %r39, 4;
	add.s64 	%rd42, %rd7, %rd41;
	ld.global.f32 	%f23, [%rd42];
	add.f32 	%f24, %f23, 0f3F800000;
	add.s64 	%rd43, %rd8, %rd41;
	st.global.f32 	[%rd43], %f24;
$L__BB2_34:
	add.s32 	%r78, %r78, 4;
$L__BB2_35:
	setp.eq.s32 	%p21, %r35, 0;
	@%p21 bra 	$L__BB2_58;
	setp.eq.s32 	%p22, %r35, 1;
	@%p22 bra 	$L__BB2_42;
	shl.b32 	%r60, %r78, 7;
	add.s32 	%r42, %r60, %r4;
	setp.ge.s32 	%p23, %r42, %r2;
	@%p23 bra 	$L__BB2_39;
	mul.wide.s32 	%rd44, %r42, 4;
	add.s64 	%rd45, %rd7, %rd44;
	ld.global.f32 	%f25, [%rd45];
	add.f32 	%f26, %f25, 0f3F800000;
	add.s64 	%rd46, %rd8, %rd44;
	st.global.f32 	[%rd46], %f26;
$L__BB2_39:
	add.s32 	%r43, %r42, 128;
	setp.ge.s32 	%p24, %r43, %r2;
	@%p24 bra 	$L__BB2_41;
	mul.wide.s32 	%rd47, %r43, 4;
	add.s64 	%rd48, %rd7, %rd47;
	ld.global.f32 	%f27, [%rd48];
	add.f32 	%f28, %f27, 0f3F800000;
	add.s64 	%rd49, %rd8, %rd47;
	st.global.f32 	[%rd49], %f28;
$L__BB2_41:
	add.s32 	%r78, %r78, 2;
$L__BB2_42:
	and.b32  	%r61, %r47, 1;
	setp.eq.b32 	%p25, %r61, 1;
	not.pred 	%p26, %p25;
	@%p26 bra 	$L__BB2_58;
	shl.b32 	%r62, %r78, 7;
	add.s32 	%r46, %r62, %r4;
	setp.ge.s32 	%p27, %r46, %r2;
	@%p27 bra 	$L__BB2_58;
	mul.wide.s32 	%rd50, %r46, 4;
	add.s64 	%rd51, %rd7, %rd50;
	ld.global.f32 	%f29, [%rd51];
	add.f32 	%f30, %f29, 0f3F800000;
	add.s64 	%rd52, %rd8, %rd50;
	st.global.f32 	[%rd52], %f30;
	bra.uni 	$L__BB2_58;
$L__BB2_45:
	setp.lt.s32 	%p28, %r47, 1;
	@%p28 bra 	$L__BB2_58;
	and.b32  	%r10, %r47, 15;
	setp.lt.u32 	%p29, %r47, 16;
	mov.b32 	%r74, 0;
	@%p29 bra 	$L__BB2_49;
	and.b32  	%r74, %r47, 2147483632;
	neg.s32 	%r71, %r74;
	add.s32 	%r70, %r4, 1152;
	mul.wide.u32 	%rd53, %r4, 4;
	or.b64  	%rd71, %rd53, 4096;
$L__BB2_48:
	.pragma "nounroll";
	mul.wide.s32 	%rd54, %r70, 4;
	add.s64 	%rd55, %rd54, 1536;
	add.s64 	%rd56, %rd7, %rd71;
	ld.global.f32 	%f31, [%rd56+-4096];
	add.f32 	%f32, %f31, 0f3F800000;
	add.s64 	%rd57, %rd8, %rd71;
	st.global.f32 	[%rd57+-4096], %f32;
	ld.global.f32 	%f33, [%rd56+-3584];
	add.f32 	%f34, %f33, 0f3F800000;
	st.global.f32 	[%rd57+-3584], %f34;
	ld.global.f32 	%f35, [%rd56+-3072];
	add.f32 	%f36, %f35, 0f3F800000;
	st.global.f32 	[%rd57+-3072], %f36;
	ld.global.f32 	%f37, [%rd56+-2560];
	add.f32 	%f38, %f37, 0f3F800000;
	st.global.f32 	[%rd57+-2560], %f38;
	ld.global.f32 	%f39, [%rd56+-2048];
	add.f32 	%f40, %f39, 0f3F800000;
	st.global.f32 	[%rd57+-2048], %f40;
	ld.global.f32 	%f41, [%rd56+-1536];
	add.f32 	%f42, %f41, 0f3F800000;
	st.global.f32 	[%rd57+-1536], %f42;
	ld.global.f32 	%f43, [%rd56+-1024];
	add.f32 	%f44, %f43, 0f3F800000;
	st.global.f32 	[%rd57+-1024], %f44;
	ld.global.f32 	%f45, [%rd56+-512];
	add.f32 	%f46, %f45, 0f3F800000;
	st.global.f32 	[%rd57+-512], %f46;
	ld.global.f32 	%f47, [%rd56];
	add.f32 	%f48, %f47, 0f3F800000;
	st.global.f32 	[%rd57], %f48;
	add.s64 	%rd58, %rd7, %rd55;
	ld.global.f32 	%f49, [%rd58+-1536];
	add.f32 	%f50, %f49, 0f3F800000;
	add.s64 	%rd59, %rd8, %rd55;
	st.global.f32 	[%rd59+-1536], %f50;
	ld.global.f32 	%f51, [%rd58+-1024];
	add.f32 	%f52, %f51, 0f3F800000;
	st.global.f32 	[%rd59+-1024], %f52;
	ld.global.f32 	%f53, [%rd58+-512];
	add.f32 	%f54, %f53, 0f3F800000;
	st.global.f32 	[%rd59+-512], %f54;
	ld.global.f32 	%f55, [%rd58];
	add.f32 	%f56, %f55, 0f3F800000;
	st.global.f32 	[%rd59], %f56;
	ld.global.f32 	%f57, [%rd58+512];
	add.f32 	%f58, %f57, 0f3F800000;
	st.global.f32 	[%rd59+512], %f58;
	ld.global.f32 	%f59, [%rd58+1024];
	add.f32 	%f60, %f59, 0f3F800000;
	st.global.f32 	[%rd59+1024], %f60;
	ld.global.f32 	%f61, [%rd58+1536];
	add.f32 	%f62, %f61, 0f3F800000;
	st.global.f32 	[%rd59+1536], %f62;
	add.s32 	%r71, %r71, 16;
	add.s32 	%r70, %r70, 2048;
	add.s64 	%rd71, %rd71, 8192;
	setp.eq.s32 	%p30, %r71, 0;
	@%p30 bra 	$L__BB2_49;
	bra.uni 	$L__BB2_48;
$L__BB2_49:
	setp.eq.s32 	%p31, %r10, 0;
	@%p31 bra 	$L__BB2_58;
	and.b32  	%r22, %r47, 7;
	setp.lt.u32 	%p32, %r10, 8;
	@%p32 bra 	$L__BB2_52;
	shl.b32 	%r64, %r74, 7;
	add.s32 	%r65, %r64, %r4;
	mul.wide.s32 	%rd60, %r65, 4;
	add.s64 	%rd61, %rd7, %rd60;
	ld.global.f32 	%f63, [%rd61];
	add.f32 	%f64, %f63, 0f3F800000;
	add.s64 	%rd62, %rd8, %rd60;
	st.global.f32 	[%rd62], %f64;
	ld.global.f32 	%f65, [%rd61+512];
	add.f32 	%f66, %f65, 0f3F800000;
	st.global.f32 	[%rd62+512], %f66;
	ld.global.f32 	%f67, [%rd61+1024];
	add.f32 	%f68, %f67, 0f3F800000;
	st.global.f32 	[%rd62+1024], %f68;
	ld.global.f32 	%f69, [%rd61+1536];
	add.f32 	%f70, %f69, 0f3F800000;
	st.global.f32 	[%rd62+1536], %f70;
	ld.global.f32 	%f71, [%rd61+2048];
	add.f32 	%f72, %f71, 0f3F800000;
	st.global.f32 	[%rd62+2048], %f72;
	ld.global.f32 	%f73, [%rd61+2560];
	add.f32 	%f74, %f73, 0f3F800000;
	st.global.f32 	[%rd62+2560], %f74;
	ld.global.f32 	%f75, [%rd61+3072];
	add.f32 	%f76, %f75, 0f3F800000;
	st.global.f32 	[%rd62+3072], %f76;
	ld.global.f32 	%f77, [%rd61+3584];
	add.f32 	%f78, %f77, 0f3F800000;
	st.global.f32 	[%rd62+3584], %f78;
	add.s32 	%r74, %r74, 8;
$L__BB2_52:
	setp.eq.s32 	%p33, %r22, 0;
	@%p33 bra 	$L__BB2_58;
	and.b32  	%r25, %r47, 3;
	setp.lt.u32 	%p34, %r22, 4;
	@%p34 bra 	$L__BB2_55;
	shl.b32 	%r66, %r74, 7;
	add.s32 	%r67, %r66, %r4;
	mul.wide.s32 	%rd63, %r67, 4;
	add.s64 	%rd64, %rd7, %rd63;
	ld.global.f32 	%f79, [%rd64];
	add.f32 	%f80, %f79, 0f3F800000;
	add.s64 	%rd65, %rd8, %rd63;
	st.global.f32 	[%rd65], %f80;
	ld.global.f32 	%f81, [%rd64+512];
	add.f32 	%f82, %f81, 0f3F800000;
	st.global.f32 	[%rd65+512], %f82;
	ld.global.f32 	%f83, [%rd64+1024];
	add.f32 	%f84, %f83, 0f3F800000;
	st.global.f32 	[%rd65+1024], %f84;
	ld.global.f32 	%f85, [%rd64+1536];
	add.f32 	%f86, %f85, 0f3F800000;
	st.global.f32 	[%rd65+1536], %f86;
	add.s32 	%r74, %r74, 4;
$L__BB2_55:
	setp.eq.s32 	%p35, %r25, 0;
	@%p35 bra 	$L__BB2_58;
	shl.b32 	%r68, %r74, 7;
	add.s32 	%r77, %r4, %r68;
	neg.s32 	%r76, %r25;
$L__BB2_57:
	.pragma "nounroll";
	mul.wide.s32 	%rd67, %r77, 4;
	add.s64 	%rd68, %rd8, %rd67;
	add.s64 	%rd69, %rd7, %rd67;
	ld.global.f32 	%f87, [%rd69];
	add.f32 	%f88, %f87, 0f3F800000;
	st.global.f32 	[%rd68], %f88;
	add.s32 	%r77, %r77, 128;
	add.s32 	%r76, %r76, 1;
	setp.eq.s32 	%p36, %r76, 0;
	@%p36 bra 	$L__BB2_58;
	bra.uni 	$L__BB2_57;
$L__BB2_58:
	ret;

}
	// .globl	_ZN3cub18CUB_300001_SM_10006detail9transform16transform_kernelINS2_10policy_hubILb0EN4cuda3std3__45tupleIJPfS9_EEEE10policy1000EiNS7_4plusIfEES9_JS9_S9_EEEvT0_iT1_T2_DpNS2_10kernel_argIT3_EE
.visible .entry _ZN3cub18CUB_300001_SM_10006detail9transform16transform_kernelINS2_10policy_hubILb0EN4cuda3std3__45tupleIJPfS9_EEEE10policy1000EiNS7_4plusIfEES9_JS9_S9_EEEvT0_iT1_T2_DpNS2_10kernel_argIT3_EE(
	.param .u32 _ZN3cub18CUB_300001_SM_10006detail9transform16transform_kernelINS2_10policy_hubILb0EN4cuda3std3__45tupleIJPfS9_EEEE10policy1000EiNS7_4plusIfEES9_JS9_S9_EEEvT0_iT1_T2_DpNS2_10kernel_argIT3_EE_param_0,
	.param .u32 _ZN3cub18CUB_300001_SM_10006detail9transform16transform_kernelINS2_10policy_hubILb0EN4cuda3std3__45tupleIJPfS9_EEEE10policy1000EiNS7_4plusIfEES9_JS9_S9_EEEvT0_iT1_T2_DpNS2_10kernel_argIT3_EE_param_1,
	.param .align 1 .b8 _ZN3cub18CUB_300001_SM_10006detail9transform16transform_kernelINS2_10policy_hubILb0EN4cuda3std3__45tupleIJPfS9_EEEE10policy1000EiNS7_4plusIfEES9_JS9_S9_EEEvT0_iT1_T2_DpNS2_10kernel_argIT3_EE_param_2[1],
	.param .u64 .ptr .align 1 _ZN3cub18CUB_300001_SM_10006detail9transform16transform_kernelINS2_10policy_hubILb0EN4cuda3std3__45tupleIJPfS9_EEEE10policy1000EiNS7_4plusIfEES9_JS9_S9_EEEvT0_iT1_T2_DpNS2_10kernel_argIT3_EE_param_3,
	.param .align 8 .b8 _ZN3cub18CUB_300001_SM_10006detail9transform16transform_kernelINS2_10policy_hubILb0EN4cuda3std3__45tupleIJPfS9_EEEE10policy1000EiNS7_4plusIfEES9_JS9_S9_EEEvT0_iT1_T2_DpNS2_10kernel_argIT3_EE_param_4[16],
	.param .align 8 .b8 _ZN3cub18CUB_300001_SM_10006detail9transform16transform_kernelINS2_10policy_hubILb0EN4cuda3std3__45tupleIJPfS9_EEEE10policy1000EiNS7_4plusIfEES9_JS9_S9_EEEvT0_iT1_T2_DpNS2_10kernel_argIT3_EE_param_5[16]
)
.maxntid 128
{
	.reg .pred 	%p<28>;
	.reg .b32 	%r<188>;
	.reg .b32 	%f<7>;
	.reg .b64 	%rd<143>;
	// demoted variable
	.shared .align 8 .u64 _ZZN3cub18CUB_300001_SM_10006detail9transform23transform_kernel_ublkcpINS2_19async_copy_policy_tILi128EEEiN4cuda3std3__44plusIfEEPfJffEEEvT0_iT1_T2_DpNS2_16aligned_base_ptrIT3_EEE3bar;
	ld.param.u64 	%rd66, [_ZN3cub18CUB_300001_SM_10006detail9transform16transform_kernelINS2_10policy_hubILb0EN4cuda3std3__45tupleIJPfS9_EEEE10policy1000EiNS7_4plusIfEES9_JS9_S9_EEEvT0_iT1_T2_DpNS2_10kernel_argIT3_EE_param_5];
	ld.param.u64 	%rd64, [_ZN3cub18CUB_300001_SM_10006detail9transform16transform_kernelINS2_10policy_hubILb0EN4cuda3std3__45tupleIJPfS9_EEEE10policy1000EiNS7_4plusIfEES9_JS9_S9_EEEvT0_iT1_T2_DpNS2_10kernel_argIT3_EE_param_4];
	ld.param.u32 	%r71, [_ZN3cub18CUB_300001_SM_10006detail9transform16transform_kernelINS2_10policy_hubILb0EN4cuda3std3__45tupleIJPfS9_EEEE10policy1000EiNS7_4plusIfEES9_JS9_S9_EEEvT0_iT1_T2_DpNS2_10kernel_argIT3_EE_param_0];
	ld.param.u64 	%rd67, [_ZN3cub18CUB_300001_SM_10006detail9transform16transform_kernelINS2_10policy_hubILb0EN4cuda3std3__45tupleIJPfS9_EEEE10policy1000EiNS7_4plusIfEES9_JS9_S9_EEEvT0_iT1_T2_DpNS2_10kernel_argIT3_EE_param_5+8];
	ld.param.u64 	%rd65, [_ZN3cub18CUB_300001_SM_10006detail9transform16transform_kernelINS2_10policy_hubILb0EN4cuda3std3__45tupleIJPfS9_EEEE10policy1000EiNS7_4plusIfEES9_JS9_S9_EEEvT0_iT1_T2_DpNS2_10kernel_argIT3_EE_param_4+8];
	ld.param.u32 	%r70, [_ZN3cub18CUB_300001_SM_10006detail9transform16transform_kernelINS2_10policy_hubILb0EN4cuda3std3__45tupleIJPfS9_EEEE10policy1000EiNS7_4plusIfEES9_JS9_S9_EEEvT0_iT1_T2_DpNS2_10kernel_argIT3_EE_param_1];
	ld.param.u64 	%rd68, [_ZN3cub18CUB_300001_SM_10006detail9transform16transform_kernelINS2_10policy_hubILb0EN4cuda3std3__45tupleIJPfS9_EEEE10policy1000EiNS7_4plusIfEES9_JS9_S9_EEEvT0_iT1_T2_DpNS2_10kernel_argIT3_EE_param_3];
	cvta.to.global.u64 	%rd1, %rd68;
	cvt.u32.u64 	%r1, %rd65;
	cvt.u32.u64 	%r2, %rd67;
	shl.b32 	%r3, %r70, 7;
	mov.u32 	%r72, %ctaid.x;
	mul.lo.s32 	%r4, %r3, %r72;
	sub.s32 	%r5, %r71, %r4;
	min.s32 	%r6, %r3, %r5;
	setp.eq.s32 	%p1, %r72, 0;
	add.s32 	%r74, %r72, 2;
	mov.u32 	%r75, %nctaid.x;
	setp.ge.u32 	%p2, %r74, %r75;
	shl.b32 	%r7, %r70, 9;
	or.pred  	%p3, %p1, %p2;
	@%p3 bra 	$L__BB3_5;
	mov.b32 	%r139, -1;
	// begin inline asm
	{
	 .reg .pred P_OUT; 
	elect.sync _|P_OUT, %r139;
	selp.b32 %r138, 1, 0, P_OUT; 
}
	// end inline asm
	mov.u32 	%r140, %tid.x;
	setp.gt.u32 	%p18, %r140, 31;
	setp.eq.s32 	%p19, %r138, 0;
	or.pred  	%p20, %p18, %p19;
	@%p20 bra 	$L__BB3_3;
	mov.u32 	%r141, _ZZN3cub18CUB_300001_SM_10006detail9transform23transform_kernel_ublkcpINS2_19async_copy_policy_tILi128EEEiN4cuda3std3__44plusIfEEPfJffEEEvT0_iT1_T2_DpNS2_16aligned_base_ptrIT3_EEE3bar;
	mov.b32 	%r142, 1;
	// begin inline asm
	mbarrier.init.shared.b64 [%r141], %r142;
	// end inline asm
	// begin inline asm
	fence.proxy.async.shared::cta; // 6.
	// end inline asm
	mul.wide.s32 	%rd120, %r4, 4;
	add.s32 	%r151, %r7, 15;
	add.s32 	%r152, %r151, %r1;
	and.b32  	%r144, %r152, -16;
	cvta.to.global.u64 	%rd121, %rd64;
	add.s64 	%rd117, %rd121, %rd120;
	mov.u32 	%r143, _ZN3cub18CUB_300001_SM_10006detail9transform4smemE;
	// begin inline asm
	cp.async.bulk.shared::cluster.global.mbarrier::complete_tx::bytes [%r143], [%rd117], %r144, [%r141];
	// end inline asm
	add.s32 	%r153, %r151, %r2;
	and.b32  	%r147, %r153, -16;
	add.s32 	%r154, %r143, %r7;
	add.s32 	%r146, %r154, 128;
	cvta.to.global.u64 	%rd122, %rd66;
	add.s64 	%rd118, %rd122, %rd120;
	// begin inline asm
	cp.async.bulk.shared::cluster.global.mbarrier::complete_tx::bytes [%r146], [%rd118], %r147, [%r141];
	// end inline asm
	add.s32 	%r150, %r147, %r144;
	// begin inline asm
	mbarrier.arrive.expect_tx.release.cta.shared::cta.b64 %rd119, [%r141], %r150; // 8. 
	// end inline asm
$L__BB3_3:
	bar.sync 	0;
	mov.u32 	%r156, _ZZN3cub18CUB_300001_SM_10006detail9transform23transform_kernel_ublkcpINS2_19async_copy_policy_tILi128EEEiN4cuda3std3__44plusIfEEPfJffEEEvT0_iT1_T2_DpNS2_16aligned_base_ptrIT3_EEE3bar;
$L__BB3_4:
	mov.b32 	%r157, 0;
	// begin inline asm
	{
	 .reg .pred P_OUT; 
	mbarrier.try_wait.parity.shared::cta.b64  P_OUT, [%r156], %r157;                                // 7a. 
	selp.b32 %r155, 1, 0, P_OUT; 
}
	// end inline asm
	setp.eq.s32 	%p21, %r155, 0;
	@%p21 bra 	$L__BB3_4;
	bra.uni 	$L__BB3_26;
$L__BB3_5:
	cvt.s64.s32 	%rd4, %r1;
	cvt.s64.s32 	%rd5, %r4;
	shl.b32 	%r77, %r6, 2;
	cvt.s64.s32 	%rd69, %r77;
	shr.u64 	%rd6, %rd69, 2;
	mov.u32 	%r8, %ntid.x;
	mov.u32 	%r9, %ntid.y;
	mul.lo.s32 	%r78, %r8, %r9;
	mov.u32 	%r10, %ntid.z;
	mul.lo.s32 	%r11, %r78, %r10;
	mov.u32 	%r79, %tid.x;
	mov.u32 	%r80, %tid.y;
	mov.u32 	%r81, %tid.z;
	mad.lo.s32 	%r82, %r81, %r9, %r80;
	mad.lo.s32 	%r83, %r82, %r8, %r79;
	cvt.u64.u32 	%rd140, %r83;
	setp.le.u64 	%p4, %rd6, %rd140;
	@%p4 bra 	$L__BB3_15;
	cvt.u32.u64 	%r84, %rd140;
	cvt.u64.u32 	%rd8, %r11;
	add.s32 	%r85, %r84, %r11;
	cvt.u64.u32 	%rd70, %r85;
	max.u64 	%rd71, %rd6, %rd70;
	setp.gt.u64 	%p5, %rd6, %rd70;
	selp.u64 	%rd9, 1, 0, %p5;
	add.s64 	%rd72, %rd9, %rd70;
	sub.s64 	%rd10, %rd71, %rd72;
	and.b64  	%rd73, %rd10, -4294967296;
	setp.ne.s64 	%p6, %rd73, 0;
	@%p6 bra 	$L__BB3_8;
	cvt.u32.u64 	%r86, %rd8;
	cvt.u32.u64 	%r87, %rd10;
	div.u32 	%r88, %r87, %r86;
	cvt.u64.u32 	%rd129, %r88;
	bra.uni 	$L__BB3_9;
$L__BB3_8:
	div.u64 	%rd129, %rd10, %rd8;
$L__BB3_9:
	add.s64 	%rd14, %rd129, %rd9;
	and.b64  	%rd74, %rd14, 3;
	setp.eq.s64 	%p7, %rd74, 3;
	mov.u64 	%rd133, %rd140;
	@%p7 bra 	$L__BB3_12;
	shl.b64 	%rd75, %rd140, 2;
	shl.b64 	%rd76, %rd5, 2;
	add.s64 	%rd77, %rd75, %rd76;
	add.s64 	%rd78, %rd77, %rd4;
	add.s64 	%rd131, %rd64, %rd78;
	mov.u32 	%r90, _ZN3cub18CUB_300001_SM_10006detail9transform4smemE;
	add.s32 	%r91, %r1, %r90;
	shl.b32 	%r92, %r84, 2;
	add.s32 	%r170, %r91, %r92;
	mul.lo.s32 	%r93, %r10, %r9;
	mul.lo.s32 	%r94, %r93, %r8;
	shl.b32 	%r13, %r94, 2;
	add.s64 	%rd79, %rd14, 1;
	and.b64  	%rd80, %rd79, 3;
	neg.s64 	%rd130, %rd80;
	mov.u64 	%rd133, %rd140;
$L__BB3_11:
	.pragma "nounroll";
	// begin inline asm
	cp.async.ca.shared.global [%r170], [%rd131], 4, 4;
	// end inline asm
	add.s64 	%rd133, %rd133, %rd8;
	shl.b64 	%rd82, %rd8, 2;
	add.s64 	%rd131, %rd131, %rd82;
	add.s32 	%r170, %r170, %r13;
	add.s64 	%rd130, %rd130, 1;
	setp.ne.s64 	%p8, %rd130, 0;
	@%p8 bra 	$L__BB3_11;
$L__BB3_12:
	setp.lt.u64 	%p9, %rd14, 3;
	@%p9 bra 	$L__BB3_15;
	shl.b64 	%rd24, %rd8, 2;
	shl.b64 	%rd83, %rd133, 2;
	shl.b64 	%rd84, %rd5, 2;
	add.s64 	%rd25, %rd83, %rd84;
	shl.b64 	%rd85, %rd8, 3;
	add.s64 	%rd26, %rd25, %rd85;
	add.s64 	%rd86, %rd133, %rd5;
	shl.b64 	%rd87, %rd86, 2;
	mad.lo.s64 	%rd27, %rd8, 12, %rd87;
	cvt.u32.u64 	%r96, %rd65;
	mov.u32 	%r97, _ZN3cub18CUB_300001_SM_10006detail9transform4smemE;
	add.s32 	%r98, %r96, %r97;
	mul.lo.s32 	%r99, %r10, %r9;
	mul.lo.s32 	%r100, %r99, %r8;
	shl.b32 	%r101, %r100, 2;
	cvt.u32.u64 	%r102, %rd133;
	shl.b32 	%r103, %r102, 2;
	add.s32 	%r171, %r98, %r103;
	add.s32 	%r174, %r171, %r101;
	shl.b32 	%r104, %r100, 3;
	add.s32 	%r173, %r171, %r104;
	mad.lo.s32 	%r172, %r100, 12, %r171;
	cvt.s64.s32 	%rd88, %rd65;
	add.s64 	%rd134, %rd64, %rd88;
$L__BB3_14:
	add.s64 	%rd89, %rd134, %rd25;
	// begin inline asm
	cp.async.ca.shared.global [%r171], [%rd89], 4, 4;
	// end inline asm
	add.s64 	%rd93, %rd25, %rd24;
	add.s64 	%rd90, %rd134, %rd93;
	// begin inline asm
	cp.async.ca.shared.global [%r174], [%rd90], 4, 4;
	// end inline asm
	add.s64 	%rd91, %rd134, %rd26;
	// begin inline asm
	cp.async.ca.shared.global [%r173], [%rd91], 4, 4;
	// end inline asm
	add.s64 	%rd92, %rd134, %rd27;
	// begin inline asm
	cp.async.ca.shared.global [%r172], [%rd92], 4, 4;
	// end inline asm
	add.s64 	%rd133, %rd133, %rd24;
	mul.wide.u32 	%rd94, %r11, 16;
	add.s64 	%rd134, %rd134, %rd94;
	mul.lo.s32 	%r109, %r10, %r9;
	mul.lo.s32 	%r110, %r109, %r8;
	shl.b32 	%r111, %r110, 4;
	add.s32 	%r174, %r174, %r111;
	add.s32 	%r173, %r173, %r111;
	add.s32 	%r172, %r172, %r111;
	add.s32 	%r171, %r171, %r111;
	setp.lt.u64 	%p10, %rd133, %rd6;
	@%p10 bra 	$L__BB3_14;
$L__BB3_15:
	setp.le.u64 	%p11, %rd6, %rd140;
	// begin inline asm
	cp.async.commit_group;
	// end inline asm
	cvt.s64.s32 	%rd33, %r2;
	@%p11 bra 	$L__BB3_25;
	cvt.u32.u64 	%r112, %rd140;
	cvt.u64.u32 	%rd34, %r11;
	add.s32 	%r113, %r112, %r11;
	cvt.u64.u32 	%rd95, %r113;
	max.u64 	%rd96, %rd6, %rd95;
	setp.gt.u64 	%p12, %rd6, %rd95;
	selp.u64 	%rd35, 1, 0, %p12;
	add.s64 	%rd97, %rd35, %rd95;
	sub.s64 	%rd36, %rd96, %rd97;
	and.b64  	%rd98, %rd36, -4294967296;
	setp.ne.s64 	%p13, %rd98, 0;
	@%p13 bra 	$L__BB3_18;
	cvt.u32.u64 	%r114, %rd34;
	cvt.u32.u64 	%r115, %rd36;
	div.u32 	%r116, %r115, %r114;
	cvt.u64.u32 	%rd136, %r116;
	bra.uni 	$L__BB3_19;
$L__BB3_18:
	div.u64 	%rd136, %rd36, %rd34;
$L__BB3_19:
	add.s64 	%rd40, %rd136, %rd35;
	and.b64  	%rd99, %rd40, 3;
	setp.eq.s64 	%p14, %rd99, 3;
	@%p14 bra 	$L__BB3_22;
	shl.b64 	%rd100, %rd140, 2;
	shl.b64 	%rd101, %rd5, 2;
	add.s64 	%rd102, %rd100, %rd101;
	add.s64 	%rd103, %rd102, %rd33;
	add.s64 	%rd138, %rd66, %rd103;
	shl.b64 	%rd42, %rd34, 2;
	mov.u32 	%r118, _ZN3cub18CUB_300001_SM_10006detail9transform4smemE;
	add.s32 	%r119, %r2, %r118;
	add.s32 	%r120, %r119, %r7;
	shl.b32 	%r121, %r112, 2;
	add.s32 	%r175, %r120, %r121;
	mul.lo.s32 	%r122, %r10, %r9;
	mul.lo.s32 	%r123, %r122, %r8;
	shl.b32 	%r29, %r123, 2;
	add.s64 	%rd104, %rd40, 1;
	and.b64  	%rd105, %rd104, 3;
	neg.s64 	%rd137, %rd105;
$L__BB3_21:
	.pragma "nounroll";
	add.s32 	%r124, %r175, 128;
	// begin inline asm
	cp.async.ca.shared.global [%r124], [%rd138], 4, 4;
	// end inline asm
	add.s64 	%rd140, %rd140, %rd34;
	add.s64 	%rd138, %rd138, %rd42;
	add.s32 	%r175, %r175, %r29;
	add.s64 	%rd137, %rd137, 1;
	setp.ne.s64 	%p15, %rd137, 0;
	@%p15 bra 	$L__BB3_21;
$L__BB3_22:
	setp.lt.u64 	%p16, %rd40, 3;
	@%p16 bra 	$L__BB3_25;
	shl.b64 	%rd51, %rd34, 2;
	shl.b64 	%rd107, %rd140, 2;
	shl.b64 	%rd108, %rd5, 2;
	add.s64 	%rd52, %rd107, %rd108;
	add.s64 	%rd53, %rd52, %rd51;
	shl.b64 	%rd54, %rd34, 4;
	shl.b64 	%rd109, %rd34, 3;
	add.s64 	%rd55, %rd52, %rd109;
	add.s64 	%rd110, %rd140, %rd5;
	shl.b64 	%rd111, %rd110, 2;
	mad.lo.s64 	%rd56, %rd34, 12, %rd111;
	mov.u32 	%r125, _ZN3cub18CUB_300001_SM_10006detail9transform4smemE;
	add.s32 	%r126, %r2, %r125;
	mul.lo.s32 	%r127, %r10, %r9;
	mul.lo.s32 	%r128, %r127, %r8;
	shl.b32 	%r129, %r128, 2;
	cvt.u32.u64 	%r130, %rd140;
	shl.b32 	%r131, %r130, 2;
	add.s32 	%r132, %r126, %r7;
	add.s32 	%r176, %r132, %r131;
	add.s32 	%r179, %r176, %r129;
	shl.b32 	%r33, %r128, 4;
	shl.b32 	%r133, %r128, 3;
	add.s32 	%r178, %r176, %r133;
	mad.lo.s32 	%r177, %r128, 12, %r176;
	add.s64 	%rd141, %rd66, %rd33;
$L__BB3_24:
	add.s64 	%rd113, %rd141, %rd52;
	add.s32 	%r134, %r176, 128;
	// begin inline asm
	cp.async.ca.shared.global [%r134], [%rd113], 4, 4;
	// end inline asm
	add.s64 	%rd114, %rd141, %rd53;
	add.s32 	%r135, %r179, 128;
	// begin inline asm
	cp.async.ca.shared.global [%r135], [%rd114], 4, 4;
	// end inline asm
	add.s64 	%rd115, %rd141, %rd55;
	add.s32 	%r136, %r178, 128;
	// begin inline asm
	cp.async.ca.shared.global [%r136], [%rd115], 4, 4;
	// end inline asm
	add.s64 	%rd116, %rd141, %rd56;
	add.s32 	%r137, %r177, 128;
	// begin inline asm
	cp.async.ca.shared.global [%r137], [%rd116], 4, 4;
	// end inline asm
	add.s64 	%rd140, %rd140, %rd51;
	add.s64 	%rd141, %rd141, %rd54;
	add.s32 	%r179, %r179, %r33;
	add.s32 	%r178, %r178, %r33;
	add.s32 	%r177, %r177, %r33;
	add.s32 	%r176, %r176, %r33;
	setp.lt.u64 	%p17, %rd140, %rd6;
	@%p17 bra 	$L__BB3_24;
$L__BB3_25:
	// begin inline asm
	cp.async.commit_group;
	// end inline asm
	// begin inline asm
	cp.async.wait_group 0;
	// end inline asm
	barrier.sync 	0;
$L__BB3_26:
	cvt.u32.u64 	%r45, %rd65;
	setp.gt.s32 	%p22, %r3, %r5;
	@%p22 bra 	$L__BB3_30;
	setp.lt.s32 	%p23, %r70, 1;
	@%p23 bra 	$L__BB3_35;
	mov.u32 	%r180, %tid.x;
	neg.s32 	%r183, %r70;
	add.s32 	%r158, %r2, %r7;
	shl.b32 	%r159, %r180, 2;
	add.s32 	%r160, %r158, %r159;
	mov.u32 	%r161, _ZN3cub18CUB_300001_SM_10006detail9transform4smemE;
	add.s32 	%r162, %r160, %r161;
	add.s32 	%r182, %r162, 128;
	add.s32 	%r163, %r45, %r159;
	add.s32 	%r181, %r161, %r163;
	mul.wide.s32 	%rd123, %r4, 4;
	add.s64 	%rd62, %rd1, %rd123;
$L__BB3_29:
	.pragma "nounroll";
	mul.wide.s32 	%rd124, %r180, 4;
	add.s64 	%rd125, %rd62, %rd124;
	ld.shared.f32 	%f1, [%r181];
	ld.shared.f32 	%f2, [%r182];
	add.f32 	%f3, %f1, %f2;
	st.global.f32 	[%rd125], %f3;
	add.s32 	%r183, %r183, 1;
	setp.eq.s32 	%p24, %r183, 0;
	add.s32 	%r182, %r182, 512;
	add.s32 	%r181, %r181, 512;
	add.s32 	%r180, %r180, 128;
	@%p24 bra 	$L__BB3_35;
	bra.uni 	$L__BB3_29;
$L__BB3_30:
	setp.lt.s32 	%p25, %r70, 1;
	@%p25 bra 	$L__BB3_35;
	mov.u32 	%r184, %tid.x;
	neg.s32 	%r187, %r70;
	add.s32 	%r164, %r2, %r7;
	shl.b32 	%r165, %r184, 2;
	add.s32 	%r166, %r164, %r165;
	mov.u32 	%r167, _ZN3cub18CUB_300001_SM_10006detail9transform4smemE;
	add.s32 	%r168, %r166, %r167;
	add.s32 	%r186, %r168, 128;
	add.s32 	%r169, %r45, %r165;
	add.s32 	%r185, %r167, %r169;
	mul.wide.s32 	%rd126, %r4, 4;
	add.s64 	%rd63, %rd1, %rd126;
$L__BB3_32:
	.pragma "nounroll";
	setp.ge.s32 	%p26, %r184, %r6;
	@%p26 bra 	$L__BB3_34;
	ld.shared.f32 	%f4, [%r185];
	ld.shared.f32 	%f5, [%r186];
	add.f32 	%f6, %f4, %f5;
	mul.wide.s32 	%rd127, %r184, 4;
	add.s64 	%rd128, %rd63, %rd127;
	st.global.f32 	[%rd128], %f6;
$L__BB3_34:
	add.s32 	%r187, %r187, 1;
	setp.ne.s32 	%p27, %r187, 0;
	add.s32 	%r186, %r186, 512;
	add.s32 	%r185, %r185, 512;
	add.s32 	%r184, %r184, 128;
	@%p27 bra 	$L__BB3_32;
$L__BB3_35:
	ret;

}
	// .globl	_ZN3cub18CUB_300001_SM_10006detail9transform16transform_kernelINS2_10policy_hubILb0EN4cuda3std3__45tupleIJPfS9_EEEE10policy1000ElNS7_4plusIfEES9_JS9_S9_EEEvT0_iT1_T2_DpNS2_10kernel_argIT3_EE
.visible .entry _ZN3cub18CUB_300001_SM_10006detail9transform16transform_kernelINS2_10policy_hubILb0EN4cuda3std3__45tupleIJPfS9_EEEE10policy1000ElNS7_4plusIfEES9_JS9_S9_EEEvT0_iT1_T2_DpNS2_10kernel_argIT3_EE(
	.param .u64 _ZN3cub18CUB_300001_SM_10006detail9transform16transform_kernelINS2_10policy_hubILb0EN4cuda3std3__45tupleIJPfS9_EEEE10policy1000ElNS7_4plusIfEES9_JS9_S9_EEEvT0_iT1_T2_DpNS2_10kernel_argIT3_EE_param_0,
	.param .u32 _ZN3cub18CUB_300001_SM_10006detail9transform16transform_kernelINS2_10policy_hubILb0EN4cuda3std3__45tupleIJPfS9_EEEE10policy1000ElNS7_4plusIfEES9_JS9_S9_EEEvT0_iT1_T2_DpNS2_10kernel_argIT3_EE_param_1,
	.param .align 1 .b8 _ZN3cub18CUB_300001_SM_10006detail9transform16transform_kernelINS2_10policy_hubILb0EN4cuda3std3__45tupleIJPfS9_EEEE10policy1000ElNS7_4plusIfEES9_JS9_S9_EEEvT0_iT1_T2_DpNS2_10kernel_argIT3_EE_param_2[1],
	.param .u64 .ptr .align 1 _ZN3cub18CUB_300001_SM_10006detail9transform16transform_kernelINS2_10policy_hubILb0EN4cuda3std3__45tupleIJPfS9_EEEE10policy1000ElNS7_4plusIfEES9_JS9_S9_EEEvT0_iT1_T2_DpNS2_10kernel_argIT3_EE_param_3,
	.param .align 8 .b8 _ZN3cub18CUB_300001_SM_10006detail9transform16transform_kernelINS2_10policy_hubILb0EN4cuda3std3__45tupleIJPfS9_EEEE10policy1000ElNS7_4plusIfEES9_JS9_S9_EEEvT0_iT1_T2_DpNS2_10kernel_argIT3_EE_param_4[16],
	.param .align 8 .b8 _ZN3cub18CUB_300001_SM_10006detail9transform16transform_kernelINS2_10policy_hubILb0EN4cuda3std3__45tupleIJPfS9_EEEE10policy1000ElNS7_4plusIfEES9_JS9_S9_EEEvT0_iT1_T2_DpNS2_10kernel_argIT3_EE_param_5[16]
)
.maxntid 128
{
	.reg .pred 	%p<28>;
	.reg .b32 	%r<181>;
	.reg .b32 	%f<7>;
	.reg .b64 	%rd<147>;
	// demoted variable
	.shared .align 8 .u64 _ZZN3cub18CUB_300001_SM_10006detail9transform23transform_kernel_ublkcpINS2_19async_copy_policy_tILi128EEElN4cuda3std3__44plusIfEEPfJffEEEvT0_iT1_T2_DpNS2_16aligned_base_ptrIT3_EEE3bar;
	ld.param.u64 	%rd68, [_ZN3cub18CUB_300001_SM_10006detail9transform16transform_kernelINS2_10policy_hubILb0EN4cuda3std3__45tupleIJPfS9_EEEE10policy1000ElNS7_4plusIfEES9_JS9_S9_EEEvT0_iT1_T2_DpNS2_10kernel_argIT3_EE_param_5];
	ld.param.u64 	%rd66, [_ZN3cub18CUB_300001_SM_10006detail9transform16transform_kernelINS2_10policy_hubILb0EN4cuda3std3__45tupleIJPfS9_EEEE10policy1000ElNS7_4plusIfEES9_JS9_S9_EEEvT0_iT1_T2_DpNS2_10kernel_argIT3_EE_param_4];
	ld.param.u64 	%rd70, [_ZN3cub18CUB_300001_SM_10006detail9transform16transform_kernelINS2_10policy_hubILb0EN4cuda3std3__45tupleIJPfS9_EEEE10policy1000ElNS7_4plusIfEES9_JS9_S9_EEEvT0_iT1_T2_DpNS2_10kernel_argIT3_EE_param_0];
	ld.param.u64 	%rd69, [_ZN3cub18CUB_300001_SM_10006detail9transform16transform_kernelINS2_10policy_hubILb0EN4cuda3std3__45tupleIJPfS9_EEEE10policy1000ElNS7_4plusIfEES9_JS9_S9_EEEvT0_iT1_T2_DpNS2_10kernel_argIT3_EE_param_5+8];
	ld.param.u64 	%rd67, [_ZN3cub18CUB_300001_SM_10006detail9transform16transform_kernelINS2_10policy_hubILb0EN4cuda3std3__45tupleIJPfS9_EEEE10policy1000ElNS7_4plusIfEES9_JS9_S9_EEEvT0_iT1_T2_DpNS2_10kernel_argIT3_EE_param_4+8];
	ld.param.u32 	%r68, [_ZN3cub18CUB_300001_SM_10006detail9transform16transform_kernelINS2_10policy_hubILb0EN4cuda3std3__45tupleIJPfS9_EEEE10policy1000ElNS7_4plusIfEES9_JS9_S9_EEEvT0_iT1_T2_DpNS2_10kernel_argIT3_EE_param_1];
	ld.param.u64 	%rd71, [_ZN3cub18CUB_300001_SM_10006detail9transform16transform_kernelINS2_10policy_hubILb0EN4cuda3std3__45tupleIJPfS9_EEEE10policy1000ElNS7_4plusIfEES9_JS9_S9_EEEvT0_iT1_T2_DpNS2_10kernel_argIT3_EE_param_3];
	cvta.to.global.u64 	%rd1, %rd71;
	cvt.u32.u64 	%r1, %rd67;
	cvt.u32.u64 	%r2, %rd69;
	shl.b32 	%r3, %r68, 7;
	mov.u32 	%r69, %ctaid.x;
	cvt.u64.u32 	%rd72, %r69;
	cvt.s64.s32 	%rd73, %r3;
	mul.lo.s64 	%rd4, %rd73, %rd72;
	sub.s64 	%rd74, %rd70, %rd4;
	min.s64 	%rd75, %rd74, %rd73;
	cvt.u32.u64 	%r4, %rd75;
	setp.eq.s32 	%p1, %r69, 0;
	add.s32 	%r71, %r69, 2;
	mov.u32 	%r72, %nctaid.x;
	setp.ge.u32 	%p2, %r71, %r72;
	shl.b32 	%r5, %r68, 9;
	or.pred  	%p3, %p1, %p2;
	@%p3 bra 	$L__BB4_5;
	mov.b32 	%r132, -1;
	// begin inline asm
	{
	 .reg .pred P_OUT; 
	elect.sync _|P_OUT, %r132;
	selp.b32 %r131, 1, 0, P_OUT; 
}
	// end inline asm
	mov.u32 	%r133, %tid.x;
	setp.gt.u32 	%p18, %r133, 31;
	setp.eq.s32 	%p19, %r131, 0;
	or.pred  	%p20, %p18, %p19;
	@%p20 bra 	$L__BB4_3;
	mov.u32 	%r134, _ZZN3cub18CUB_300001_SM_10006detail9transform23transform_kernel_ublkcpINS2_19async_copy_policy_tILi128EEElN4cuda3std3__44plusIfEEPfJffEEEvT0_iT1_T2_DpNS2_16aligned_base_ptrIT3_EEE3bar;
	mov.b32 	%r135, 1;
	// begin inline asm
	mbarrier.init.shared.b64 [%r134], %r135;
	// end inline asm
	// begin inline asm
	fence.proxy.async.shared::cta; // 6.
	// end inline asm
	shl.b64 	%rd124, %rd4, 2;
	add.s32 	%r144, %r5, 15;
	add.s32 	%r145, %r144, %r1;
	and.b32  	%r137, %r145, -16;
	cvta.to.global.u64 	%rd125, %rd66;
	add.s64 	%rd121, %rd125, %rd124;
	mov.u32 	%r136, _ZN3cub18CUB_300001_SM_10006detail9transform4smemE;
	// begin inline asm
	cp.async.bulk.shared::cluster.global.mbarrier::complete_tx::bytes [%r136], [%rd121], %r137, [%r134];
	// end inline asm
	add.s32 	%r146, %r144, %r2;
	and.b32  	%r140, %r146, -16;
	add.s32 	%r147, %r136, %r5;
	add.s32 	%r139, %r147, 128;
	cvta.to.global.u64 	%rd126, %rd68;
	add.s64 	%rd122, %rd126, %rd124;
	// begin inline asm
	cp.async.bulk.shared::cluster.global.mbarrier::complete_tx::bytes [%r139], [%rd122], %r140, [%r134];
	// end inline asm
	add.s32 	%r143, %r140, %r137;
	// begin inline asm
	mbarrier.arrive.expect_tx.release.cta.shared::cta.b64 %rd123, [%r134], %r143; // 8. 
	// end inline asm
$L__BB4_3:
	bar.sync 	0;
	mov.u32 	%r149, _ZZN3cub18CUB_300001_SM_10006detail9transform23transform_kernel_ublkcpINS2_19async_copy_policy_tILi128EEElN4cuda3std3__44plusIfEEPfJffEEEvT0_iT1_T2_DpNS2_16aligned_base_ptrIT3_EEE3bar;
$L__BB4_4:
	mov.b32 	%r150, 0;
	// begin inline asm
	{
	 .reg .pred P_OUT; 
	mbarrier.try_wait.parity.shared::cta.b64  P_OUT, [%r149], %r150;                                // 7a. 
	selp.b32 %r148, 1, 0, P_OUT; 
}
	// end inline asm
	setp.eq.s32 	%p21, %r148, 0;
	@%p21 bra 	$L__BB4_4;
	bra.uni 	$L__BB4_26;
$L__BB4_5:
	cvt.s64.s32 	%rd5, %r1;
	shl.b32 	%r74, %r4, 2;
	cvt.s64.s32 	%rd76, %r74;
	shr.u64 	%rd6, %rd76, 2;
	mov.u32 	%r6, %ntid.x;
	mov.u32 	%r7, %ntid.y;
	mul.lo.s32 	%r75, %r6, %r7;
	mov.u32 	%r8, %ntid.z;
	mul.lo.s32 	%r9, %r75, %r8;
	mov.u32 	%r76, %tid.x;
	mov.u32 	%r77, %tid.y;
	mov.u32 	%r78, %tid.z;
	mad.lo.s32 	%r79, %r78, %r7, %r77;
	mad.lo.s32 	%r80, %r79, %r6, %r76;
	cvt.u64.u32 	%rd144, %r80;
	setp.le.u64 	%p4, %rd6, %rd144;
	@%p4 bra 	$L__BB4_15;
	cvt.u32.u64 	%r81, %rd144;
	cvt.u64.u32 	%rd8, %r9;
	add.s32 	%r82, %r81, %r9;
	cvt.u64.u32 	%rd77, %r82;
	max.u64 	%rd78, %rd6, %rd77;
	setp.gt.u64 	%p5, %rd6, %rd77;
	selp.u64 	%rd9, 1, 0, %p5;
	add.s64 	%rd79, %rd9, %rd77;
	sub.s64 	%rd10, %rd78, %rd79;
	and.b64  	%rd80, %rd10, -4294967296;
	setp.ne.s64 	%p6, %rd80, 0;
	@%p6 bra 	$L__BB4_8;
	cvt.u32.u64 	%r83, %rd8;
	cvt.u32.u64 	%r84, %rd10;
	div.u32 	%r85, %r84, %r83;
	cvt.u64.u32 	%rd133, %r85;
	bra.uni 	$L__BB4_9;
$L__BB4_8:
	div.u64 	%rd133, %rd10, %rd8;
$L__BB4_9:
	add.s64 	%rd14, %rd133, %rd9;
	and.b64  	%rd81, %rd14, 3;
	setp.eq.s64 	%p7, %rd81, 3;
	mov.u64 	%rd137, %rd144;
	@%p7 bra 	$L__BB4_12;
	shl.b64 	%rd82, %rd4, 2;
	shl.b64 	%rd83, %rd144, 2;
	add.s64 	%rd84, %rd82, %rd83;
	add.s64 	%rd85, %rd84, %rd5;
	add.s64 	%rd135, %rd66, %rd85;
	shl.b64 	%rd16, %rd8, 2;
	mov.u32 	%r87, _ZN3cub18CUB_300001_SM_10006detail9transform4smemE;
	add.s32 	%r88, %r1, %r87;
	shl.b32 	%r89, %r81, 2;
	add.s32 	%r163, %r88, %r89;
	mul.lo.s32 	%r90, %r8, %r7;
	mul.lo.s32 	%r91, %r90, %r6;
	shl.b32 	%r11, %r91, 2;
	add.s64 	%rd86, %rd14, 1;
	and.b64  	%rd87, %rd86, 3;
	neg.s64 	%rd134, %rd87;
	mov.u64 	%rd137, %rd144;
$L__BB4_11:
	.pragma "nounroll";
	// begin inline asm
	cp.async.ca.shared.global [%r163], [%rd135], 4, 4;
	// end inline asm
	add.s64 	%rd137, %rd137, %rd8;
	add.s64 	%rd135, %rd135, %rd16;
	add.s32 	%r163, %r163, %r11;
	add.s64 	%rd134, %rd134, 1;
	setp.ne.s64 	%p8, %rd134, 0;
	@%p8 bra 	$L__BB4_11;
$L__BB4_12:
	setp.lt.u64 	%p9, %rd14, 3;
	@%p9 bra 	$L__BB4_15;
	shl.b64 	%rd25, %rd8, 2;
	shl.b64 	%rd89, %rd4, 2;
	shl.b64 	%rd90, %rd137, 2;
	add.s64 	%rd26, %rd89, %rd90;
	shl.b64 	%rd27, %rd8, 4;
	shl.b64 	%rd91, %rd8, 3;
	add.s64 	%rd28, %rd26, %rd91;
	add.s64 	%rd92, %rd137, %rd4;
	shl.b64 	%rd93, %rd92, 2;
	mad.lo.s64 	%rd29, %rd8, 12, %rd93;
	mov.u32 	%r93, _ZN3cub18CUB_300001_SM_10006detail9transform4smemE;
	add.s32 	%r94, %r1, %r93;
	mul.lo.s32 	%r95, %r8, %r7;
	mul.lo.s32 	%r96, %r95, %r6;
	shl.b32 	%r97, %r96, 2;
	cvt.u32.u64 	%r98, %rd137;
	shl.b32 	%r99, %r98, 2;
	add.s32 	%r164, %r94, %r99;
	add.s32 	%r167, %r164, %r97;
	shl.b32 	%r15, %r96, 4;
	shl.b32 	%r100, %r96, 3;
	add.s32 	%r166, %r164, %r100;
	mad.lo.s32 	%r165, %r96, 12, %r164;
	cvt.s64.s32 	%rd94, %r1;
	add.s64 	%rd138, %rd66, %rd94;
$L__BB4_14:
	add.s64 	%rd95, %rd138, %rd26;
	// begin inline asm
	cp.async.ca.shared.global [%r164], [%rd95], 4, 4;
	// end inline asm
	add.s64 	%rd99, %rd26, %rd25;
	add.s64 	%rd96, %rd138, %rd99;
	// begin inline asm
	cp.async.ca.shared.global [%r167], [%rd96], 4, 4;
	// end inline asm
	add.s64 	%rd97, %rd138, %rd28;
	// begin inline asm
	cp.async.ca.shared.global [%r166], [%rd97], 4, 4;
	// end inline asm
	add.s64 	%rd98, %rd138, %rd29;
	// begin inline asm
	cp.async.ca.shared.global [%r165], [%rd98], 4, 4;
	// end inline asm
	add.s64 	%rd137, %rd137, %rd25;
	add.s64 	%rd138, %rd138, %rd27;
	add.s32 	%r167, %r167, %r15;
	add.s32 	%r166, %r166, %r15;
	add.s32 	%r165, %r165, %r15;
	add.s32 	%r164, %r164, %r15;
	setp.lt.u64 	%p10, %rd137, %rd6;
	@%p10 bra 	$L__BB4_14;
$L__BB4_15:
	setp.le.u64 	%p11, %rd6, %rd144;
	// begin inline asm
	cp.async.commit_group;
	// end inline asm
	cvt.s64.s32 	%rd35, %r2;
	@%p11 bra 	$L__BB4_25;
	cvt.u32.u64 	%r105, %rd144;
	cvt.u64.u32 	%rd36, %r9;
	add.s32 	%r106, %r105, %r9;
	cvt.u64.u32 	%rd100, %r106;
	max.u64 	%rd101, %rd6, %rd100;
	setp.gt.u64 	%p12, %rd6, %rd100;
	selp.u64 	%rd37, 1, 0, %p12;
	add.s64 	%rd102, %rd37, %rd100;
	sub.s64 	%rd38, %rd101, %rd102;
	and.b64  	%rd103, %rd38, -4294967296;
	setp.ne.s64 	%p13, %rd103, 0;
	@%p13 bra 	$L__BB4_18;
	cvt.u32.u64 	%r107, %rd36;
	cvt.u32.u64 	%r108, %rd38;
	div.u32 	%r109, %r108, %r107;
	cvt.u64.u32 	%rd140, %r109;
	bra.uni 	$L__BB4_19;
$L__BB4_18:
	div.u64 	%rd140, %rd38, %rd36;
$L__BB4_19:
	add.s64 	%rd42, %rd140, %rd37;
	and.b64  	%rd104, %rd42, 3;
	setp.eq.s64 	%p14, %rd104, 3;
	@%p14 bra 	$L__BB4_22;
	shl.b64 	%rd105, %rd4, 2;
	shl.b64 	%rd106, %rd144, 2;
	add.s64 	%rd107, %rd105, %rd106;
	add.s64 	%rd108, %rd107, %rd35;
	add.s64 	%rd142, %rd68, %rd108;
	shl.b64 	%rd44, %rd36, 2;
	mov.u32 	%r111, _ZN3cub18CUB_300001_SM_10006detail9transform4smemE;
	add.s32 	%r112, %r2, %r111;
	add.s32 	%r113, %r112, %r5;
	shl.b32 	%r114, %r105, 2;
	add.s32 	%r168, %r113, %r114;
	mul.lo.s32 	%r115, %r8, %r7;
	mul.lo.s32 	%r116, %r115, %r6;
	shl.b32 	%r28, %r116, 2;
	add.s64 	%rd109, %rd42, 1;
	and.b64  	%rd110, %rd109, 3;
	neg.s64 	%rd141, %rd110;
$L__BB4_21:
	.pragma "nounroll";
	add.s32 	%r117, %r168, 128;
	// begin inline asm
	cp.async.ca.shared.global [%r117], [%rd142], 4, 4;
	// end inline asm
	add.s64 	%rd144, %rd144, %rd36;
	add.s64 	%rd142, %rd142, %rd44;
	add.s32 	%r168, %r168, %r28;
	add.s64 	%rd141, %rd141, 1;
	setp.ne.s64 	%p15, %rd141, 0;
	@%p15 bra 	$L__BB4_21;
$L__BB4_22:
	setp.lt.u64 	%p16, %rd42, 3;
	@%p16 bra 	$L__BB4_25;
	shl.b64 	%rd53, %rd36, 2;
	shl.b64 	%rd112, %rd4, 2;
	shl.b64 	%rd113, %rd144, 2;
	add.s64 	%rd54, %rd112, %rd113;
	add.s64 	%rd55, %rd54, %rd53;
	shl.b64 	%rd56, %rd36, 4;
	shl.b64 	%rd114, %rd36, 3;
	add.s64 	%rd57, %rd54, %rd114;
	add.s64 	%rd115, %rd144, %rd4;
	shl.b64 	%rd116, %rd115, 2;
	mad.lo.s64 	%rd58, %rd36, 12, %rd116;
	mov.u32 	%r118, _ZN3cub18CUB_300001_SM_10006detail9transform4smemE;
	add.s32 	%r119, %r2, %r118;
	mul.lo.s32 	%r120, %r8, %r7;
	mul.lo.s32 	%r121, %r120, %r6;
	shl.b32 	%r122, %r121, 2;
	cvt.u32.u64 	%r123, %rd144;
	shl.b32 	%r124, %r123, 2;
	add.s32 	%r125, %r119, %r5;
	add.s32 	%r169, %r125, %r124;
	add.s32 	%r172, %r169, %r122;
	shl.b32 	%r32, %r121, 4;
	shl.b32 	%r126, %r121, 3;
	add.s32 	%r171, %r169, %r126;
	mad.lo.s32 	%r170, %r121, 12, %r169;
	add.s64 	%rd145, %rd68, %rd35;
$L__BB4_24:
	add.s64 	%rd117, %rd145, %rd54;
	add.s32 	%r127, %r169, 128;
	// begin inline asm
	cp.async.ca.shared.global [%r127], [%rd117], 4, 4;
	// end inline asm
	add.s64 	%rd118, %rd145, %rd55;
	add.s32 	%r128, %r172, 128;
	// begin inline asm
	cp.async.ca.shared.global [%r128], [%rd118], 4, 4;
	// end inline asm
	add.s64 	%rd119, %rd145, %rd57;
	add.s32 	%r129, %r171, 128;
	// begin inline asm
	cp.async.ca.shared.global [%r129], [%rd119], 4, 4;
	// end inline asm
	add.s64 	%rd120, %rd145, %rd58;
	add.s32 	%r130, %r170, 128;
	// begin inline asm
	cp.async.ca.shared.global [%r130], [%rd120], 4, 4;
	// end inline asm
	add.s64 	%rd144, %rd144, %rd53;
	add.s64 	%rd145, %rd145, %rd56;
	add.s32 	%r172, %r172, %r32;
	add.s32 	%r171, %r171, %r32;
	add.s32 	%r170, %r170, %r32;
	add.s32 	%r169, %r169, %r32;
	setp.lt.u64 	%p17, %rd144, %rd6;
	@%p17 bra 	$L__BB4_24;
$L__BB4_25:
	// begin inline asm
	cp.async.commit_group;
	// end inline asm
	// begin inline asm
	cp.async.wait_group 0;
	// end inline asm
	barrier.sync 	0;
$L__BB4_26:
	setp.eq.s32 	%p22, %r3, %r4;
	@%p22 bra 	$L__BB4_32;
	setp.lt.s32 	%p23, %r68, 1;
	@%p23 bra 	$L__BB4_35;
	mov.u32 	%r177, %tid.x;
	neg.s32 	%r180, %r68;
	add.s32 	%r151, %r2, %r5;
	shl.b32 	%r152, %r177, 2;
	add.s32 	%r153, %r151, %r152;
	mov.u32 	%r154, _ZN3cub18CUB_300001_SM_10006detail9transform4smemE;
	add.s32 	%r155, %r153, %r154;
	add.s32 	%r179, %r155, 128;
	add.s32 	%r156, %r1, %r152;
	add.s32 	%r178, %r154, %r156;
	shl.b64 	%rd127, %rd4, 2;
	add.s64 	%rd64, %rd1, %rd127;
$L__BB4_29:
	.pragma "nounroll";
	setp.ge.s32 	%p24, %r177, %r4;
	@%p24 bra 	$L__BB4_31;
	ld.shared.f32 	%f1, [%r178];
	ld.shared.f32 	%f2, [%r179];
	add.f32 	%f3, %f1, %f2;
	mul.wide.s32 	%rd128, %r177, 4;
	add.s64 	%rd129, %rd64, %rd128;
	st.global.f32 	[%rd129], %f3;
$L__BB4_31:
	add.s32 	%r180, %r180, 1;
	setp.ne.s32 	%p25, %r180, 0;
	add.s32 	%r179, %r179, 512;
	add.s32 	%r178, %r178, 512;
	add.s32 	%r177, %r177, 128;
	@%p25 bra 	$L__BB4_29;
	bra.uni 	$L__BB4_35;
$L__BB4_32:
	setp.lt.s32 	%p26, %r68, 1;
	@%p26 bra 	$L__BB4_35;
	mov.u32 	%r173, %tid.x;
	neg.s32 	%r176, %r68;
	add.s32 	%r157, %r2, %r5;
	shl.b32 	%r158, %r173, 2;
	add.s32 	%r159, %r157, %r158;
	mov.u32 	%r160, _ZN3cub18CUB_300001_SM_10006detail9transform4smemE;
	add.s32 	%r161, %r159, %r160;
	add.s32 	%r175, %r161, 128;
	add.s32 	%r162, %r1, %r158;
	add.s32 	%r174, %r160, %r162;
	shl.b64 	%rd130, %rd4, 2;
	add.s64 	%rd65, %rd1, %rd130;
$L__BB4_34:
	.pragma "nounroll";
	mul.wide.s32 	%rd131, %r173, 4;
	add.s64 	%rd132, %rd65, %rd131;
	ld.shared.f32 	%f4, [%r174];
	ld.shared.f32 	%f5, [%r175];
	add.f32 	%f6, %f4, %f5;
	st.global.f32 	[%rd132], %f6;
	add.s32 	%r176, %r176, 1;
	setp.eq.s32 	%p27, %r176, 0;
	add.s32 	%r175, %r175, 512;
	add.s32 	%r174, %r174, 512;
	add.s32 	%r173, %r173, 128;
	@%p27 bra 	$L__BB4_35;
	bra.uni 	$L__BB4_34;
$L__BB4_35:
	ret;

}
	// .globl	_ZN3cub18CUB_300001_SM_10006detail9transform16transform_kernelINS2_10policy_hubILb1EN4cuda3std3__45tupleIJPfEEEE10policy1000Ei9logarithmS9_JS9_EEEvT0_iT1_T2_DpNS2_10kernel_argIT3_EE
.visible .entry _ZN3cub18CUB_300001_SM_10006detail9transform16transform_kernelINS2_10policy_hubILb1EN4cuda3std3__45tupleIJPfEEEE10policy1000Ei9logarithmS9_JS9_EEEvT0_iT1_T2_DpNS2_10kernel_argIT3_EE(
	.param .u32 _ZN3cub18CUB_300001_SM_10006detail9transform16transform_kernelINS2_10policy_hubILb1EN4cuda3std3__45tupleIJPfEEEE10policy1000Ei9logarithmS9_JS9_EEEvT0_iT1_T2_DpNS2_10kernel_argIT3_EE_param_0,
	.param .u32 _ZN3cub18CUB_300001_SM_10006detail9transform16transform_kernelINS2_10policy_hubILb1EN4cuda3std3__45tupleIJPfEEEE10policy1000Ei9logarithmS9_JS9_EEEvT0_iT1_T2_DpNS2_10kernel_argIT3_EE_param_1,
	.param .align 1 .b8 _ZN3cub18CUB_300001_SM_10006detail9transform16transform_kernelINS2_10policy_hubILb1EN4cuda3std3__45tupleIJPfEEEE10policy1000Ei9logarithmS9_JS9_EEEvT0_iT1_T2_DpNS2_10kernel_argIT3_EE_param_2[1],
	.param .u64 .ptr .align 1 _ZN3cub18CUB_300001_SM_10006detail9transform16transform_kernelINS2_10policy_hubILb1EN4cuda3std3__45tupleIJPfEEEE10policy1000Ei9logarithmS9_JS9_EEEvT0_iT1_T2_DpNS2_10kernel_argIT3_EE_param_3,
	.param .align 8 .b8 _ZN3cub18CUB_300001_SM_10006detail9transform16transform_kernelINS2_10policy_hubILb1EN4cuda3std3__45tupleIJPfEEEE10policy1000Ei9logarithmS9_JS9_EEEvT0_iT1_T2_DpNS2_10kernel_argIT3_EE_param_4[16]
)
.maxntid 128
{
	.reg .pred 	%p<67>;
	.reg .b32 	%r<113>;
	.reg .b32 	%f<309>;
	.reg .b64 	%rd<50>;

	ld.param.u32 	%r35, [_ZN3cub18CUB_300001_SM_10006detail9transform16transform_kernelINS2_10policy_hubILb1EN4cuda3std3__45tupleIJPfEEEE10policy1000Ei9logarithmS9_JS9_EEEvT0_iT1_T2_DpNS2_10kernel_argIT3_EE_param_0];
	ld.param.u64 	%rd10, [_ZN3cub18CUB_300001_SM_10006detail9transform16transform_kernelINS2_10policy_hubILb1EN4cuda3std3__45tupleIJPfEEEE10policy1000Ei9logarithmS9_JS9_EEEvT0_iT1_T2_DpNS2_10kernel_argIT3_EE_param_4];
	ld.param.u32 	%r34, [_ZN3cub18CUB_300001_SM_10006detail9transform16transform_kernelINS2_10policy_hubILb1EN4cuda3std3__45tupleIJPfEEEE10policy1000Ei9logarithmS9_JS9_EEEvT0_iT1_T2_DpNS2_10kernel_argIT3_EE_param_1];
	ld.param.u64 	%rd11, [_ZN3cub18CUB_300001_SM_10006detail9transform16transform_kernelINS2_10policy_hubILb1EN4cuda3std3__45tupleIJPfEEEE10policy1000Ei9logarithmS9_JS9_EEEvT0_iT1_T2_DpNS2_10kernel_argIT3_EE_param_3];
	cvta.to.global.u64 	%rd1, %rd11;
	cvta.to.global.u64 	%rd2, %rd10;
	shl.b32 	%r1, %r34, 7;
	mov.u32 	%r36, %ctaid.x;
	mul.lo.s32 	%r2, %r1, %r36;
	sub.s32 	%r3, %r35, %r2;
	min.s32 	%r4, %r1, %r3;
	shl.b32 	%r5, %r4, 2;
	mov.u32 	%r6, %tid.x;
	shl.b32 	%r105, %r6, 7;
	setp.ge.s32 	%p1, %r105, %r5;
	@%p1 bra 	$L__BB5_3;
	mul.wide.u32 	%rd12, %r6, 128;
	add.s64 	%rd13, %rd2, %rd12;
	mul.wide.s32 	%rd14, %r2, 4;
	add.s64 	%rd49, %rd13, %rd14;
$L__BB5_2:
	.pragma "nounroll";
	// begin inline asm
	prefetch.global.L2 [%rd49];
	// end inline asm
	add.s32 	%r105, %r105, 16384;
	add.s64 	%rd49, %rd49, 16384;
	setp.lt.s32 	%p2, %r105, %r5;
	@%p2 bra 	$L__BB5_2;
$L__BB5_3:
	mul.wide.s32 	%rd16, %r2, 4;
	add.s64 	%rd6, %rd2, %rd16;
	add.s64 	%rd7, %rd1, %rd16;
	setp.gt.s32 	%p3, %r1, %r3;
	@%p3 bra 	$L__BB5_13;
	setp.lt.s32 	%p4, %r34, 1;
	@%p4 bra 	$L__BB5_35;
	and.b32  	%r10, %r34, 3;
	setp.lt.u32 	%p5, %r34, 4;
	mov.b32 	%r111, 0;
	@%p5 bra 	$L__BB5_8;
	and.b32  	%r111, %r34, 2147483644;
	neg.s32 	%r107, %r111;
	add.s64 	%rd18, %rd16, 1024;
	add.s64 	%rd8, %rd2, %rd18;
	add.s64 	%rd9, %rd1, %rd18;
	mov.u32 	%r106, %r6;
$L__BB5_7:
	.pragma "nounroll";
	mul.wide.s32 	%rd19, %r106, 4;
	add.s64 	%rd20, %rd8, %rd19;
	add.s64 	%rd21, %rd9, %rd19;
	ld.global.f32 	%f1, [%rd20+-1024];
	setp.lt.f32 	%p6, %f1, 0f00800000;
	mul.f32 	%f2, %f1, 0f4B000000;
	selp.f32 	%f3, %f2, %f1, %p6;
	selp.f32 	%f4, 0fC1B80000, 0f00000000, %p6;
	mov.b32 	%r38, %f3;
	add.s32 	%r39, %r38, -1059760811;
	and.b32  	%r40, %r39, -8388608;
	sub.s32 	%r41, %r38, %r40;
	mov.b32 	%f5, %r41;
	cvt.rn.f32.s32 	%f6, %r40;
	fma.rn.f32 	%f7, %f6, 0f34000000, %f4;
	add.f32 	%f8, %f5, 0fBF800000;
	fma.rn.f32 	%f9, %f8, 0fBE055027, 0f3E1039F6;
	fma.rn.f32 	%f10, %f9, %f8, 0fBDF8CDCC;
	fma.rn.f32 	%f11, %f10, %f8, 0f3E0F2955;
	fma.rn.f32 	%f12, %f11, %f8, 0fBE2AD8B9;
	fma.rn.f32 	%f13, %f12, %f8, 0f3E4CED0B;
	fma.rn.f32 	%f14, %f13, %f8, 0fBE7FFF22;
	fma.rn.f32 	%f15, %f14, %f8, 0f3EAAAA78;
	fma.rn.f32 	%f16, %f15, %f8, 0fBF000000;
	mul.f32 	%f17, %f8, %f16;
	fma.rn.f32 	%f18, %f17, %f8, %f8;
	fma.rn.f32 	%f19, %f7, 0f3F317218, %f18;
	setp.gt.u32 	%p7, %r38, 2139095039;
	fma.rn.f32 	%f20, %f3, 0f7F800000, 0f7F800000;
	selp.f32 	%f21, %f20, %f19, %p7;
	setp.eq.f32 	%p8, %f3, 0f00000000;
	selp.f32 	%f22, 0fFF800000, %f21, %p8;
	st.global.f32 	[%rd21+-1024], %f22;
	ld.global.f32 	%f23, [%rd20+-512];
	setp.lt.f32 	%p9, %f23, 0f00800000;
	mul.f32 	%f24, %f23, 0f4B000000;
	selp.f32 	%f25, %f24, %f23, %p9;
	selp.f32 	%f26, 0fC1B80000, 0f00000000, %p9;
	mov.b32 	%r42, %f25;
	add.s32 	%r43, %r42, -1059760811;
	and.b32  	%r44, %r43, -8388608;
	sub.s32 	%r45, %r42, %r44;
	mov.b32 	%f27, %r45;
	cvt.rn.f32.s32 	%f28, %r44;
	fma.rn.f32 	%f29, %f28, 0f34000000, %f26;
	add.f32 	%f30, %f27, 0fBF800000;
	fma.rn.f32 	%f31, %f30, 0fBE055027, 0f3E1039F6;
	fma.rn.f32 	%f32, %f31, %f30, 0fBDF8CDCC;
	fma.rn.f32 	%f33, %f32, %f30, 0f3E0F2955;
	fma.rn.f32 	%f34, %f33, %f30, 0fBE2AD8B9;
	fma.rn.f32 	%f35, %f34, %f30, 0f3E4CED0B;
	fma.rn.f32 	%f36, %f35, %f30, 0fBE7FFF22;
	fma.rn.f32 	%f37, %f36, %f30, 0f3EAAAA78;
	fma.rn.f32 	%f38, %f37, %f30, 0fBF000000;
	mul.f32 	%f39, %f30, %f38;
	fma.rn.f32 	%f40, %f39, %f30, %f30;
	fma.rn.f32 	%f41, %f29, 0f3F317218, %f40;
	setp.gt.u32 	%p10, %r42, 2139095039;
	fma.rn.f32 	%f42, %f25, 0f7F800000, 0f7F800000;
	selp.f32 	%f43, %f42, %f41, %p10;
	setp.eq.f32 	%p11, %f25, 0f00000000;
	selp.f32 	%f44, 0fFF800000, %f43, %p11;
	st.global.f32 	[%rd21+-512], %f44;
	ld.global.f32 	%f45, [%rd20];
	setp.lt.f32 	%p12, %f45, 0f00800000;
	mul.f32 	%f46, %f45, 0f4B000000;
	selp.f32 	%f47, %f46, %f45, %p12;
	selp.f32 	%f48, 0fC1B80000, 0f00000000, %p12;
	mov.b32 	%r46, %f47;
	add.s32 	%r47, %r46, -1059760811;
	and.b32  	%r48, %r47, -8388608;
	sub.s32 	%r49, %r46, %r48;
	mov.b32 	%f49, %r49;
	cvt.rn.f32.s32 	%f50, %r48;
	fma.rn.f32 	%f51, %f50, 0f34000000, %f48;
	add.f32 	%f52, %f49, 0fBF800000;
	fma.rn.f32 	%f53, %f52, 0fBE055027, 0f3E1039F6;
	fma.rn.f32 	%f54, %f53, %f52, 0fBDF8CDCC;
	fma.rn.f32 	%f55, %f54, %f52, 0f3E0F2955;
	fma.rn.f32 	%f56, %f55, %f52, 0fBE2AD8B9;
	fma.rn.f32 	%f57, %f56, %f52, 0f3E4CED0B;
	fma.rn.f32 	%f58, %f57, %f52, 0fBE7FFF22;
	fma.rn.f32 	%f59, %f58, %f52, 0f3EAAAA78;
	fma.rn.f32 	%f60, %f59, %f52, 0fBF000000;
	mul.f32 	%f61, %f52, %f60;
	fma.rn.f32 	%f62, %f61, %f52, %f52;
	fma.rn.f32 	%f63, %f51, 0f3F317218, %f62;
	setp.gt.u32 	%p13, %r46, 2139095039;
	fma.rn.f32 	%f64, %f47, 0f7F800000, 0f7F800000;
	selp.f32 	%f65, %f64, %f63, %p13;
	setp.eq.f32 	%p14, %f47, 0f00000000;
	selp.f32 	%f66, 0fFF800000, %f65, %p14;
	st.global.f32 	[%rd21], %f66;
	ld.global.f32 	%f67, [%rd20+512];
	setp.lt.f32 	%p15, %f67, 0f00800000;
	mul.f32 	%f68, %f67, 0f4B000000;
	selp.f32 	%f69, %f68, %f67, %p15;
	selp.f32 	%f70, 0fC1B80000, 0f00000000, %p15;
	mov.b32 	%r50, %f69;
	add.s32 	%r51, %r50, -1059760811;
	and.b32  	%r52, %r51, -8388608;
	sub.s32 	%r53, %r50, %r52;
	mov.b32 	%f71, %r53;
	cvt.rn.f32.s32 	%f72, %r52;
	fma.rn.f32 	%f73, %f72, 0f34000000, %f70;
	add.f32 	%f74, %f71, 0fBF800000;
	fma.rn.f32 	%f75, %f74, 0fBE055027, 0f3E1039F6;
	fma.rn.f32 	%f76, %f75, %f74, 0fBDF8CDCC;
	fma.rn.f32 	%f77, %f76, %f74, 0f3E0F2955;
	fma.rn.f32 	%f78, %f77, %f74, 0fBE2AD8B9;
	fma.rn.f32 	%f79, %f78, %f74, 0f3E4CED0B;
	fma.rn.f32 	%f80, %f79, %f74, 0fBE7FFF22;
	fma.rn.f32 	%f81, %f80, %f74, 0f3EAAAA78;
	fma.rn.f32 	%f82, %f81, %f74, 0fBF000000;
	mul.f32 	%f83, %f74, %f82;
	fma.rn.f32 	%f84, %f83, %f74, %f74;
	fma.rn.f32 	%f85, %f73, 0f3F317218, %f84;
	setp.gt.u32 	%p16, %r50, 2139095039;
	fma.rn.f32 	%f86, %f69, 0f7F800000, 0f7F800000;
	selp.f32 	%f87, %f86, %f85, %p16;
	setp.eq.f32 	%p17, %f69, 0f00000000;
	selp.f32 	%f88, 0fFF800000, %f87, %p17;
	st.global.f32 	[%rd21+512], %f88;
	add.s32 	%r107, %r107, 4;
	add.s32 	%r106, %r106, 512;
	setp.eq.s32 	%p18, %r107, 0;
	@%p18 bra 	$L__BB5_8;
	bra.uni 	$L__BB5_7;
$L__BB5_8:
	setp.eq.s32 	%p19, %r10, 0;
	@%p19 bra 	$L__BB5_35;
	setp.eq.s32 	%p20, %r10, 1;
	@%p20 bra 	$L__BB5_11;
	shl.b32 	%r54, %r111, 7;
	add.s32 	%r55, %r54, %r6;
	mul.wide.s32 	%rd22, %r55, 4;
	add.s64 	%rd23, %rd6, %rd22;
	ld.global.f32 	%f89, [%rd23];
	setp.lt.f32 	%p21, %f89, 0f00800000;
	mul.f32 	%f90, %f89, 0f4B000000;
	selp.f32 	%f91, %f90, %f89, %p21;
	selp.f32 	%f92, 0fC1B80000, 0f00000000, %p21;
	mov.b32 	%r56, %f91;
	add.s32 	%r57, %r56, -1059760811;
	and.b32  	%r58, %r57, -8388608;
	sub.s32 	%r59, %r56, %r58;
	mov.b32 	%f93, %r59;
	cvt.rn.f32.s32 	%f94, %r58;
	fma.rn.f32 	%f95, %f94, 0f34000000, %f92;
	add.f32 	%f96, %f93, 0fBF800000;
	fma.rn.f32 	%f97, %f96, 0fBE055027, 0f3E1039F6;
	fma.rn.f32 	%f98, %f97, %f96, 0fBDF8CDCC;
	fma.rn.f32 	%f99, %f98, %f96, 0f3E0F2955;
	fma.rn.f32 	%f100, %f99, %f96, 0fBE2AD8B9;
	fma.rn.f32 	%f101, %f100, %f96, 0f3E4CED0B;
	fma.rn.f32 	%f102, %f101, %f96, 0fBE7FFF22;
	fma.rn.f32 	%f103, %f102, %f96, 0f3EAAAA78;
	fma.rn.f32 	%f104, %f103, %f96, 0fBF000000;
	mul.f32 	%f105, %f96, %f104;
	fma.rn.f32 	%f106, %f105, %f96, %f96;
	fma.rn.f32 	%f107, %f95, 0f3F317218, %f106;
	setp.gt.u32 	%p22, %r56, 2139095039;
	fma.rn.f32 	%f108, %f91, 0f7F800000, 0f7F800000;
	selp.f32 	%f109, %f108, %f107, %p22;
	setp.eq.f32 	%p23, %f91, 0f00000000;
	selp.f32 	%f110, 0fFF800000, %f109, %p23;
	add.s64 	%rd24, %rd7, %rd22;
	st.global.f32 	[%rd24], %f110;
	ld.global.f32 	%f111, [%rd23+512];
	setp.lt.f32 	%p24, %f111, 0f00800000;
	mul.f32 	%f112, %f111, 0f4B000000;
	selp.f32 	%f113, %f112, %f111, %p24;
	selp.f32 	%f114, 0fC1B80000, 0f00000000, %p24;
	mov.b32 	%r60, %f113;
	add.s32 	%r61, %r60, -1059760811;
	and.b32  	%r62, %r61, -8388608;
	sub.s32 	%r63, %r60, %r62;
	mov.b32 	%f115, %r63;
	cvt.rn.f32.s32 	%f116, %r62;
	fma.rn.f32 	%f117, %f116, 0f34000000, %f114;
	add.f32 	%f118, %f115, 0fBF800000;
	fma.rn.f32 	%f119, %f118, 0fBE055027, 0f3E1039F6;
	fma.rn.f32 	%f120, %f119, %f118, 0fBDF8CDCC;
	fma.rn.f32 	%f121, %f120, %f118, 0f3E0F2955;
	fma.rn.f32 	%f122, %f121, %f118, 0fBE2AD8B9;
	fma.rn.f32 	%f123, %f122, %f118, 0f3E4CED0B;
	fma.rn.f32 	%f124, %f123, %f118, 0fBE7FFF22;
	fma.rn.f32 	%f125, %f124, %f118, 0f3EAAAA78;
	fma.rn.f32 	%f126, %f125, %f118, 0fBF000000;
	mul.f32 	%f127, %f118, %f126;
	fma.rn.f32 	%f128, %f127, %f118, %f118;
	fma.rn.f32 	%f129, %f117, 0f3F317218, %f128;
	setp.gt.u32 	%p25, %r60, 2139095039;
	fma.rn.f32 	%f130, %f113, 0f7F800000, 0f7F800000;
	selp.f32 	%f131, %f130, %f129, %p25;
	setp.eq.f32 	%p26, %f113, 0f00000000;
	selp.f32 	%f132, 0fFF800000, %f131, %p26;
	st.global.f32 	[%rd24+512], %f132;
	add.s32 	%r111, %r111, 2;
$L__BB5_11:
	and.b32  	%r64, %r34, 1;
	setp.eq.b32 	%p27, %r64, 1;
	not.pred 	%p28, %p27;
	@%p28 bra 	$L__BB5_35;
	shl.b32 	%r65, %r111, 7;
	add.s32 	%r66, %r65, %r6;
	mul.wide.s32 	%rd25, %r66, 4;
	add.s64 	%rd26, %rd6, %rd25;
	ld.global.f32 	%f133, [%rd26];
	setp.lt.f32 	%p29, %f133, 0f00800000;
	mul.f32 	%f134, %f133, 0f4B000000;
	selp.f32 	%f135, %f134, %f133, %p29;
	selp.f32 	%f136, 0fC1B80000, 0f00000000, %p29;
	mov.b32 	%r67, %f135;
	add.s32 	%r68, %r67, -1059760811;
	and.b32  	%r69, %r68, -8388608;
	sub.s32 	%r70, %r67, %r69;
	mov.b32 	%f137, %r70;
	cvt.rn.f32.s32 	%f138, %r69;
	fma.rn.f32 	%f139, %f138, 0f34000000, %f136;
	add.f32 	%f140, %f137, 0fBF800000;
	fma.rn.f32 	%f141, %f140, 0fBE055027, 0f3E1039F6;
	fma.rn.f32 	%f142, %f141, %f140, 0fBDF8CDCC;
	fma.rn.f32 	%f143, %f142, %f140, 0f3E0F2955;
	fma.rn.f32 	%f144, %f143, %f140, 0fBE2AD8B9;
	fma.rn.f32 	%f145, %f144, %f140, 0f3E4CED0B;
	fma.rn.f32 	%f146, %f145, %f140, 0fBE7FFF22;
	fma.rn.f32 	%f147, %f146, %f140, 0f3EAAAA78;
	fma.rn.f32 	%f148, %f147, %f140, 0fBF000000;
	mul.f32 	%f149, %f140, %f148;
	fma.rn.f32 	%f150, %f149, %f140, %f140;
	fma.rn.f32 	%f151, %f139, 0f3F317218, %f150;
	setp.gt.u32 	%p30, %r67, 2139095039;
	fma.rn.f32 	%f152, %f135, 0f7F800000, 0f7F800000;
	selp.f32 	%f153, %f152, %f151, %p30;
	setp.eq.f32 	%p31, %f135, 0f00000000;
	selp.f32 	%f154, 0fFF800000, %f153, %p31;
	add.s64 	%rd27, %rd7, %rd25;
	st.global.f32 	[%rd27], %f154;
	bra.uni 	$L__BB5_35;
$L__BB5_13:
	setp.lt.s32 	%p32, %r34, 1;
	@%p32 bra 	$L__BB5_35;
	and.b32  	%r13, %r34, 3;
	setp.lt.u32 	%p33, %r34, 4;
	mov.b32 	%r109, 0;
	@%p33 bra 	$L__BB5_25;
	and.b32  	%r109, %r34, 2147483644;
	mov.b32 	%r108, 0;
$L__BB5_16:
	.pragma "nounroll";
	shl.b32 	%r73, %r108, 7;
	add.s32 	%r20, %r73, %r6;
	setp.ge.s32 	%p34, %r20, %r4;
	@%p34 bra 	$L__BB5_18;
	mul.wide.s32 	%rd28, %r20, 4;
	add.s64 	%rd29, %rd6, %rd28;
	ld.global.f32 	%f155, [%rd29];
	setp.lt.f32 	%p35, %f155, 0f00800000;
	mul.f32 	%f156, %f155, 0f4B000000;
	selp.f32 	%f157, %f156, %f155, %p35;
	selp.f32 	%f158, 0fC1B80000, 0f00000000, %p35;
	mov.b32 	%r74, %f157;
	add.s32 	%r75, %r74, -1059760811;
	and.b32  	%r76, %r75, -8388608;
	sub.s32 	%r77, %r74, %r76;
	mov.b32 	%f159, %r77;
	cvt.rn.f32.s32 	%f160, %r76;
	fma.rn.f32 	%f161, %f160, 0f34000000, %f158;
	add.f32 	%f162, %f159, 0fBF800000;
	fma.rn.f32 	%f163, %f162, 0fBE055027, 0f3E1039F6;
	fma.rn.f32 	%f164, %f163, %f162, 0fBDF8CDCC;
	fma.rn.f32 	%f165, %f164, %f162, 0f3E0F2955;
	fma.rn.f32 	%f166, %f165, %f162, 0fBE2AD8B9;
	fma.rn.f32 	%f167, %f166, %f162, 0f3E4CED0B;
	fma.rn.f32 	%f168, %f167, %f162, 0fBE7FFF22;
	fma.rn.f32 	%f169, %f168, %f162, 0f3EAAAA78;
	fma.rn.f32 	%f170, %f169, %f162, 0fBF000000;
	mul.f32 	%f171, %f162, %f170;
	fma.rn.f32 	%f172, %f171, %f162, %f162;
	fma.rn.f32 	%f173, %f161, 0f3F317218, %f172;
	setp.gt.u32 	%p36, %r74, 2139095039;
	fma.rn.f32 	%f174, %f157, 0f7F800000, 0f7F800000;
	selp.f32 	%f175, %f174, %f173, %p36;
	setp.eq.f32 	%p37, %f157, 0f00000000;
	selp.f32 	%f176, 0fFF800000, %f175, %p37;
	add.s64 	%rd30, %rd7, %rd28;
	st.global.f32 	[%rd30], %f176;
$L__BB5_18:
	add.s32 	%r21, %r20, 128;
	setp.ge.s32 	%p38, %r21, %r4;
	@%p38 bra 	$L__BB5_20;
	mul.wide.s32 	%rd31, %r21, 4;
	add.s64 	%rd32, %rd6, %rd31;
	ld.global.f32 	%f177, [%rd32];
	setp.lt.f32 	%p39, %f177, 0f00800000;
	mul.f32 	%f178, %f177, 0f4B000000;
	selp.f32 	%f179, %f178, %f177, %p39;
	selp.f32 	%f180, 0fC1B80000, 0f00000000, %p39;
	mov.b32 	%r78, %f179;
	add.s32 	%r79, %r78, -1059760811;
	and.b32  	%r80, %r79, -8388608;
	sub.s32 	%r81, %r78, %r80;
	mov.b32 	%f181, %r81;
	cvt.rn.f32.s32 	%f182, %r80;
	fma.rn.f32 	%f183, %f182, 0f34000000, %f180;
	add.f32 	%f184, %f181, 0fBF800000;
	fma.rn.f32 	%f185, %f184, 0fBE055027, 0f3E1039F6;
	fma.rn.f32 	%f186, %f185, %f184, 0fBDF8CDCC;
	fma.rn.f32 	%f187, %f186, %f184, 0f3E0F2955;
	fma.rn.f32 	%f188, %f187, %f184, 0fBE2AD8B9;
	fma.rn.f32 	%f189, %f188, %f184, 0f3E4CED0B;
	fma.rn.f32 	%f190, %f189, %f184, 0fBE7FFF22;
	fma.rn.f32 	%f191, %f190, %f184, 0f3EAAAA78;
	fma.rn.f32 	%f192, %f191, %f184, 0fBF000000;
	mul.f32 	%f193, %f184, %f192;
	fma.rn.f32 	%f194, %f193, %f184, %f184;
	fma.rn.f32 	%f195, %f183, 0f3F317218, %f194;
	setp.gt.u32 	%p40, %r78, 2139095039;
	fma.rn.f32 	%f196, %f179, 0f7F800000, 0f7F800000;
	selp.f32 	%f197, %f196, %f195, %p40;
	setp.eq.f32 	%p41, %f179, 0f00000000;
	selp.f32 	%f198, 0fFF800000, %f197, %p41;
	add.s64 	%rd33, %rd7, %rd31;
	st.global.f32 	[%rd33], %f198;
$L__BB5_20:
	add.s32 	%r22, %r20, 256;
	setp.ge.s32 	%p42, %r22, %r4;
	@%p42 bra 	$L__BB5_22;
	mul.wide.s32 	%rd34, %r22, 4;
	add.s64 	%rd35, %rd6, %rd34;
	ld.global.f32 	%f199, [%rd35];
	setp.lt.f32 	%p43, %f199, 0f00800000;
	mul.f32 	%f200, %f199, 0f4B000000;
	selp.f32 	%f201, %f200, %f199, %p43;
	selp.f32 	%f202, 0fC1B80000, 0f00000000, %p43;
	mov.b32 	%r82, %f201;
	add.s32 	%r83, %r82, -1059760811;
	and.b32  	%r84, %r83, -8388608;
	sub.s32 	%r85, %r82, %r84;
	mov.b32 	%f203, %r85;
	cvt.rn.f32.s32 	%f204, %r84;
	fma.rn.f32 	%f205, %f204, 0f34000000, %f202;
	add.f32 	%f206, %f203, 0fBF800000;
	fma.rn.f32 	%f207, %f206, 0fBE055027, 0f3E1039F6;
	fma.rn.f32 	%f208, %f207, %f206, 0fBDF8CDCC;
	fma.rn.f32 	%f209, %f208, %f206, 0f3E0F2955;
	fma.rn.f32 	%f210, %f209, %f206, 0fBE2AD8B9;
	fma.rn.f32 	%f211, %f210, %f206, 0f3E4CED0B;
	fma.rn.f32 	%f212, %f211, %f206, 0fBE7FFF22;
	fma.rn.f32 	%f213, %f212, %f206, 0f3EAAAA78;
	fma.rn.f32 	%f214, %f213, %f206, 0fBF000000;
	mul.f32 	%f215, %f206, %f214;
	fma.rn.f32 	%f216, %f215, %f206, %f206;
	fma.rn.f32 	%f217, %f205, 0f3F317218, %f216;
	setp.gt.u32 	%p44, %r82, 2139095039;
	fma.rn.f32 	%f218, %f201, 0f7F800000, 0f7F800000;
	selp.f32 	%f219, %f218, %f217, %p44;
	setp.eq.f32 	%p45, %f201, 0f00000000;
	selp.f32 	%f220, 0fFF800000, %f219, %p45;
	add.s64 	%rd36, %rd7, %rd34;
	st.global.f32 	[%rd36], %f220;
$L__BB5_22:
	add.s32 	%r23, %r20, 384;
	setp.ge.s32 	%p46, %r23, %r4;
	@%p46 bra 	$L__BB5_24;
	mul.wide.s32 	%rd37, %r23, 4;
	add.s64 	%rd38, %rd6, %rd37;
	ld.global.f32 	%f221, [%rd38];
	setp.lt.f32 	%p47, %f221, 0f00800000;
	mul.f32 	%f222, %f221, 0f4B000000;
	selp.f32 	%f223, %f222, %f221, %p47;
	selp.f32 	%f224, 0fC1B80000, 0f00000000, %p47;
	mov.b32 	%r86, %f223;
	add.s32 	%r87, %r86, -1059760811;
	and.b32  	%r88, %r87, -8388608;
	sub.s32 	%r89, %r86, %r88;
	mov.b32 	%f225, %r89;
	cvt.rn.f32.s32 	%f226, %r88;
	fma.rn.f32 	%f227, %f226, 0f34000000, %f224;
	add.f32 	%f228, %f225, 0fBF800000;
	fma.rn.f32 	%f229, %f228, 0fBE055027, 0f3E1039F6;
	fma.rn.f32 	%f230, %f229, %f228, 0fBDF8CDCC;
	fma.rn.f32 	%f231, %f230, %f228, 0f3E0F2955;
	fma.rn.f32 	%f232, %f231, %f228, 0fBE2AD8B9;
	fma.rn.f32 	%f233, %f232, %f228, 0f3E4CED0B;
	fma.rn.f32 	%f234, %f233, %f228, 0fBE7FFF22;
	fma.rn.f32 	%f235, %f234, %f228, 0f3EAAAA78;
	fma.rn.f32 	%f236, %f235, %f228, 0fBF000000;
	mul.f32 	%f237, %f228, %f236;
	fma.rn.f32 	%f238, %f237, %f228, %f228;
	fma.rn.f32 	%f239, %f227, 0f3F317218, %f238;
	setp.gt.u32 	%p48, %r86, 2139095039;
	fma.rn.f32 	%f240, %f223, 0f7F800000, 0f7F800000;
	selp.f32 	%f241, %f240, %f239, %p48;
	setp.eq.f32 	%p49, %f223, 0f00000000;
	selp.f32 	%f242, 0fFF800000, %f241, %p49;
	add.s64 	%rd39, %rd7, %rd37;
	st.global.f32 	[%rd39], %f242;
$L__BB5_24:
	add.s32 	%r108, %r108, 4;
	setp.ne.s32 	%p50, %r108, %r109;
	@%p50 bra 	$L__BB5_16;
$L__BB5_25:
	setp.eq.s32 	%p51, %r13, 0;
	@%p51 bra 	$L__BB5_35;
	setp.eq.s32 	%p52, %r13, 1;
	@%p52 bra 	$L__BB5_32;
	shl.b32 	%r90, %r109, 7;
	add.s32 	%r26, %r90, %r6;
	setp.ge.s32 	%p53, %r26, %r4;
	@%p53 bra 	$L__BB5_29;
	mul.wide.s32 	%rd40, %r26, 4;
	add.s64 	%rd41, %rd6, %rd40;
	ld.global.f32 	%f243, [%rd41];
	setp.lt.f32 	%p54, %f243, 0f00800000;
	mul.f32 	%f244, %f243, 0f4B000000;
	selp.f32 	%f245, %f244, %f243, %p54;
	selp.f32 	%f246, 0fC1B80000, 0f00000000, %p54;
	mov.b32 	%r91, %f245;
	add.s32 	%r92, %r91, -1059760811;
	and.b32  	%r93, %r92, -8388608;
	sub.s32 	%r94, %r91, %r93;
	mov.b32 	%f247, %r94;
	cvt.rn.f32.s32 	%f248, %r93;
	fma.rn.f32 	%f249, %f248, 0f34000000, %f246;
	add.f32 	%f250, %f247, 0fBF800000;
	fma.rn.f32 	%f251, %f250, 0fBE055027, 0f3E1039F6;
	fma.rn.f32 	%f252, %f251, %f250, 0fBDF8CDCC;
	fma.rn.f32 	%f253, %f252, %f250, 0f3E0F2955;
	fma.rn.f32 	%f254, %f253, %f250, 0fBE2AD8B9;
	fma.rn.f32 	%f255, %f254, %f250, 0f3E4CED0B;
	fma.rn.f32 	%f256, %f255, %f250, 0fBE7FFF22;
	fma.rn.f32 	%f257, %f256, %f250, 0f3EAAAA78;
	fma.rn.f32 	%f258, %f257, %f250, 0fBF000000;
	mul.f32 	%f259, %f250, %f258;
	fma.rn.f32 	%f260, %f259, %f250, %f250;
	fma.rn.f32 	%f261, %f249, 0f3F317218, %f260;
	setp.gt.u32 	%p55, %r91, 2139095039;
	fma.rn.f32 	%f262, %f245, 0f7F800000, 0f7F800000;
	selp.f32 	%f263, %f262, %f261, %p55;
	setp.eq.f32 	%p56, %f245, 0f00000000;
	selp.f32 	%f264, 0fFF800000, %f263, %p56;
	add.s64 	%rd42, %rd7, %rd40;
	st.global.f32 	[%rd42], %f264;
$L__BB5_29:
	add.s32 	%r27, %r26, 128;
	setp.ge.s32 	%p57, %r27, %r4;
	@%p57 bra 	$L__BB5_31;
	mul.wide.s32 	%rd43, %r27, 4;
	add.s64 	%rd44, %rd6, %rd43;
	ld.global.f32 	%f265, [%rd44];
	setp.lt.f32 	%p58, %f265, 0f00800000;
	mul.f32 	%f266, %f265, 0f4B000000;
	selp.f32 	%f267, %f266, %f265, %p58;
	selp.f32 	%f268, 0fC1B80000, 0f00000000, %p58;
	mov.b32 	%r95, %f267;
	add.s32 	%r96, %r95, -1059760811;
	and.b32  	%r97, %r96, -8388608;
	sub.s32 	%r98, %r95, %r97;
	mov.b32 	%f269, %r98;
	cvt.rn.f32.s32 	%f270, %r97;
	fma.rn.f32 	%f271, %f270, 0f34000000, %f268;
	add.f32 	%f272, %f269, 0fBF800000;
	fma.rn.f32 	%f273, %f272, 0fBE055027, 0f3E1039F6;
	fma.rn.f32 	%f274, %f273, %f272, 0fBDF8CDCC;
	fma.rn.f32 	%f275, %f274, %f272, 0f3E0F2955;
	fma.rn.f32 	%f276, %f275, %f272, 0fBE2AD8B9;
	fma.rn.f32 	%f277, %f276, %f272, 0f3E4CED0B;
	fma.rn.f32 	%f278, %f277, %f272, 0fBE7FFF22;
	fma.rn.f32 	%f279, %f278, %f272, 0f3EAAAA78;
	fma.rn.f32 	%f280, %f279, %f272, 0fBF000000;
	mul.f32 	%f281, %f272, %f280;
	fma.rn.f32 	%f282, %f281, %f272, %f272;
	fma.rn.f32 	%f283, %f271, 0f3F317218, %f282;
	setp.gt.u32 	%p59, %r95, 2139095039;
	fma.rn.f32 	%f284, %f267, 0f7F800000, 0f7F800000;
	selp.f32 	%f285, %f284, %f283, %p59;
	setp.eq.f32 	%p60, %f267, 0f00000000;
	selp.f32 	%f286, 0fFF800000, %f285, %p60;
	add.s64 	%rd45, %rd7, %rd43;
	st.global.f32 	[%rd45], %f286;
$L__BB5_31:
	add.s32 	%r109, %r109, 2;
$L__BB5_32:
	and.b32  	%r99, %r34, 1;
	setp.eq.b32 	%p61, %r99, 1;
	not.pred 	%p62, %p61;
	@%p62 bra 	$L__BB5_35;
	shl.b32 	%r100, %r109, 7;
	add.s32 	%r30, %r100, %r6;
	setp.ge.s32 	%p63, %r30, %r4;
	@%p63 bra 	$L__BB5_35;
	mul.wide.s32 	%rd46, %r30, 4;
	add.s64 	%rd47, %rd6, %rd46;
	ld.global.f32 	%f287, [%rd47];
	setp.lt.f32 	%p64, %f287, 0f00800000;
	mul.f32 	%f288, %f287, 0f4B000000;
	selp.f32 	%f289, %f288, %f287, %p64;
	selp.f32 	%f290, 0fC1B80000, 0f00000000, %p64;
	mov.b32 	%r101, %f289;
	add.s32 	%r102, %r101, -1059760811;
	and.b32  	%r103, %r102, -8388608;
	sub.s32 	%r104, %r101, %r103;
	mov.b32 	%f291, %r104;
	cvt.rn.f32.s32 	%f292, %r103;
	fma.rn.f32 	%f293, %f292, 0f34000000, %f290;
	add.f32 	%f294, %f291, 0fBF800000;
	fma.rn.f32 	%f295, %f294, 0fBE055027, 0f3E1039F6;
	fma.rn.f32 	%f296, %f295, %f294, 0fBDF8CDCC;
	fma.rn.f32 	%f297, %f296, %f294, 0f3E0F2955;
	fma.rn.f32 	%f298, %f297, %f294, 0fBE2AD8B9;
	fma.rn.f32 	%f299, %f298, %f294, 0f3E4CED0B;
	fma.rn.f32 	%f300, %f299, %f294, 0fBE7FFF22;
	fma.rn.f32 	%f301, %f300, %f294, 0f3EAAAA78;
	fma.rn.f32 	%f302, %f301, %f294, 0fBF000000;
	mul.f32 	%f303, %f294, %f302;
	fma.rn.f32 	%f304, %f303, %f294, %f294;
	fma.rn.f32 	%f305, %f293, 0f3F317218, %f304;
	setp.gt.u32 	%p65, %r101, 2139095039;
	fma.rn.f32 	%f306, %f289, 0f7F800000, 0f7F800000;
	selp.f32 	%f307, %f306, %f305, %p65;
	setp.eq.f32 	%p66, %f289, 0f00000000;
	selp.f32 	%f308, 0fFF800000, %f307, %p66;
	add.s64 	%rd48, %rd7, %rd46;
	st.global.f32 	[%rd48], %f308;
$L__BB5_35:
	ret;

}
	// .globl	_ZN3cub18CUB_300001_SM_10006detail9transform16transform_kernelINS2_10policy_hubILb1EN4cuda3std3__45tupleIJPfEEEE10policy1000El9logarithmS9_JS9_EEEvT0_iT1_T2_DpNS2_10kernel_argIT3_EE
.visible .entry _ZN3cub18CUB_300001_SM_10006detail9transform16transform_kernelINS2_10policy_hubILb1EN4cuda3std3__45tupleIJPfEEEE10policy1000El9logarithmS9_JS9_EEEvT0_iT1_T2_DpNS2_10kernel_argIT3_EE(
	.param .u64 _ZN3cub18CUB_300001_SM_10006detail9transform16transform_kernelINS2_10policy_hubILb1EN4cuda3std3__45tupleIJPfEEEE10policy1000El9logarithmS9_JS9_EEEvT0_iT1_T2_DpNS2_10kernel_argIT3_EE_param_0,
	.param .u32 _ZN3cub18CUB_300001_SM_10006detail9transform16transform_kernelINS2_10policy_hubILb1EN4cuda3std3__45tupleIJPfEEEE10policy1000El9logarithmS9_JS9_EEEvT0_iT1_T2_DpNS2_10kernel_argIT3_EE_param_1,
	.param .align 1 .b8 _ZN3cub18CUB_300001_SM_10006detail9transform16transform_kernelINS2_10policy_hubILb1EN4cuda3std3__45tupleIJPfEEEE10policy1000El9logarithmS9_JS9_EEEvT0_iT1_T2_DpNS2_10kernel_argIT3_EE_param_2[1],
	.param .u64 .ptr .align 1 _ZN3cub18CUB_300001_SM_10006detail9transform16transform_kernelINS2_10policy_hubILb1EN4cuda3std3__45tupleIJPfEEEE10policy1000El9logarithmS9_JS9_EEEvT0_iT1_T2_DpNS2_10kernel_argIT3_EE_param_3,
	.param .align 8 .b8 _ZN3cub18CUB_300001_SM_10006detail9transform16transform_kernelINS2_10policy_hubILb1EN4cuda3std3__45tupleIJPfEEEE10policy1000El9logarithmS9_JS9_EEEvT0_iT1_T2_DpNS2_10kernel_argIT3_EE_param_4[16]
)
.maxntid 128
{
	.reg .pred 	%p<67>;
	.reg .b32 	%r<110>;
	.reg .b32 	%f<309>;
	.reg .b64 	%rd<56>;

	ld.param.u64 	%rd11, [_ZN3cub18CUB_300001_SM_10006detail9transform16transform_kernelINS2_10policy_hubILb1EN4cuda3std3__45tupleIJPfEEEE10policy1000El9logarithmS9_JS9_EEEvT0_iT1_T2_DpNS2_10kernel_argIT3_EE_param_0];
	ld.param.u64 	%rd12, [_ZN3cub18CUB_300001_SM_10006detail9transform16transform_kernelINS2_10policy_hubILb1EN4cuda3std3__45tupleIJPfEEEE10policy1000El9logarithmS9_JS9_EEEvT0_iT1_T2_DpNS2_10kernel_argIT3_EE_param_4];
	ld.param.u32 	%r32, [_ZN3cub18CUB_300001_SM_10006detail9transform16transform_kernelINS2_10policy_hubILb1EN4cuda3std3__45tupleIJPfEEEE10policy1000El9logarithmS9_JS9_EEEvT0_iT1_T2_DpNS2_10kernel_argIT3_EE_param_1];
	ld.param.u64 	%rd13, [_ZN3cub18CUB_300001_SM_10006detail9transform16transform_kernelINS2_10policy_hubILb1EN4cuda3std3__45tupleIJPfEEEE10policy1000El9logarithmS9_JS9_EEEvT0_iT1_T2_DpNS2_10kernel_argIT3_EE_param_3];
	cvta.to.global.u64 	%rd1, %rd13;
	cvta.to.global.u64 	%rd2, %rd12;
	shl.b32 	%r1, %r32, 7;
	mov.u32 	%r33, %ctaid.x;
	cvt.u64.u32 	%rd14, %r33;
	cvt.s64.s32 	%rd15, %r1;
	mul.lo.s64 	%rd3, %rd15, %rd14;
	sub.s64 	%rd16, %rd11, %rd3;
	min.s64 	%rd17, %rd16, %rd15;
	cvt.u32.u64 	%r2, %rd17;
	shl.b32 	%r3, %r2, 2;
	mov.u32 	%r4, %tid.x;
	shl.b32 	%r102, %r4, 7;
	setp.ge.s32 	%p1, %r102, %r3;
	@%p1 bra 	$L__BB6_3;
	shl.b64 	%rd18, %rd3, 2;
	add.s64 	%rd19, %rd2, %rd18;
	mul.wide.u32 	%rd20, %r4, 128;
	add.s64 	%rd55, %rd19, %rd20;
$L__BB6_2:
	.pragma "nounroll";
	// begin inline asm
	prefetch.global.L2 [%rd55];
	// end inline asm
	add.s32 	%r102, %r102, 16384;
	add.s64 	%rd55, %rd55, 16384;
	setp.lt.s32 	%p2, %r102, %r3;
	@%p2 bra 	$L__BB6_2;
$L__BB6_3:
	shl.b64 	%rd22, %rd3, 2;
	add.s64 	%rd7, %rd2, %rd22;
	add.s64 	%rd8, %rd1, %rd22;
	setp.eq.s32 	%p3, %r1, %r2;
	@%p3 bra 	$L__BB6_26;
	setp.lt.s32 	%p4, %r32, 1;
	@%p4 bra 	$L__BB6_35;
	and.b32  	%r8, %r32, 3;
	setp.lt.u32 	%p5, %r32, 4;
	mov.b32 	%r108, 0;
	@%p5 bra 	$L__BB6_16;
	and.b32  	%r108, %r32, 2147483644;
	mov.b32 	%r105, 0;
$L__BB6_7:
	.pragma "nounroll";
	shl.b32 	%r36, %r105, 7;
	add.s32 	%r18, %r36, %r4;
	setp.ge.s32 	%p6, %r18, %r2;
	@%p6 bra 	$L__BB6_9;
	mul.wide.s32 	%rd23, %r18, 4;
	add.s64 	%rd24, %rd7, %rd23;
	ld.global.f32 	%f1, [%rd24];
	setp.lt.f32 	%p7, %f1, 0f00800000;
	mul.f32 	%f2, %f1, 0f4B000000;
	selp.f32 	%f3, %f2, %f1, %p7;
	selp.f32 	%f4, 0fC1B80000, 0f00000000, %p7;
	mov.b32 	%r37, %f3;
	add.s32 	%r38, %r37, -1059760811;
	and.b32  	%r39, %r38, -8388608;
	sub.s32 	%r40, %r37, %r39;
	mov.b32 	%f5, %r40;
	cvt.rn.f32.s32 	%f6, %r39;
	fma.rn.f32 	%f7, %f6, 0f34000000, %f4;
	add.f32 	%f8, %f5, 0fBF800000;
	fma.rn.f32 	%f9, %f8, 0fBE055027, 0f3E1039F6;
	fma.rn.f32 	%f10, %f9, %f8, 0fBDF8CDCC;
	fma.rn.f32 	%f11, %f10, %f8, 0f3E0F2955;
	fma.rn.f32 	%f12, %f11, %f8, 0fBE2AD8B9;
	fma.rn.f32 	%f13, %f12, %f8, 0f3E4CED0B;
	fma.rn.f32 	%f14, %f13, %f8, 0fBE7FFF22;
	fma.rn.f32 	%f15, %f14, %f8, 0f3EAAAA78;
	fma.rn.f32 	%f16, %f15, %f8, 0fBF000000;
	mul.f32 	%f17, %f8, %f16;
	fma.rn.f32 	%f18, %f17, %f8, %f8;
	fma.rn.f32 	%f19, %f7, 0f3F317218, %f18;
	setp.gt.u32 	%p8, %r37, 2139095039;
	fma.rn.f32 	%f20, %f3, 0f7F800000, 0f7F800000;
	selp.f32 	%f21, %f20, %f19, %p8;
	setp.eq.f32 	%p9, %f3, 0f00000000;
	selp.f32 	%f22, 0fFF800000, %f21, %p9;
	add.s64 	%rd25, %rd8, %rd23;
	st.global.f32 	[%rd25], %f22;
$L__BB6_9:
	add.s32 	%r19, %r18, 128;
	setp.ge.s32 	%p10, %r19, %r2;
	@%p10 bra 	$L__BB6_11;
	mul.wide.s32 	%rd26, %r19, 4;
	add.s64 	%rd27, %rd7, %rd26;
	ld.global.f32 	%f23, [%rd27];
	setp.lt.f32 	%p11, %f23, 0f00800000;
	mul.f32 	%f24, %f23, 0f4B000000;
	selp.f32 	%f25, %f24, %f23, %p11;
	selp.f32 	%f26, 0fC1B80000, 0f00000000, %p11;
	mov.b32 	%r41, %f25;
	add.s32 	%r42, %r41, -1059760811;
	and.b32  	%r43, %r42, -8388608;
	sub.s32 	%r44, %r41, %r43;
	mov.b32 	%f27, %r44;
	cvt.rn.f32.s32 	%f28, %r43;
	fma.rn.f32 	%f29, %f28, 0f34000000, %f26;
	add.f32 	%f30, %f27, 0fBF800000;
	fma.rn.f32 	%f31, %f30, 0fBE055027, 0f3E1039F6;
	fma.rn.f32 	%f32, %f31, %f30, 0fBDF8CDCC;
	fma.rn.f32 	%f33, %f32, %f30, 0f3E0F2955;
	fma.rn.f32 	%f34, %f33, %f30, 0fBE2AD8B9;
	fma.rn.f32 	%f35, %f34, %f30, 0f3E4CED0B;
	fma.rn.f32 	%f36, %f35, %f30, 0fBE7FFF22;
	fma.rn.f32 	%f37, %f36, %f30, 0f3EAAAA78;
	fma.rn.f32 	%f38, %f37, %f30, 0fBF000000;
	mul.f32 	%f39, %f30, %f38;
	fma.rn.f32 	%f40, %f39, %f30, %f30;
	fma.rn.f32 	%f41, %f29, 0f3F317218, %f40;
	setp.gt.u32 	%p12, %r41, 2139095039;
	fma.rn.f32 	%f42, %f25, 0f7F800000, 0f7F800000;
	selp.f32 	%f43, %f42, %f41, %p12;
	setp.eq.f32 	%p13, %f25, 0f00000000;
	selp.f32 	%f44, 0fFF800000, %f43, %p13;
	add.s64 	%rd28, %rd8, %rd26;
	st.global.f32 	[%rd28], %f44;
$L__BB6_11:
	add.s32 	%r20, %r18, 256;
	setp.ge.s32 	%p14, %r20, %r2;
	@%p14 bra 	$L__BB6_13;
	mul.wide.s32 	%rd29, %r20, 4;
	add.s64 	%rd30, %rd7, %rd29;
	ld.global.f32 	%f45, [%rd30];
	setp.lt.f32 	%p15, %f45, 0f00800000;
	mul.f32 	%f46, %f45, 0f4B000000;
	selp.f32 	%f47, %f46, %f45, %p15;
	selp.f32 	%f48, 0fC1B80000, 0f00000000, %p15;
	mov.b32 	%r45, %f47;
	add.s32 	%r46, %r45, -1059760811;
	and.b32  	%r47, %r46, -8388608;
	sub.s32 	%r48, %r45, %r47;
	mov.b32 	%f49, %r48;
	cvt.rn.f32.s32 	%f50, %r47;
	fma.rn.f32 	%f51, %f50, 0f34000000, %f48;
	add.f32 	%f52, %f49, 0fBF800000;
	fma.rn.f32 	%f53, %f52, 0fBE055027, 0f3E1039F6;
	fma.rn.f32 	%f54, %f53, %f52, 0fBDF8CDCC;
	fma.rn.f32 	%f55, %f54, %f52, 0f3E0F2955;
	fma.rn.f32 	%f56, %f55, %f52, 0fBE2AD8B9;
	fma.rn.f32 	%f57, %f56, %f52, 0f3E4CED0B;
	fma.rn.f32 	%f58, %f57, %f52, 0fBE7FFF22;
	fma.rn.f32 	%f59, %f58, %f52, 0f3EAAAA78;
	fma.rn.f32 	%f60, %f59, %f52, 0fBF000000;
	mul.f32 	%f61, %f52, %f60;
	fma.rn.f32 	%f62, %f61, %f52, %f52;
	fma.rn.f32 	%f63, %f51, 0f3F317218, %f62;
	setp.gt.u32 	%p16, %r45, 2139095039;
	fma.rn.f32 	%f64, %f47, 0f7F800000, 0f7F800000;
	selp.f32 	%f65, %f64, %f63, %p16;
	setp.eq.f32 	%p17, %f47, 0f00000000;
	selp.f32 	%f66, 0fFF800000, %f65, %p17;
	add.s64 	%rd31, %rd8, %rd29;
	st.global.f32 	[%rd31], %f66;
$L__BB6_13:
	add.s32 	%r21, %r18, 384;
	setp.ge.s32 	%p18, %r21, %r2;
	@%p18 bra 	$L__BB6_15;
	mul.wide.s32 	%rd32, %r21, 4;
	add.s64 	%rd33, %rd7, %rd32;
	ld.global.f32 	%f67, [%rd33];
	setp.lt.f32 	%p19, %f67, 0f00800000;
	mul.f32 	%f68, %f67, 0f4B000000;
	selp.f32 	%f69, %f68, %f67, %p19;
	selp.f32 	%f70, 0fC1B80000, 0f00000000, %p19;
	mov.b32 	%r49, %f69;
	add.s32 	%r50, %r49, -1059760811;
	and.b32  	%r51, %r50, -8388608;
	sub.s32 	%r52, %r49, %r51;
	mov.b32 	%f71, %r52;
	cvt.rn.f32.s32 	%f72, %r51;
	fma.rn.f32 	%f73, %f72, 0f34000000, %f70;
	add.f32 	%f74, %f71, 0fBF800000;
	fma.rn.f32 	%f75, %f74, 0fBE055027, 0f3E1039F6;
	fma.rn.f32 	%f76, %f75, %f74, 0fBDF8CDCC;
	fma.rn.f32 	%f77, %f76, %f74, 0f3E0F2955;
	fma.rn.f32 	%f78, %f77, %f74, 0fBE2AD8B9;
	fma.rn.f32 	%f79, %f78, %f74, 0f3E4CED0B;
	fma.rn.f32 	%f80, %f79, %f74, 0fBE7FFF22;
	fma.rn.f32 	%f81, %f80, %f74, 0f3EAAAA78;
	fma.rn.f32 	%f82, %f81, %f74, 0fBF000000;
	mul.f32 	%f83, %f74, %f82;
	fma.rn.f32 	%f84, %f83, %f74, %f74;
	fma.rn.f32 	%f85, %f73, 0f3F317218, %f84;
	setp.gt.u32 	%p20, %r49, 2139095039;
	fma.rn.f32 	%f86, %f69, 0f7F800000, 0f7F800000;
	selp.f32 	%f87, %f86, %f85, %p20;
	setp.eq.f32 	%p21, %f69, 0f00000000;
	selp.f32 	%f88, 0fFF800000, %f87, %p21;
	add.s64 	%rd34, %rd8, %rd32;
	st.global.f32 	[%rd34], %f88;
$L__BB6_15:
	add.s32 	%r105, %r105, 4;
	setp.eq.s32 	%p22, %r105, %r108;
	@%p22 bra 	$L__BB6_16;
	bra.uni 	$L__BB6_7;
$L__BB6_16:
	setp.eq.s32 	%p23, %r8, 0;
	@%p23 bra 	$L__BB6_35;
	setp.eq.s32 	%p24, %r8, 1;
	@%p24 bra 	$L__BB6_23;
	shl.b32 	%r53, %r108, 7;
	add.s32 	%r27, %r53, %r4;
	setp.ge.s32 	%p25, %r27, %r2;
	@%p25 bra 	$L__BB6_20;
	mul.wide.s32 	%rd35, %r27, 4;
	add.s64 	%rd36, %rd7, %rd35;
	ld.global.f32 	%f89, [%rd36];
	setp.lt.f32 	%p26, %f89, 0f00800000;
	mul.f32 	%f90, %f89, 0f4B000000;
	selp.f32 	%f91, %f90, %f89, %p26;
	selp.f32 	%f92, 0fC1B80000, 0f00000000, %p26;
	mov.b32 	%r54, %f91;
	add.s32 	%r55, %r54, -1059760811;
	and.b32  	%r56, %r55, -8388608;
	sub.s32 	%r57, %r54, %r56;
	mov.b32 	%f93, %r57;
	cvt.rn.f32.s32 	%f94, %r56;
	fma.rn.f32 	%f95, %f94, 0f34000000, %f92;
	add.f32 	%f96, %f93, 0fBF800000;
	fma.rn.f32 	%f97, %f96, 0fBE055027, 0f3E1039F6;
	fma.rn.f32 	%f98, %f97, %f96, 0fBDF8CDCC;
	fma.rn.f32 	%f99, %f98, %f96, 0f3E0F2955;
	fma.rn.f32 	%f100, %f99, %f96, 0fBE2AD8B9;
	fma.rn.f32 	%f101, %f100, %f96, 0f3E4CED0B;
	fma.rn.f32 	%f102, %f101, %f96, 0fBE7FFF22;
	fma.rn.f32 	%f103, %f102, %f96, 0f3EAAAA78;
	fma.rn.f32 	%f104, %f103, %f96, 0fBF000000;
	mul.f32 	%f105, %f96, %f104;
	fma.rn.f32 	%f106, %f105, %f96, %f96;
	fma.rn.f32 	%f107, %f95, 0f3F317218, %f106;
	setp.gt.u32 	%p27, %r54, 2139095039;
	fma.rn.f32 	%f108, %f91, 0f7F800000, 0f7F800000;
	selp.f32 	%f109, %f108, %f107, %p27;
	setp.eq.f32 	%p28, %f91, 0f00000000;
	selp.f32 	%f110, 0fFF800000, %f109, %p28;
	add.s64 	%rd37, %rd8, %rd35;
	st.global.f32 	[%rd37], %f110;
$L__BB6_20:
	add.s32 	%r28, %r27, 128;
	setp.ge.s32 	%p29, %r28, %r2;
	@%p29 bra 	$L__BB6_22;
	mul.wide.s32 	%rd38, %r28, 4;
	add.s64 	%rd39, %rd7, %rd38;
	ld.global.f32 	%f111, [%rd39];
	setp.lt.f32 	%p30, %f111, 0f00800000;
	mul.f32 	%f112, %f111, 0f4B000000;
	selp.f32 	%f113, %f112, %f111, %p30;
	selp.f32 	%f114, 0fC1B80000, 0f00000000, %p30;
	mov.b32 	%r58, %f113;
	add.s32 	%r59, %r58, -1059760811;
	and.b32  	%r60, %r59, -8388608;
	sub.s32 	%r61, %r58, %r60;
	mov.b32 	%f115, %r61;
	cvt.rn.f32.s32 	%f116, %r60;
	fma.rn.f32 	%f117, %f116, 0f34000000, %f114;
	add.f32 	%f118, %f115, 0fBF800000;
	fma.rn.f32 	%f119, %f118, 0fBE055027, 0f3E1039F6;
	fma.rn.f32 	%f120, %f119, %f118, 0fBDF8CDCC;
	fma.rn.f32 	%f121, %f120, %f118, 0f3E0F2955;
	fma.rn.f32 	%f122, %f121, %f118, 0fBE2AD8B9;
	fma.rn.f32 	%f123, %f122, %f118, 0f3E4CED0B;
	fma.rn.f32 	%f124, %f123, %f118, 0fBE7FFF22;
	fma.rn.f32 	%f125, %f124, %f118, 0f3EAAAA78;
	fma.rn.f32 	%f126, %f125, %f118, 0fBF000000;
	mul.f32 	%f127, %f118, %f126;
	fma.rn.f32 	%f128, %f127, %f118, %f118;
	fma.rn.f32 	%f129, %f117, 0f3F317218, %f128;
	setp.gt.u32 	%p31, %r58, 2139095039;
	fma.rn.f32 	%f130, %f113, 0f7F800000, 0f7F800000;
	selp.f32 	%f131, %f130, %f129, %p31;
	setp.eq.f32 	%p32, %f113, 0f00000000;
	selp.f32 	%f132, 0fFF800000, %f131, %p32;
	add.s64 	%rd40, %rd8, %rd38;
	st.global.f32 	[%rd40], %f132;
$L__BB6_22:
	add.s32 	%r108, %r108, 2;
$L__BB6_23:
	and.b32  	%r62, %r32, 1;
	setp.eq.b32 	%p33, %r62, 1;
	not.pred 	%p34, %p33;
	@%p34 bra 	$L__BB6_35;
	shl.b32 	%r63, %r108, 7;
	add.s32 	%r31, %r63, %r4;
	setp.ge.s32 	%p35, %r31, %r2;
	@%p35 bra 	$L__BB6_35;
	mul.wide.s32 	%rd41, %r31, 4;
	add.s64 	%rd42, %rd7, %rd41;
	ld.global.f32 	%f133, [%rd42];
	setp.lt.f32 	%p36, %f133, 0f00800000;
	mul.f32 	%f134, %f133, 0f4B000000;
	selp.f32 	%f135, %f134, %f133, %p36;
	selp.f32 	%f136, 0fC1B80000, 0f00000000, %p36;
	mov.b32 	%r64, %f135;
	add.s32 	%r65, %r64, -1059760811;
	and.b32  	%r66, %r65, -8388608;
	sub.s32 	%r67, %r64, %r66;
	mov.b32 	%f137, %r67;
	cvt.rn.f32.s32 	%f138, %r66;
	fma.rn.f32 	%f139, %f138, 0f34000000, %f136;
	add.f32 	%f140, %f137, 0fBF800000;
	fma.rn.f32 	%f141, %f140, 0fBE055027, 0f3E1039F6;
	fma.rn.f32 	%f142, %f141, %f140, 0fBDF8CDCC;
	fma.rn.f32 	%f143, %f142, %f140, 0f3E0F2955;
	fma.rn.f32 	%f144, %f143, %f140, 0fBE2AD8B9;
	fma.rn.f32 	%f145, %f144, %f140, 0f3E4CED0B;
	fma.rn.f32 	%f146, %f145, %f140, 0fBE7FFF22;
	fma.rn.f32 	%f147, %f146, %f140, 0f3EAAAA78;
	fma.rn.f32 	%f148, %f147, %f140, 0fBF000000;
	mul.f32 	%f149, %f140, %f148;
	fma.rn.f32 	%f150, %f149, %f140, %f140;
	fma.rn.f32 	%f151, %f139, 0f3F317218, %f150;
	setp.gt.u32 	%p37, %r64, 2139095039;
	fma.rn.f32 	%f152, %f135, 0f7F800000, 0f7F800000;
	selp.f32 	%f153, %f152, %f151, %p37;
	setp.eq.f32 	%p38, %f135, 0f00000000;
	selp.f32 	%f154, 0fFF800000, %f153, %p38;
	add.s64 	%rd43, %rd8, %rd41;
	st.global.f32 	[%rd43], %f154;
	bra.uni 	$L__BB6_35;
$L__BB6_26:
	setp.lt.s32 	%p39, %r32, 1;
	@%p39 bra 	$L__BB6_35;
	and.b32  	%r10, %r32, 3;
	setp.lt.u32 	%p40, %r32, 4;
	mov.b32 	%r107, 0;
	@%p40 bra 	$L__BB6_30;
	and.b32  	%r107, %r32, 2147483644;
	neg.s32 	%r104, %r107;
	add.s64 	%rd45, %rd22, 1024;
	add.s64 	%rd9, %rd2, %rd45;
	add.s64 	%rd10, %rd1, %rd45;
	mov.u32 	%r103, %r4;
$L__BB6_29:
	.pragma "nounroll";
	mul.wide.s32 	%rd46, %r103, 4;
	add.s64 	%rd47, %rd9, %rd46;
	add.s64 	%rd48, %rd10, %rd46;
	ld.global.f32 	%f155, [%rd47+-1024];
	setp.lt.f32 	%p41, %f155, 0f00800000;
	mul.f32 	%f156, %f155, 0f4B000000;
	selp.f32 	%f157, %f156, %f155, %p41;
	selp.f32 	%f158, 0fC1B80000, 0f00000000, %p41;
	mov.b32 	%r69, %f157;
	add.s32 	%r70, %r69, -1059760811;
	and.b32  	%r71, %r70, -8388608;
	sub.s32 	%r72, %r69, %r71;
	mov.b32 	%f159, %r72;
	cvt.rn.f32.s32 	%f160, %r71;
	fma.rn.f32 	%f161, %f160, 0f34000000, %f158;
	add.f32 	%f162, %f159, 0fBF800000;
	fma.rn.f32 	%f163, %f162, 0fBE055027, 0f3E1039F6;
	fma.rn.f32 	%f164, %f163, %f162, 0fBDF8CDCC;
	fma.rn.f32 	%f165, %f164, %f162, 0f3E0F2955;
	fma.rn.f32 	%f166, %f165, %f162, 0fBE2AD8B9;
	fma.rn.f32 	%f167, %f166, %f162, 0f3E4CED0B;
	fma.rn.f32 	%f168, %f167, %f162, 0fBE7FFF22;
	fma.rn.f32 	%f169, %f168, %f162, 0f3EAAAA78;
	fma.rn.f32 	%f170, %f169, %f162, 0fBF000000;
	mul.f32 	%f171, %f162, %f170;
	fma.rn.f32 	%f172, %f171, %f162, %f162;
	fma.rn.f32 	%f173, %f161, 0f3F317218, %f172;
	setp.gt.u32 	%p42, %r69, 2139095039;
	fma.rn.f32 	%f174, %f157, 0f7F800000, 0f7F800000;
	selp.f32 	%f175, %f174, %f173, %p42;
	setp.eq.f32 	%p43, %f157, 0f00000000;
	selp.f32 	%f176, 0fFF800000, %f175, %p43;
	st.global.f32 	[%rd48+-1024], %f176;
	ld.global.f32 	%f177, [%rd47+-512];
	setp.lt.f32 	%p44, %f177, 0f00800000;
	mul.f32 	%f178, %f177, 0f4B000000;
	selp.f32 	%f179, %f178, %f177, %p44;
	selp.f32 	%f180, 0fC1B80000, 0f00000000, %p44;
	mov.b32 	%r73, %f179;
	add.s32 	%r74, %r73, -1059760811;
	and.b32  	%r75, %r74, -8388608;
	sub.s32 	%r76, %r73, %r75;
	mov.b32 	%f181, %r76;
	cvt.rn.f32.s32 	%f182, %r75;
	fma.rn.f32 	%f183, %f182, 0f34000000, %f180;
	add.f32 	%f184, %f181, 0fBF800000;
	fma.rn.f32 	%f185, %f184, 0fBE055027, 0f3E1039F6;
	fma.rn.f32 	%f186, %f185, %f184, 0fBDF8CDCC;
	fma.rn.f32 	%f187, %f186, %f184, 0f3E0F2955;
	fma.rn.f32 	%f188, %f187, %f184, 0fBE2AD8B9;
	fma.rn.f32 	%f189, %f188, %f184, 0f3E4CED0B;
	fma.rn.f32 	%f190, %f189, %f184, 0fBE7FFF22;
	fma.rn.f32 	%f191, %f190, %f184, 0f3EAAAA78;
	fma.rn.f32 	%f192, %f191, %f184, 0fBF000000;
	mul.f32 	%f193, %f184, %f192;
	fma.rn.f32 	%f194, %f193, %f184, %f184;
	fma.rn.f32 	%f195, %f183, 0f3F317218, %f194;
	setp.gt.u32 	%p45, %r73, 2139095039;
	fma.rn.f32 	%f196, %f179, 0f7F800000, 0f7F800000;
	selp.f32 	%f197, %f196, %f195, %p45;
	setp.eq.f32 	%p46, %f179, 0f00000000;
	selp.f32 	%f198, 0fFF800000, %f197, %p46;
	st.global.f32 	[%rd48+-512], %f198;
	ld.global.f32 	%f199, [%rd47];
	setp.lt.f32 	%p47, %f199, 0f00800000;
	mul.f32 	%f200, %f199, 0f4B000000;
	selp.f32 	%f201, %f200, %f199, %p47;
	selp.f32 	%f202, 0fC1B80000, 0f00000000, %p47;
	mov.b32 	%r77, %f201;
	add.s32 	%r78, %r77, -1059760811;
	and.b32  	%r79, %r78, -8388608;
	sub.s32 	%r80, %r77, %r79;
	mov.b32 	%f203, %r80;
	cvt.rn.f32.s32 	%f204, %r79;
	fma.rn.f32 	%f205, %f204, 0f34000000, %f202;
	add.f32 	%f206, %f203, 0fBF800000;
	fma.rn.f32 	%f207, %f206, 0fBE055027, 0f3E1039F6;
	fma.rn.f32 	%f208, %f207, %f206, 0fBDF8CDCC;
	fma.rn.f32 	%f209, %f208, %f206, 0f3E0F2955;
	fma.rn.f32 	%f210, %f209, %f206, 0fBE2AD8B9;
	fma.rn.f32 	%f211, %f210, %f206, 0f3E4CED0B;
	fma.rn.f32 	%f212, %f211, %f206, 0fBE7FFF22;
	fma.rn.f32 	%f213, %f212, %f206, 0f3EAAAA78;
	fma.rn.f32 	%f214, %f213, %f206, 0fBF000000;
	mul.f32 	%f215, %f206, %f214;
	fma.rn.f32 	%f216, %f215, %f206, %f206;
	fma.rn.f32 	%f217, %f205, 0f3F317218, %f216;
	setp.gt.u32 	%p48, %r77, 2139095039;
	fma.rn.f32 	%f218, %f201, 0f7F800000, 0f7F800000;
	selp.f32 	%f219, %f218, %f217, %p48;
	setp.eq.f32 	%p49, %f201, 0f00000000;
	selp.f32 	%f220, 0fFF800000, %f219, %p49;
	st.global.f32 	[%rd48], %f220;
	ld.global.f32 	%f221, [%rd47+512];
	setp.lt.f32 	%p50, %f221, 0f00800000;
	mul.f32 	%f222, %f221, 0f4B000000;
	selp.f32 	%f223, %f222, %f221, %p50;
	selp.f32 	%f224, 0fC1B80000, 0f00000000, %p50;
	mov.b32 	%r81, %f223;
	add.s32 	%r82, %r81, -1059760811;
	and.b32  	%r83, %r82, -8388608;
	sub.s32 	%r84, %r81, %r83;
	mov.b32 	%f225, %r84;
	cvt.rn.f32.s32 	%f226, %r83;
	fma.rn.f32 	%f227, %f226, 0f34000000, %f224;
	add.f32 	%f228, %f225, 0fBF800000;
	fma.rn.f32 	%f229, %f228, 0fBE055027, 0f3E1039F6;
	fma.rn.f32 	%f230, %f229, %f228, 0fBDF8CDCC;
	fma.rn.f32 	%f231, %f230, %f228, 0f3E0F2955;
	fma.rn.f32 	%f232, %f231, %f228, 0fBE2AD8B9;
	fma.rn.f32 	%f233, %f232, %f228, 0f3E4CED0B;
	fma.rn.f32 	%f234, %f233, %f228, 0fBE7FFF22;
	fma.rn.f32 	%f235, %f234, %f228, 0f3EAAAA78;
	fma.rn.f32 	%f236, %f235, %f228, 0fBF000000;
	mul.f32 	%f237, %f228, %f236;
	fma.rn.f32 	%f238, %f237, %f228, %f228;
	fma.rn.f32 	%f239, %f227, 0f3F317218, %f238;
	setp.gt.u32 	%p51, %r81, 2139095039;
	fma.rn.f32 	%f240, %f223, 0f7F800000, 0f7F800000;
	selp.f32 	%f241, %f240, %f239, %p51;
	setp.eq.f32 	%p52, %f223, 0f00000000;
	selp.f32 	%f242, 0fFF800000, %f241, %p52;
	st.global.f32 	[%rd48+512], %f242;
	add.s32 	%r104, %r104, 4;
	add.s32 	%r103, %r103, 512;
	setp.eq.s32 	%p53, %r104, 0;
	@%p53 bra 	$L__BB6_30;
	bra.uni 	$L__BB6_29;
$L__BB6_30:
	setp.eq.s32 	%p54, %r10, 0;
	@%p54 bra 	$L__BB6_35;
	setp.eq.s32 	%p55, %r10, 1;
	@%p55 bra 	$L__BB6_33;
	shl.b32 	%r85, %r107, 7;
	add.s32 	%r86, %r85, %r4;
	mul.wide.s32 	%rd49, %r86, 4;
	add.s64 	%rd50, %rd7, %rd49;
	ld.global.f32 	%f243, [%rd50];
	setp.lt.f32 	%p56, %f243, 0f00800000;
	mul.f32 	%f244, %f243, 0f4B000000;
	selp.f32 	%f245, %f244, %f243, %p56;
	selp.f32 	%f246, 0fC1B80000, 0f00000000, %p56;
	mov.b32 	%r87, %f245;
	add.s32 	%r88, %r87, -1059760811;
	and.b32  	%r89, %r88, -8388608;
	sub.s32 	%r90, %r87, %r89;
	mov.b32 	%f247, %r90;
	cvt.rn.f32.s32 	%f248, %r89;
	fma.rn.f32 	%f249, %f248, 0f34000000, %f246;
	add.f32 	%f250, %f247, 0fBF800000;
	fma.rn.f32 	%f251, %f250, 0fBE055027, 0f3E1039F6;
	fma.rn.f32 	%f252, %f251, %f250, 0fBDF8CDCC;
	fma.rn.f32 	%f253, %f252, %f250, 0f3E0F2955;
	fma.rn.f32 	%f254, %f253, %f250, 0fBE2AD8B9;
	fma.rn.f32 	%f255, %f254, %f250, 0f3E4CED0B;
	fma.rn.f32 	%f256, %f255, %f250, 0fBE7FFF22;
	fma.rn.f32 	%f257, %f256, %f250, 0f3EAAAA78;
	fma.rn.f32 	%f258, %f257, %f250, 0fBF000000;
	mul.f32 	%f259, %f250, %f258;
	fma.rn.f32 	%f260, %f259, %f250, %f250;
	fma.rn.f32 	%f261, %f249, 0f3F317218, %f260;
	setp.gt.u32 	%p57, %r87, 2139095039;
	fma.rn.f32 	%f262, %f245, 0f7F800000, 0f7F800000;
	selp.f32 	%f263, %f262, %f261, %p57;
	setp.eq.f32 	%p58, %f245, 0f00000000;
	selp.f32 	%f264, 0fFF800000, %f263, %p58;
	add.s64 	%rd51, %rd8, %rd49;
	st.global.f32 	[%rd51], %f264;
	ld.global.f32 	%f265, [%rd50+512];
	setp.lt.f32 	%p59, %f265, 0f00800000;
	mul.f32 	%f266, %f265, 0f4B000000;
	selp.f32 	%f267, %f266, %f265, %p59;
	selp.f32 	%f268, 0fC1B80000, 0f00000000, %p59;
	mov.b32 	%r91, %f267;
	add.s32 	%r92, %r91, -1059760811;
	and.b32  	%r93, %r92, -8388608;
	sub.s32 	%r94, %r91, %r93;
	mov.b32 	%f269, %r94;
	cvt.rn.f32.s32 	%f270, %r93;
	fma.rn.f32 	%f271, %f270, 0f34000000, %f268;
	add.f32 	%f272, %f269, 0fBF800000;
	fma.rn.f32 	%f273, %f272, 0fBE055027, 0f3E1039F6;
	fma.rn.f32 	%f274, %f273, %f272, 0fBDF8CDCC;
	fma.rn.f32 	%f275, %f274, %f272, 0f3E0F2955;
	fma.rn.f32 	%f276, %f275, %f272, 0fBE2AD8B9;
	fma.rn.f32 	%f277, %f276, %f272, 0f3E4CED0B;
	fma.rn.f32 	%f278, %f277, %f272, 0fBE7FFF22;
	fma.rn.f32 	%f279, %f278, %f272, 0f3EAAAA78;
	fma.rn.f32 	%f280, %f279, %f272, 0fBF000000;
	mul.f32 	%f281, %f272, %f280;
	fma.rn.f32 	%f282, %f281, %f272, %f272;
	fma.rn.f32 	%f283, %f271, 0f3F317218, %f282;
	setp.gt.u32 	%p60, %r91, 2139095039;
	fma.rn.f32 	%f284, %f267, 0f7F800000, 0f7F800000;
	selp.f32 	%f285, %f284, %f283, %p60;
	setp.eq.f32 	%p61, %f267, 0f00000000;
	selp.f32 	%f286, 0fFF800000, %f285, %p61;
	st.global.f32 	[%rd51+512], %f286;
	add.s32 	%r107, %r107, 2;
$L__BB6_33:
	and.b32  	%r95, %r32, 1;
	setp.eq.b32 	%p62, %r95, 1;
	not.pred 	%p63, %p62;
	@%p63 bra 	$L__BB6_35;
	shl.b32 	%r96, %r107, 7;
	add.s32 	%r97, %r96, %r4;
	mul.wide.s32 	%rd52, %r97, 4;
	add.s64 	%rd53, %rd7, %rd52;
	ld.global.f32 	%f287, [%rd53];
	setp.lt.f32 	%p64, %f287, 0f00800000;
	mul.f32 	%f288, %f287, 0f4B000000;
	selp.f32 	%f289, %f288, %f287, %p64;
	selp.f32 	%f290, 0fC1B80000, 0f00000000, %p64;
	mov.b32 	%r98, %f289;
	add.s32 	%r99, %r98, -1059760811;
	and.b32  	%r100, %r99, -8388608;
	sub.s32 	%r101, %r98, %r100;
	mov.b32 	%f291, %r101;
	cvt.rn.f32.s32 	%f292, %r100;
	fma.rn.f32 	%f293, %f292, 0f34000000, %f290;
	add.f32 	%f294, %f291, 0fBF800000;
	fma.rn.f32 	%f295, %f294, 0fBE055027, 0f3E1039F6;
	fma.rn.f32 	%f296, %f295, %f294, 0fBDF8CDCC;
	fma.rn.f32 	%f297, %f296, %f294, 0f3E0F2955;
	fma.rn.f32 	%f298, %f297, %f294, 0fBE2AD8B9;
	fma.rn.f32 	%f299, %f298, %f294, 0f3E4CED0B;
	fma.rn.f32 	%f300, %f299, %f294, 0fBE7FFF22;
	fma.rn.f32 	%f301, %f300, %f294, 0f3EAAAA78;
	fma.rn.f32 	%f302, %f301, %f294, 0fBF000000;
	mul.f32 	%f303, %f294, %f302;
	fma.rn.f32 	%f304, %f303, %f294, %f294;
	fma.rn.f32 	%f305, %f293, 0f3F317218, %f304;
	setp.gt.u32 	%p65, %r98, 2139095039;
	fma.rn.f32 	%f306, %f289, 0f7F800000, 0f7F800000;
	selp.f32 	%f307, %f306, %f305, %p65;
	setp.eq.f32 	%p66, %f289, 0f00000000;
	selp.f32 	%f308, 0fFF800000, %f307, %p66;
	add.s64 	%rd54, %rd8, %rd52;
	st.global.f32 	[%rd54], %f308;
$L__BB6_35:
	ret;

}
	// .globl	_ZN3cub18CUB_300001_SM_10006detail9transform16transform_kernelINS2_10policy_hubILb1EN4cuda3std3__45tupleIJPfEEEE10policy1000Ei11exponentialS9_JS9_EEEvT0_iT1_T2_DpNS2_10kernel_argIT3_EE
.visible .entry _ZN3cub18CUB_300001_SM_10006detail9transform16transform_kernelINS2_10policy_hubILb1EN4cuda3std3__45tupleIJPfEEEE10policy1000Ei11exponentialS9_JS9_EEEvT0_iT1_T2_DpNS2_10kernel_argIT3_EE(
	.param .u32 _ZN3cub18CUB_300001_SM_10006detail9transform16transform_kernelINS2_10policy_hubILb1EN4cuda3std3__45tupleIJPfEEEE10policy1000Ei11exponentialS9_JS9_EEEvT0_iT1_T2_DpNS2_10kernel_argIT3_EE_param_0,
	.param .u32 _ZN3cub18CUB_300001_SM_10006detail9transform16transform_kernelINS2_10policy_hubILb1EN4cuda3std3__45tupleIJPfEEEE10policy1000Ei11exponentialS9_JS9_EEEvT0_iT1_T2_DpNS2_10kernel_argIT3_EE_param_1,
	.param .align 1 .b8 _ZN3cub18CUB_300001_SM_10006detail9transform16transform_kernelINS2_10policy_hubILb1EN4cuda3std3__45tupleIJPfEEEE10policy1000Ei11exponentialS9_JS9_EEEvT0_iT1_T2_DpNS2_10kernel_argIT3_EE_param_2[1],
	.param .u64 .ptr .align 1 _ZN3cub18CUB_300001_SM_10006detail9transform16transform_kernelINS2_10policy_hubILb1EN4cuda3std3__45tupleIJPfEEEE10policy1000Ei11exponentialS9_JS9_EEEvT0_iT1_T2_DpNS2_10kernel_argIT3_EE_param_3,
	.param .align 8 .b8 _ZN3cub18CUB_300001_SM_10006detail9transform16transform_kernelINS2_10policy_hubILb1EN4cuda3std3__45tupleIJPfEEEE10policy1000Ei11exponentialS9_JS9_EEEvT0_iT1_T2_DpNS2_10kernel_argIT3_EE_param_4[16]
)
.maxntid 128
{
	.reg .pred 	%p<37>;
	.reg .b32 	%r<137>;
	.reg .b32 	%f<369>;
	.reg .b64 	%rd<64>;

	ld.param.u32 	%r43, [_ZN3cub18CUB_300001_SM_10006detail9transform16transform_kernelINS2_10policy_hubILb1EN4cuda3std3__45tupleIJPfEEEE10policy1000Ei11exponentialS9_JS9_EEEvT0_iT1_T2_DpNS2_10kernel_argIT3_EE_param_0];
	ld.param.u64 	%rd14, [_ZN3cub18CUB_300001_SM_10006detail9transform16transform_kernelINS2_10policy_hubILb1EN4cuda3std3__45tupleIJPfEEEE10policy1000Ei11exponentialS9_JS9_EEEvT0_iT1_T2_DpNS2_10kernel_argIT3_EE_param_4];
	ld.param.u32 	%r42, [_ZN3cub18CUB_300001_SM_10006detail9transform16transform_kernelINS2_10policy_hubILb1EN4cuda3std3__45tupleIJPfEEEE10policy1000Ei11exponentialS9_JS9_EEEvT0_iT1_T2_DpNS2_10kernel_argIT3_EE_param_1];
	ld.param.u64 	%rd15, [_ZN3cub18CUB_300001_SM_10006detail9transform16transform_kernelINS2_10policy_hubILb1EN4cuda3std3__45tupleIJPfEEEE10policy1000Ei11exponentialS9_JS9_EEEvT0_iT1_T2_DpNS2_10kernel_argIT3_EE_param_3];
	cvta.to.global.u64 	%rd1, %rd15;
	cvta.to.global.u64 	%rd2, %rd14;
	shl.b32 	%r1, %r42, 7;
	mov.u32 	%r44, %ctaid.x;
	mul.lo.s32 	%r2, %r1, %r44;
	sub.s32 	%r3, %r43, %r2;
	min.s32 	%r4, %r1, %r3;
	shl.b32 	%r5, %r4, 2;
	mov.u32 	%r6, %tid.x;
	shl.b32 	%r127, %r6, 7;
	setp.ge.s32 	%p1, %r127, %r5;
	@%p1 bra 	$L__BB7_3;
	mul.wide.u32 	%rd16, %r6, 128;
	add.s64 	%rd17, %rd2, %rd16;
	mul.wide.s32 	%rd18, %r2, 4;
	add.s64 	%rd62, %rd17, %rd18;
$L__BB7_2:
	.pragma "nounroll";
	// begin inline asm
	prefetch.global.L2 [%rd62];
	// end inline asm
	add.s32 	%r127, %r127, 16384;
	add.s64 	%rd62, %rd62, 16384;
	setp.lt.s32 	%p2, %r127, %r5;
	@%p2 bra 	$L__BB7_2;
$L__BB7_3:
	mul.wide.s32 	%rd20, %r2, 4;
	add.s64 	%rd6, %rd2, %rd20;
	add.s64 	%rd7, %rd1, %rd20;
	setp.gt.s32 	%p3, %r1, %r3;
	@%p3 bra 	$L__BB7_16;
	setp.lt.s32 	%p4, %r42, 1;
	@%p4 bra 	$L__BB7_57;
	and.b32  	%r10, %r42, 7;
	setp.lt.u32 	%p5, %r42, 8;
	mov.b32 	%r134, 0;
	@%p5 bra 	$L__BB7_8;
	and.b32  	%r134, %r42, 2147483640;
	neg.s32 	%r129, %r134;
	mul.wide.u32 	%rd21, %r6, 4;
	add.s64 	%rd63, %rd20, %rd21;
	add.s32 	%r128, %r6, 128;
$L__BB7_7:
	.pragma "nounroll";
	mul.wide.s32 	%rd22, %r128, 4;
	add.s64 	%rd23, %rd20, %rd22;
	add.s64 	%rd24, %rd2, %rd63;
	ld.global.f32 	%f1, [%rd24];
	fma.rn.f32 	%f2, %f1, 0f3BBB989D, 0f3F000000;
	cvt.sat.f32.f32 	%f3, %f2;
	mov.f32 	%f4, 0f4B400001;
	mov.f32 	%f5, 0f437C0000;
	fma.rm.f32 	%f6, %f3, %f5, %f4;
	add.f32 	%f7, %f6, 0fCB40007F;
	neg.f32 	%f8, %f7;
	fma.rn.f32 	%f9, %f1, 0f3FB8AA3B, %f8;
	fma.rn.f32 	%f10, %f1, 0f32A57060, %f9;
	mov.b32 	%r46, %f6;
	shl.b32 	%r47, %r46, 23;
	mov.b32 	%f11, %r47;
	ex2.approx.ftz.f32 	%f12, %f10;
	mul.f32 	%f13, %f12, %f11;
	add.s64 	%rd25, %rd1, %rd63;
	st.global.f32 	[%rd25], %f13;
	add.s64 	%rd26, %rd2, %rd23;
	ld.global.f32 	%f14, [%rd26];
	fma.rn.f32 	%f15, %f14, 0f3BBB989D, 0f3F000000;
	cvt.sat.f32.f32 	%f16, %f15;
	fma.rm.f32 	%f17, %f16, %f5, %f4;
	add.f32 	%f18, %f17, 0fCB40007F;
	neg.f32 	%f19, %f18;
	fma.rn.f32 	%f20, %f14, 0f3FB8AA3B, %f19;
	fma.rn.f32 	%f21, %f14, 0f32A57060, %f20;
	mov.b32 	%r48, %f17;
	shl.b32 	%r49, %r48, 23;
	mov.b32 	%f22, %r49;
	ex2.approx.ftz.f32 	%f23, %f21;
	mul.f32 	%f24, %f23, %f22;
	add.s64 	%rd27, %rd1, %rd23;
	st.global.f32 	[%rd27], %f24;
	ld.global.f32 	%f25, [%rd26+512];
	fma.rn.f32 	%f26, %f25, 0f3BBB989D, 0f3F000000;
	cvt.sat.f32.f32 	%f27, %f26;
	fma.rm.f32 	%f28, %f27, %f5, %f4;
	add.f32 	%f29, %f28, 0fCB40007F;
	neg.f32 	%f30, %f29;
	fma.rn.f32 	%f31, %f25, 0f3FB8AA3B, %f30;
	fma.rn.f32 	%f32, %f25, 0f32A57060, %f31;
	mov.b32 	%r50, %f28;
	shl.b32 	%r51, %r50, 23;
	mov.b32 	%f33, %r51;
	ex2.approx.ftz.f32 	%f34, %f32;
	mul.f32 	%f35, %f34, %f33;
	st.global.f32 	[%rd27+512], %f35;
	ld.global.f32 	%f36, [%rd26+1024];
	fma.rn.f32 	%f37, %f36, 0f3BBB989D, 0f3F000000;
	cvt.sat.f32.f32 	%f38, %f37;
	fma.rm.f32 	%f39, %f38, %f5, %f4;
	add.f32 	%f40, %f39, 0fCB40007F;
	neg.f32 	%f41, %f40;
	fma.rn.f32 	%f42, %f36, 0f3FB8AA3B, %f41;
	fma.rn.f32 	%f43, %f36, 0f32A57060, %f42;
	mov.b32 	%r52, %f39;
	shl.b32 	%r53, %r52, 23;
	mov.b32 	%f44, %r53;
	ex2.approx.ftz.f32 	%f45, %f43;
	mul.f32 	%f46, %f45, %f44;
	st.global.f32 	[%rd27+1024], %f46;
	ld.global.f32 	%f47, [%rd26+1536];
	fma.rn.f32 	%f48, %f47, 0f3BBB989D, 0f3F000000;
	cvt.sat.f32.f32 	%f49, %f48;
	fma.rm.f32 	%f50, %f49, %f5, %f4;
	add.f32 	%f51, %f50, 0fCB40007F;
	neg.f32 	%f52, %f51;
	fma.rn.f32 	%f53, %f47, 0f3FB8AA3B, %f52;
	fma.rn.f32 	%f54, %f47, 0f32A57060, %f53;
	mov.b32 	%r54, %f50;
	shl.b32 	%r55, %r54, 23;
	mov.b32 	%f55, %r55;
	ex2.approx.ftz.f32 	%f56, %f54;
	mul.f32 	%f57, %f56, %f55;
	st.global.f32 	[%rd27+1536], %f57;
	ld.global.f32 	%f58, [%rd26+2048];
	fma.rn.f32 	%f59, %f58, 0f3BBB989D, 0f3F000000;
	cvt.sat.f32.f32 	%f60, %f59;
	fma.rm.f32 	%f61, %f60, %f5, %f4;
	add.f32 	%f62, %f61, 0fCB40007F;
	neg.f32 	%f63, %f62;
	fma.rn.f32 	%f64, %f58, 0f3FB8AA3B, %f63;
	fma.rn.f32 	%f65, %f58, 0f32A57060, %f64;
	mov.b32 	%r56, %f61;
	shl.b32 	%r57, %r56, 23;
	mov.b32 	%f66, %r57;
	ex2.approx.ftz.f32 	%f67, %f65;
	mul.f32 	%f68, %f67, %f66;
	st.global.f32 	[%rd27+2048], %f68;
	ld.global.f32 	%f69, [%rd26+2560];
	fma.rn.f32 	%f70, %f69, 0f3BBB989D, 0f3F000000;
	cvt.sat.f32.f32 	%f71, %f70;
	fma.rm.f32 	%f72, %f71, %f5, %f4;
	add.f32 	%f73, %f72, 0fCB40007F;
	neg.f32 	%f74, %f73;
	fma.rn.f32 	%f75, %f69, 0f3FB8AA3B, %f74;
	fma.rn.f32 	%f76, %f69, 0f32A57060, %f75;
	mov.b32 	%r58, %f72;
	shl.b32 	%r59, %r58, 23;
	mov.b32 	%f77, %r59;
	ex2.approx.ftz.f32 	%f78, %f76;
	mul.f32 	%f79, %f78, %f77;
	st.global.f32 	[%rd27+2560], %f79;
	ld.global.f32 	%f80, [%rd26+3072];
	fma.rn.f32 	%f81, %f80, 0f3BBB989D, 0f3F000000;
	cvt.sat.f32.f32 	%f82, %f81;
	fma.rm.f32 	%f83, %f82, %f5, %f4;
	add.f32 	%f84, %f83, 0fCB40007F;
	neg.f32 	%f85, %f84;
	fma.rn.f32 	%f86, %f80, 0f3FB8AA3B, %f85;
	fma.rn.f32 	%f87, %f80, 0f32A57060, %f86;
	mov.b32 	%r60, %f83;
	shl.b32 	%r61, %r60, 23;
	mov.b32 	%f88, %r61;
	ex2.approx.ftz.f32 	%f89, %f87;
	mul.f32 	%f90, %f89, %f88;
	st.global.f32 	[%rd27+3072], %f90;
	add.s32 	%r129, %r129, 8;
	add.s64 	%rd63, %rd63, 4096;
	add.s32 	%r128, %r128, 1024;
	setp.eq.s32 	%p6, %r129, 0;
	@%p6 bra 	$L__BB7_8;
	bra.uni 	$L__BB7_7;
$L__BB7_8:
	setp.eq.s32 	%p7, %r10, 0;
	@%p7 bra 	$L__BB7_57;
	and.b32  	%r37, %r42, 3;
	setp.lt.u32 	%p8, %r10, 4;
	@%p8 bra 	$L__BB7_11;
	shl.b32 	%r62, %r134, 7;
	add.s32 	%r63, %r62, %r6;
	mul.wide.s32 	%rd28, %r63, 4;
	add.s64 	%rd29, %rd6, %rd28;
	ld.global.f32 	%f91, [%rd29];
	fma.rn.f32 	%f92, %f91, 0f3BBB989D, 0f3F000000;
	cvt.sat.f32.f32 	%f93, %f92;
	mov.f32 	%f94, 0f4B400001;
	mov.f32 	%f95, 0f437C0000;
	fma.rm.f32 	%f96, %f93, %f95, %f94;
	add.f32 	%f97, %f96, 0fCB40007F;
	neg.f32 	%f98, %f97;
	fma.rn.f32 	%f99, %f91, 0f3FB8AA3B, %f98;
	fma.rn.f32 	%f100, %f91, 0f32A57060, %f99;
	mov.b32 	%r64, %f96;
	shl.b32 	%r65, %r64, 23;
	mov.b32 	%f101, %r65;
	ex2.approx.ftz.f32 	%f102, %f100;
	mul.f32 	%f103, %f102, %f101;
	add.s64 	%rd30, %rd7, %rd28;
	st.global.f32 	[%rd30], %f103;
	ld.global.f32 	%f104, [%rd29+512];
	fma.rn.f32 	%f105, %f104, 0f3BBB989D, 0f3F000000;
	cvt.sat.f32.f32 	%f106, %f105;
	fma.rm.f32 	%f107, %f106, %f95, %f94;
	add.f32 	%f108, %f107, 0fCB40007F;
	neg.f32 	%f109, %f108;
	fma.rn.f32 	%f110, %f104, 0f3FB8AA3B, %f109;
	fma.rn.f32 	%f111, %f104, 0f32A57060, %f110;
	mov.b32 	%r66, %f107;
	shl.b32 	%r67, %r66, 23;
	mov.b32 	%f112, %r67;
	ex2.approx.ftz.f32 	%f113, %f111;
	mul.f32 	%f114, %f113, %f112;
	st.global.f32 	[%rd30+512], %f114;
	ld.global.f32 	%f115, [%rd29+1024];
	fma.rn.f32 	%f116, %f115, 0f3BBB989D, 0f3F000000;
	cvt.sat.f32.f32 	%f117, %f116;
	fma.rm.f32 	%f118, %f117, %f95, %f94;
	add.f32 	%f119, %f118, 0fCB40007F;
	neg.f32 	%f120, %f119;
	fma.rn.f32 	%f121, %f115, 0f3FB8AA3B, %f120;
	fma.rn.f32 	%f122, %f115, 0f32A57060, %f121;
	mov.b32 	%r68, %f118;
	shl.b32 	%r69, %r68, 23;
	mov.b32 	%f123, %r69;
	ex2.approx.ftz.f32 	%f124, %f122;
	mul.f32 	%f125, %f124, %f123;
	st.global.f32 	[%rd30+1024], %f125;
	ld.global.f32 	%f126, [%rd29+1536];
	fma.rn.f32 	%f127, %f126, 0f3BBB989D, 0f3F000000;
	cvt.sat.f32.f32 	%f128, %f127;
	fma.rm.f32 	%f129, %f128, %f95, %f94;
	add.f32 	%f130, %f129, 0fCB40007F;
	neg.f32 	%f131, %f130;
	fma.rn.f32 	%f132, %f126, 0f3FB8AA3B, %f131;
	fma.rn.f32 	%f133, %f126, 0f32A57060, %f132;
	mov.b32 	%r70, %f129;
	shl.b32 	%r71, %r70, 23;
	mov.b32 	%f134, %r71;
	ex2.approx.ftz.f32 	%f135, %f133;
	mul.f32 	%f136, %f135, %f134;
	st.global.f32 	[%rd30+1536], %f136;
	add.s32 	%r134, %r134, 4;
$L__BB7_11:
	setp.eq.s32 	%p9, %r37, 0;
	@%p9 bra 	$L__BB7_57;
	setp.eq.s32 	%p10, %r37, 1;
	@%p10 bra 	$L__BB7_14;
	shl.b32 	%r72, %r134, 7;
	add.s32 	%r73, %r72, %r6;
	mul.wide.s32 	%rd31, %r73, 4;
	add.s64 	%rd32, %rd6, %rd31;
	ld.global.f32 	%f137, [%rd32];
	fma.rn.f32 	%f138, %f137, 0f3BBB989D, 0f3F000000;
	cvt.sat.f32.f32 	%f139, %f138;
	mov.f32 	%f140, 0f4B400001;
	mov.f32 	%f141, 0f437C0000;
	fma.rm.f32 	%f142, %f139, %f141, %f140;
	add.f32 	%f143, %f142, 0fCB40007F;
	neg.f32 	%f144, %f143;
	fma.rn.f32 	%f145, %f137, 0f3FB8AA3B, %f144;
	fma.rn.f32 	%f146, %f137, 0f32A57060, %f145;
	mov.b32 	%r74, %f142;
	shl.b32 	%r75, %r74, 23;
	mov.b32 	%f147, %r75;
	ex2.approx.ftz.f32 	%f148, %f146;
	mul.f32 	%f149, %f148, %f147;
	add.s64 	%rd33, %rd7, %rd31;
	st.global.f32 	[%rd33], %f149;
	ld.global.f32 	%f150, [%rd32+512];
	fma.rn.f32 	%f151, %f150, 0f3BBB989D, 0f3F000000;
	cvt.sat.f32.f32 	%f152, %f151;
	fma.rm.f32 	%f153, %f152, %f141, %f140;
	add.f32 	%f154, %f153, 0fCB40007F;
	neg.f32 	%f155, %f154;
	fma.rn.f32 	%f156, %f150, 0f3FB8AA3B, %f155;
	fma.rn.f32 	%f157, %f150, 0f32A57060, %f156;
	mov.b32 	%r76, %f153;
	shl.b32 	%r77, %r76, 23;
	mov.b32 	%f158, %r77;
	ex2.approx.ftz.f32 	%f159, %f157;
	mul.f32 	%f160, %f159, %f158;
	st.global.f32 	[%rd33+512], %f160;
	add.s32 	%r134, %r134, 2;
$L__BB7_14:
	and.b32  	%r78, %r42, 1;
	setp.eq.b32 	%p11, %r78, 1;
	not.pred 	%p12, %p11;
	@%p12 bra 	$L__BB7_57;
	shl.b32 	%r79, %r134, 7;
	add.s32 	%r80, %r79, %r6;
	mul.wide.s32 	%rd34, %r80, 4;
	add.s64 	%rd35, %rd6, %rd34;
	ld.global.f32 	%f161, [%rd35];
	fma.rn.f32 	%f162, %f161, 0f3BBB989D, 0f3F000000;
	cvt.sat.f32.f32 	%f163, %f162;
	mov.f32 	%f164, 0f4B400001;
	mov.f32 	%f165, 0f437C0000;
	fma.rm.f32 	%f166, %f163, %f165, %f164;
	add.f32 	%f167, %f166, 0fCB40007F;
	neg.f32 	%f168, %f167;
	fma.rn.f32 	%f169, %f161, 0f3FB8AA3B, %f168;
	fma.rn.f32 	%f170, %f161, 0f32A57060, %f169;
	mov.b32 	%r81, %f166;
	shl.b32 	%r82, %r81, 23;
	mov.b32 	%f171, %r82;
	ex2.approx.ftz.f32 	%f172, %f170;
	mul.f32 	%f173, %f172, %f171;
	add.s64 	%rd36, %rd7, %rd34;
	st.global.f32 	[%rd36], %f173;
	bra.uni 	$L__BB7_57;
$L__BB7_16:
	setp.lt.s32 	%p13, %r42, 1;
	@%p13 bra 	$L__BB7_57;
	and.b32  	%r14, %r42, 7;
	setp.lt.u32 	%p14, %r42, 8;
	mov.b32 	%r131, 0;
	@%p14 bra 	$L__BB7_36;
	and.b32  	%r131, %r42, 2147483640;
	mov.b32 	%r130, 0;
$L__BB7_19:
	.pragma "nounroll";
	shl.b32 	%r85, %r130, 7;
	add.s32 	%r21, %r85, %r6;
	setp.ge.s32 	%p15, %r21, %r4;
	@%p15 bra 	$L__BB7_21;
	mul.wide.u32 	%rd37, %r21, 4;
	add.s64 	%rd38, %rd6, %rd37;
	ld.global.f32 	%f174, [%rd38];
	fma.rn.f32 	%f175, %f174, 0f3BBB989D, 0f3F000000;
	cvt.sat.f32.f32 	%f176, %f175;
	mov.f32 	%f177, 0f4B400001;
	mov.f32 	%f178, 0f437C0000;
	fma.rm.f32 	%f179, %f176, %f178, %f177;
	add.f32 	%f180, %f179, 0fCB40007F;
	neg.f32 	%f181, %f180;
	fma.rn.f32 	%f182, %f174, 0f3FB8AA3B, %f181;
	fma.rn.f32 	%f183, %f174, 0f32A57060, %f182;
	mov.b32 	%r86, %f179;
	shl.b32 	%r87, %r86, 23;
	mov.b32 	%f184, %r87;
	ex2.approx.ftz.f32 	%f185, %f183;
	mul.f32 	%f186, %f185, %f184;
	add.s64 	%rd39, %rd7, %rd37;
	st.global.f32 	[%rd39], %f186;
$L__BB7_21:
	add.s32 	%r88, %r21, 128;
	setp.ge.s32 	%p16, %r88, %r4;
	mul.wide.s32 	%rd40, %r88, 4;
	add.s64 	%rd12, %rd6, %rd40;
	add.s64 	%rd13, %rd7, %rd40;
	@%p16 bra 	$L__BB7_23;
	ld.global.f32 	%f187, [%rd12];
	fma.rn.f32 	%f188, %f187, 0f3BBB989D, 0f3F000000;
	cvt.sat.f32.f32 	%f189, %f188;
	mov.f32 	%f190, 0f4B400001;
	mov.f32 	%f191, 0f437C0000;
	fma.rm.f32 	%f192, %f189, %f191, %f190;
	add.f32 	%f193, %f192, 0fCB40007F;
	neg.f32 	%f194, %f193;
	fma.rn.f32 	%f195, %f187, 0f3FB8AA3B, %f194;
	fma.rn.f32 	%f196, %f187, 0f32A57060, %f195;
	mov.b32 	%r89, %f192;
	shl.b32 	%r90, %r89, 23;
	mov.b32 	%f197, %r90;
	ex2.approx.ftz.f32 	%f198, %f196;
	mul.f32 	%f199, %f198, %f197;
	st.global.f32 	[%rd13], %f199;
$L__BB7_23:
	add.s32 	%r91, %r21, 256;
	setp.ge.s32 	%p17, %r91, %r4;
	@%p17 bra 	$L__BB7_25;
	ld.global.f32 	%f200, [%rd12+512];
	fma.rn.f32 	%f201, %f200, 0f3BBB989D, 0f3F000000;
	cvt.sat.f32.f32 	%f202, %f201;
	mov.f32 	%f203, 0f4B400001;
	mov.f32 	%f204, 0f437C0000;
	fma.rm.f32 	%f205, %f202, %f204, %f203;
	add.f32 	%f206, %f205, 0fCB40007F;
	neg.f32 	%f207, %f206;
	fma.rn.f32 	%f208, %f200, 0f3FB8AA3B, %f207;
	fma.rn.f32 	%f209, %f200, 0f32A57060, %f208;
	mov.b32 	%r92, %f205;
	shl.b32 	%r93, %r92, 23;
	mov.b32 	%f210, %r93;
	ex2.approx.ftz.f32 	%f211, %f209;
	mul.f32 	%f212, %f211, %f210;
	st.global.f32 	[%rd13+512], %f212;
$L__BB7_25:
	add.s32 	%r94, %r21, 384;
	setp.ge.s32 	%p18, %r94, %r4;
	@%p18 bra 	$L__BB7_27;
	ld.global.f32 	%f213, [%rd12+1024];
	fma.rn.f32 	%f214, %f213, 0f3BBB989D, 0f3F000000;
	cvt.sat.f32.f32 	%f215, %f214;
	mov.f32 	%f216, 0f4B400001;
	mov.f32 	%f217, 0f437C0000;
	fma.rm.f32 	%f218, %f215, %f217, %f216;
	add.f32 	%f219, %f218, 0fCB40007F;
	neg.f32 	%f220, %f219;
	fma.rn.f32 	%f221, %f213, 0f3FB8AA3B, %f220;
	fma.rn.f32 	%f222, %f213, 0f32A57060, %f221;
	mov.b32 	%r95, %f218;
	shl.b32 	%r96, %r95, 23;
	mov.b32 	%f223, %r96;
	ex2.approx.ftz.f32 	%f224, %f222;
	mul.f32 	%f225, %f224, %f223;
	st.global.f32 	[%rd13+1024], %f225;
$L__BB7_27:
	add.s32 	%r97, %r21, 512;
	setp.ge.s32 	%p19, %r97, %r4;
	@%p19 bra 	$L__BB7_29;
	ld.global.f32 	%f226, [%rd12+1536];
	fma.rn.f32 	%f227, %f226, 0f3BBB989D, 0f3F000000;
	cvt.sat.f32.f32 	%f228, %f227;
	mov.f32 	%f229, 0f4B400001;
	mov.f32 	%f230, 0f437C0000;
	fma.rm.f32 	%f231, %f228, %f230, %f229;
	add.f32 	%f232, %f231, 0fCB40007F;
	neg.f32 	%f233, %f232;
	fma.rn.f32 	%f234, %f226, 0f3FB8AA3B, %f233;
	fma.rn.f32 	%f235, %f226, 0f32A57060, %f234;
	mov.b32 	%r98, %f231;
	shl.b32 	%r99, %r98, 23;
	mov.b32 	%f236, %r99;
	ex2.approx.ftz.f32 	%f237, %f235;
	mul.f32 	%f238, %f237, %f236;
	st.global.f32 	[%rd13+1536], %f238;
$L__BB7_29:
	add.s32 	%r100, %r21, 640;
	setp.ge.s32 	%p20, %r100, %r4;
	@%p20 bra 	$L__BB7_31;
	ld.global.f32 	%f239, [%rd12+2048];
	fma.rn.f32 	%f240, %f239, 0f3BBB989D, 0f3F000000;
	cvt.sat.f32.f32 	%f241, %f240;
	mov.f32 	%f242, 0f4B400001;
	mov.f32 	%f243, 0f437C0000;
	fma.rm.f32 	%f244, %f241, %f243, %f242;
	add.f32 	%f245, %f244, 0fCB40007F;
	neg.f32 	%f246, %f245;
	fma.rn.f32 	%f247, %f239, 0f3FB8AA3B, %f246;
	fma.rn.f32 	%f248, %f239, 0f32A57060, %f247;
	mov.b32 	%r101, %f244;
	shl.b32 	%r102, %r101, 23;
	mov.b32 	%f249, %r102;
	ex2.approx.ftz.f32 	%f250, %f248;
	mul.f32 	%f251, %f250, %f249;
	st.global.f32 	[%rd13+2048], %f251;
$L__BB7_31:
	add.s32 	%r103, %r21, 768;
	setp.ge.s32 	%p21, %r103, %r4;
	@%p21 bra 	$L__BB7_33;
	ld.global.f32 	%f252, [%rd12+2560];
	fma.rn.f32 	%f253, %f252, 0f3BBB989D, 0f3F000000;
	cvt.sat.f32.f32 	%f254, %f253;
	mov.f32 	%f255, 0f4B400001;
	mov.f32 	%f256, 0f437C0000;
	fma.rm.f32 	%f257, %f254, %f256, %f255;
	add.f32 	%f258, %f257, 0fCB40007F;
	neg.f32 	%f259, %f258;
	fma.rn.f32 	%f260, %f252, 0f3FB8AA3B, %f259;
	fma.rn.f32 	%f261, %f252, 0f32A57060, %f260;
	mov.b32 	%r104, %f257;
	shl.b32 	%r105, %r104, 23;
	mov.b32 	%f262, %r105;
	ex2.approx.ftz.f32 	%f263, %f261;
	mul.f32 	%f264, %f263, %f262;
	st.global.f32 	[%rd13+2560], %f264;
$L__BB7_33:
	add.s32 	%r106, %r21, 896;
	setp.ge.s32 	%p22, %r106, %r4;
	@%p22 bra 	$L__BB7_35;
	ld.global.f32 	%f265, [%rd12+3072];
	fma.rn.f32 	%f266, %f265, 0f3BBB989D, 0f3F000000;
	cvt.sat.f32.f32 	%f267, %f266;
	mov.f32 	%f268, 0f4B400001;
	mov.f32 	%f269, 0f437C0000;
	fma.rm.f32 	%f270, %f267, %f269, %f268;
	add.f32 	%f271, %f270, 0fCB40007F;
	neg.f32 	%f272, %f271;
	fma.rn.f32 	%f273, %f265, 0f3FB8AA3B, %f272;
	fma.rn.f32 	%f274, %f265, 0f32A57060, %f273;
	mov.b32 	%r107, %f270;
	shl.b32 	%r108, %r107, 23;
	mov.b32 	%f275, %r108;
	ex2.approx.ftz.f32 	%f276, %f274;
	mul.f32 	%f277, %f276, %f275;
	st.global.f32 	[%rd13+3072], %f277;
$L__BB7_35:
	add.s32 	%r130, %r130, 8;
	setp.ne.s32 	%p23, %r130, %r131;
	@%p23 bra 	$L__BB7_19;
$L__BB7_36:
	setp.eq.s32 	%p24, %r14, 0;
	@%p24 bra 	$L__BB7_57;
	and.b32  	%r24, %r42, 3;
	setp.lt.u32 	%p25, %r14, 4;
	@%p25 bra 	$L__BB7_47;
	shl.b32 	%r109, %r131, 7;
	add.s32 	%r25, %r109, %r6;
	setp.ge.s32 	%p26, %r25, %r4;
	@%p26 bra 	$L__BB7_40;
	mul.wide.s32 	%rd41, %r25, 4;
	add.s64 	%rd42, %rd6, %rd41;
	ld.global.f32 	%f278, [%rd42];
	fma.rn.f32 	%f279, %f278, 0f3BBB989D, 0f3F000000;
	cvt.sat.f32.f32 	%f280, %f279;
	mov.f32 	%f281, 0f4B400001;
	mov.f32 	%f282, 0f437C0000;
	fma.rm.f32 	%f283, %f280, %f282, %f281;
	add.f32 	%f284, %f283, 0fCB40007F;
	neg.f32 	%f285, %f284;
	fma.rn.f32 	%f286, %f278, 0f3FB8AA3B, %f285;
	fma.rn.f32 	%f287, %f278, 0f32A57060, %f286;
	mov.b32 	%r110, %f283;
	shl.b32 	%r111, %r110, 23;
	mov.b32 	%f288, %r111;
	ex2.approx.ftz.f32 	%f289, %f287;
	mul.f32 	%f290, %f289, %f288;
	add.s64 	%rd43, %rd7, %rd41;
	st.global.f32 	[%rd43], %f290;
$L__BB7_40:
	add.s32 	%r26, %r25, 128;
	setp.ge.s32 	%p27, %r26, %r4;
	@%p27 bra 	$L__BB7_42;
	mul.wide.s32 	%rd44, %r26, 4;
	add.s64 	%rd45, %rd6, %rd44;
	ld.global.f32 	%f291, [%rd45];
	fma.rn.f32 	%f292, %f291, 0f3BBB989D, 0f3F000000;
	cvt.sat.f32.f32 	%f293, %f292;
	mov.f32 	%f294, 0f4B400001;
	mov.f32 	%f295, 0f437C0000;
	fma.rm.f32 	%f296, %f293, %f295, %f294;
	add.f32 	%f297, %f296, 0fCB40007F;
	neg.f32 	%f298, %f297;
	fma.rn.f32 	%f299, %f291, 0f3FB8AA3B, %f298;
	fma.rn.f32 	%f300, %f291, 0f32A57060, %f299;
	mov.b32 	%r112, %f296;
	shl.b32 	%r113, %r112, 23;
	mov.b32 	%f301, %r113;
	ex2.approx.ftz.f32 	%f302, %f300;
	mul.f32 	%f303, %f302, %f301;
	add.s64 	%rd46, %rd7, %rd44;
	st.global.f32 	[%rd46], %f303;
$L__BB7_42:
	add.s32 	%r27, %r25, 256;
	setp.ge.s32 	%p28, %r27, %r4;
	@%p28 bra 	$L__BB7_44;
	mul.wide.s32 	%rd47, %r27, 4;
	add.s64 	%rd48, %rd6, %rd47;
	ld.global.f32 	%f304, [%rd48];
	fma.rn.f32 	%f305, %f304, 0f3BBB989D, 0f3F000000;
	cvt.sat.f32.f32 	%f306, %f305;
	mov.f32 	%f307, 0f4B400001;
	mov.f32 	%f308, 0f437C0000;
	fma.rm.f32 	%f309, %f306, %f308, %f307;
	add.f32 	%f310, %f309, 0fCB40007F;
	neg.f32 	%f311, %f310;
	fma.rn.f32 	%f312, %f304, 0f3FB8AA3B, %f311;
	fma.rn.f32 	%f313, %f304, 0f32A57060, %f312;
	mov.b32 	%r114, %f309;
	shl.b32 	%r115, %r114, 23;
	mov.b32 	%f314, %r115;
	ex2.approx.ftz.f32 	%f315, %f313;
	mul.f32 	%f316, %f315, %f314;
	add.s64 	%rd49, %rd7, %rd47;
	st.global.f32 	[%rd49], %f316;
$L__BB7_44:
	add.s32 	%r28, %r25, 384;
	setp.ge.s32 	%p29, %r28, %r4;
	@%p29 bra 	$L__BB7_46;
	mul.wide.s32 	%rd50, %r28, 4;
	add.s64 	%rd51, %rd6, %rd50;
	ld.global.f32 	%f317, [%rd51];
	fma.rn.f32 	%f318, %f317, 0f3BBB989D, 0f3F000000;
	cvt.sat.f32.f32 	%f319, %f318;
	mov.f32 	%f320, 0f4B400001;
	mov.f32 	%f321, 0f437C0000;
	fma.rm.f32 	%f322, %f319, %f321, %f320;
	add.f32 	%f323, %f322, 0fCB40007F;
	neg.f32 	%f324, %f323;
	fma.rn.f32 	%f325, %f317, 0f3FB8AA3B, %f324;
	fma.rn.f32 	%f326, %f317, 0f32A57060, %f325;
	mov.b32 	%r116, %f322;
	shl.b32 	%r117, %r116, 23;
	mov.b32 	%f327, %r117;
	ex2.approx.ftz.f32 	%f328, %f326;
	mul.f32 	%f329, %f328, %f327;
	add.s64 	%rd52, %rd7, %rd50;
	st.global.f32 	[%rd52], %f329;
$L__BB7_46:
	add.s32 	%r131, %r131, 4;
$L__BB7_47:
	setp.eq.s32 	%p30, %r24, 0;
	@%p30 bra 	$L__BB7_57;
	setp.eq.s32 	%p31, %r24, 1;
	@%p31 bra 	$L__BB7_54;
	shl.b32 	%r118, %r131, 7;
	add.s32 	%r31, %r118, %r6;
	setp.ge.s32 	%p32, %r31, %r4;
	@%p32 bra 	$L__BB7_51;
	mul.wide.s32 	%rd53, %r31, 4;
	add.s64 	%rd54, %rd6, %rd53;
	ld.global.f32 	%f330, [%rd54];
	fma.rn.f32 	%f331, %f330, 0f3BBB989D, 0f3F000000;
	cvt.sat.f32.f32 	%f332, %f331;
	mov.f32 	%f333, 0f4B400001;
	mov.f32 	%f334, 0f437C0000;
	fma.rm.f32 	%f335, %f332, %f334, %f333;
	add.f32 	%f336, %f335, 0fCB40007F;
	neg.f32 	%f337, %f336;
	fma.rn.f32 	%f338, %f330, 0f3FB8AA3B, %f337;
	fma.rn.f32 	%f339, %f330, 0f32A57060, %f338;
	mov.b32 	%r119, %f335;
	shl.b32 	%r120, %r119, 23;
	mov.b32 	%f340, %r120;
	ex2.approx.ftz.f32 	%f341, %f339;
	mul.f32 	%f342, %f341, %f340;
	add.s64 	%rd55, %rd7, %rd53;
	st.global.f32 	[%rd55], %f342;
$L__BB7_51:
	add.s32 	%r32, %r31, 128;
	setp.ge.s32 	%p33, %r32, %r4;
	@%p33 bra 	$L__BB7_53;
	mul.wide.s32 	%rd56, %r32, 4;
	add.s64 	%rd57, %rd6, %rd56;
	ld.global.f32 	%f343, [%rd57];
	fma.rn.f32 	%f344, %f343, 0f3BBB989D, 0f3F000000;
	cvt.sat.f32.f32 	%f345, %f344;
	mov.f32 	%f346, 0f4B400001;
	mov.f32 	%f347, 0f437C0000;
	fma.rm.f32 	%f348, %f345, %f347, %f346;
	add.f32 	%f349, %f348, 0fCB40007F;
	neg.f32 	%f350, %f349;
	fma.rn.f32 	%f351, %f343, 0f3FB8AA3B, %f350;
	fma.rn.f32 	%f352, %f343, 0f32A57060, %f351;
	mov.b32 	%r121, %f348;
	shl.b32 	%r122, %r121, 23;
	mov.b32 	%f353, %r122;
	ex2.approx.ftz.f32 	%f354, %f352;
	mul.f32 	%f355, %f354, %f353;
	add.s64 	%rd58, %rd7, %rd56;
	st.global.f32 	[%rd58], %f355;
$L__BB7_53:
	add.s32 	%r131, %r131, 2;
$L__BB7_54:
	and.b32  	%r123, %r42, 1;
	setp.eq.b32 	%p34, %r123, 1;
	not.pred 	%p35, %p34;
	@%p35 bra 	$L__BB7_57;
	shl.b32 	%r124, %r131, 7;
	add.s32 	%r35, %r124, %r6;
	setp.ge.s32 	%p36, %r35, %r4;
	@%p36 bra 	$L__BB7_57;
	mul.wide.s32 	%rd59, %r35, 4;
	add.s64 	%rd60, %rd6, %rd59;
	ld.global.f32 	%f356, [%rd60];
	fma.rn.f32 	%f357, %f356, 0f3BBB989D, 0f3F000000;
	cvt.sat.f32.f32 	%f358, %f357;
	mov.f32 	%f359, 0f4B400001;
	mov.f32 	%f360, 0f437C0000;
	fma.rm.f32 	%f361, %f358, %f360, %f359;
	add.f32 	%f362, %f361, 0fCB40007F;
	neg.f32 	%f363, %f362;
	fma.rn.f32 	%f364, %f356, 0f3FB8AA3B, %f363;
	fma.rn.f32 	%f365, %f356, 0f32A57060, %f364;
	mov.b32 	%r125, %f361;
	shl.b32 	%r126, %r125, 23;
	mov.b32 	%f366, %r126;
	ex2.approx.ftz.f32 	%f367, %f365;
	mul.f32 	%f368, %f367, %f366;
	add.s64 	%rd61, %rd7, %rd59;
	st.global.f32 	[%rd61], %f368;
$L__BB7_57:
	ret;

}
	// .globl	_ZN3cub18CUB_300001_SM_10006detail9transform16transform_kernelINS2_10policy_hubILb1EN4cuda3std3__45tupleIJPfEEEE10policy1000El11exponentialS9_JS9_EEEvT0_iT1_T2_DpNS2_10kernel_argIT3_EE
.visible .entry _ZN3cub18CUB_300001_SM_10006detail9transform16transform_kernelINS2_10policy_hubILb1EN4cuda3std3__45tupleIJPfEEEE10policy1000El11exponentialS9_JS9_EEEvT0_iT1_T2_DpNS2_10kernel_argIT3_EE(
	.param .u64 _ZN3cub18CUB_300001_SM_10006detail9transform16transform_kernelINS2_10policy_hubILb1EN4cuda3std3__45tupleIJPfEEEE10policy1000El11exponentialS9_JS9_EEEvT0_iT1_T2_DpNS2_10kernel_argIT3_EE_param_0,
	.param .u32 _ZN3cub18CUB_300001_SM_10006detail9transform16transform_kernelINS2_10policy_hubILb1EN4cuda3std3__45tupleIJPfEEEE10policy1000El11exponentialS9_JS9_EEEvT0_iT1_T2_DpNS2_10kernel_argIT3_EE_param_1,
	.param .align 1 .b8 _ZN3cub18CUB_300001_SM_10006detail9transform16transform_kernelINS2_10policy_hubILb1EN4cuda3std3__45tupleIJPfEEEE10policy1000El11exponentialS9_JS9_EEEvT0_iT1_T2_DpNS2_10kernel_argIT3_EE_param_2[1],
	.param .u64 .ptr .align 1 _ZN3cub18CUB_300001_SM_10006detail9transform16transform_kernelINS2_10policy_hubILb1EN4cuda3std3__45tupleIJPfEEEE10policy1000El11exponentialS9_JS9_EEEvT0_iT1_T2_DpNS2_10kernel_argIT3_EE_param_3,
	.param .align 8 .b8 _ZN3cub18CUB_300001_SM_10006detail9transform16transform_kernelINS2_10policy_hubILb1EN4cuda3std3__45tupleIJPfEEEE10policy1000El11exponentialS9_JS9_EEEvT0_iT1_T2_DpNS2_10kernel_argIT3_EE_param_4[16]
)
.maxntid 128
{
	.reg .pred 	%p<37>;
	.reg .b32 	%r<134>;
	.reg .b32 	%f<369>;
	.reg .b64 	%rd<70>;

	ld.param.u64 	%rd15, [_ZN3cub18CUB_300001_SM_10006detail9transform16transform_kernelINS2_10policy_hubILb1EN4cuda3std3__45tupleIJPfEEEE10policy1000El11exponentialS9_JS9_EEEvT0_iT1_T2_DpNS2_10kernel_argIT3_EE_param_0];
	ld.param.u64 	%rd16, [_ZN3cub18CUB_300001_SM_10006detail9transform16transform_kernelINS2_10policy_hubILb1EN4cuda3std3__45tupleIJPfEEEE10policy1000El11exponentialS9_JS9_EEEvT0_iT1_T2_DpNS2_10kernel_argIT3_EE_param_4];
	ld.param.u32 	%r40, [_ZN3cub18CUB_300001_SM_10006detail9transform16transform_kernelINS2_10policy_hubILb1EN4cuda3std3__45tupleIJPfEEEE10policy1000El11exponentialS9_JS9_EEEvT0_iT1_T2_DpNS2_10kernel_argIT3_EE_param_1];
	ld.param.u64 	%rd17, [_ZN3cub18CUB_300001_SM_10006detail9transform16transform_kernelINS2_10policy_hubILb1EN4cuda3std3__45tupleIJPfEEEE10policy1000El11exponentialS9_JS9_EEEvT0_iT1_T2_DpNS2_10kernel_argIT3_EE_param_3];
	cvta.to.global.u64 	%rd1, %rd17;
	cvta.to.global.u64 	%rd2, %rd16;
	shl.b32 	%r1, %r40, 7;
	mov.u32 	%r41, %ctaid.x;
	cvt.u64.u32 	%rd18, %r41;
	cvt.s64.s32 	%rd19, %r1;
	mul.lo.s64 	%rd3, %rd19, %rd18;
	sub.s64 	%rd20, %rd15, %rd3;
	min.s64 	%rd21, %rd20, %rd19;
	cvt.u32.u64 	%r2, %rd21;
	shl.b32 	%r3, %r2, 2;
	mov.u32 	%r4, %tid.x;
	shl.b32 	%r124, %r4, 7;
	setp.ge.s32 	%p1, %r124, %r3;
	@%p1 bra 	$L__BB8_3;
	shl.b64 	%rd22, %rd3, 2;
	add.s64 	%rd23, %rd2, %rd22;
	mul.wide.u32 	%rd24, %r4, 128;
	add.s64 	%rd68, %rd23, %rd24;
$L__BB8_2:
	.pragma "nounroll";
	// begin inline asm
	prefetch.global.L2 [%rd68];
	// end inline asm
	add.s32 	%r124, %r124, 16384;
	add.s64 	%rd68, %rd68, 16384;
	setp.lt.s32 	%p2, %r124, %r3;
	@%p2 bra 	$L__BB8_2;
$L__BB8_3:
	shl.b64 	%rd26, %rd3, 2;
	add.s64 	%rd7, %rd2, %rd26;
	add.s64 	%rd8, %rd1, %rd26;
	setp.eq.s32 	%p3, %r1, %r2;
	@%p3 bra 	$L__BB8_45;
	setp.lt.s32 	%p4, %r40, 1;
	@%p4 bra 	$L__BB8_57;
	and.b32  	%r8, %r40, 7;
	setp.lt.u32 	%p5, %r40, 8;
	mov.b32 	%r131, 0;
	@%p5 bra 	$L__BB8_24;
	and.b32  	%r131, %r40, 2147483640;
	mov.b32 	%r127, 0;
$L__BB8_7:
	.pragma "nounroll";
	shl.b32 	%r44, %r127, 7;
	add.s32 	%r19, %r44, %r4;
	setp.ge.s32 	%p6, %r19, %r2;
	@%p6 bra 	$L__BB8_9;
	mul.wide.u32 	%rd27, %r19, 4;
	add.s64 	%rd28, %rd7, %rd27;
	ld.global.f32 	%f1, [%rd28];
	fma.rn.f32 	%f2, %f1, 0f3BBB989D, 0f3F000000;
	cvt.sat.f32.f32 	%f3, %f2;
	mov.f32 	%f4, 0f4B400001;
	mov.f32 	%f5, 0f437C0000;
	fma.rm.f32 	%f6, %f3, %f5, %f4;
	add.f32 	%f7, %f6, 0fCB40007F;
	neg.f32 	%f8, %f7;
	fma.rn.f32 	%f9, %f1, 0f3FB8AA3B, %f8;
	fma.rn.f32 	%f10, %f1, 0f32A57060, %f9;
	mov.b32 	%r45, %f6;
	shl.b32 	%r46, %r45, 23;
	mov.b32 	%f11, %r46;
	ex2.approx.ftz.f32 	%f12, %f10;
	mul.f32 	%f13, %f12, %f11;
	add.s64 	%rd29, %rd8, %rd27;
	st.global.f32 	[%rd29], %f13;
$L__BB8_9:
	add.s32 	%r47, %r19, 128;
	setp.ge.s32 	%p7, %r47, %r2;
	mul.wide.s32 	%rd30, %r47, 4;
	add.s64 	%rd13, %rd7, %rd30;
	add.s64 	%rd14, %rd8, %rd30;
	@%p7 bra 	$L__BB8_11;
	ld.global.f32 	%f14, [%rd13];
	fma.rn.f32 	%f15, %f14, 0f3BBB989D, 0f3F000000;
	cvt.sat.f32.f32 	%f16, %f15;
	mov.f32 	%f17, 0f4B400001;
	mov.f32 	%f18, 0f437C0000;
	fma.rm.f32 	%f19, %f16, %f18, %f17;
	add.f32 	%f20, %f19, 0fCB40007F;
	neg.f32 	%f21, %f20;
	fma.rn.f32 	%f22, %f14, 0f3FB8AA3B, %f21;
	fma.rn.f32 	%f23, %f14, 0f32A57060, %f22;
	mov.b32 	%r48, %f19;
	shl.b32 	%r49, %r48, 23;
	mov.b32 	%f24, %r49;
	ex2.approx.ftz.f32 	%f25, %f23;
	mul.f32 	%f26, %f25, %f24;
	st.global.f32 	[%rd14], %f26;
$L__BB8_11:
	add.s32 	%r50, %r19, 256;
	setp.ge.s32 	%p8, %r50, %r2;
	@%p8 bra 	$L__BB8_13;
	ld.global.f32 	%f27, [%rd13+512];
	fma.rn.f32 	%f28, %f27, 0f3BBB989D, 0f3F000000;
	cvt.sat.f32.f32 	%f29, %f28;
	mov.f32 	%f30, 0f4B400001;
	mov.f32 	%f31, 0f437C0000;
	fma.rm.f32 	%f32, %f29, %f31, %f30;
	add.f32 	%f33, %f32, 0fCB40007F;
	neg.f32 	%f34, %f33;
	fma.rn.f32 	%f35, %f27, 0f3FB8AA3B, %f34;
	fma.rn.f32 	%f36, %f27, 0f32A57060, %f35;
	mov.b32 	%r51, %f32;
	shl.b32 	%r52, %r51, 23;
	mov.b32 	%f37, %r52;
	ex2.approx.ftz.f32 	%f38, %f36;
	mul.f32 	%f39, %f38, %f37;
	st.global.f32 	[%rd14+512], %f39;
$L__BB8_13:
	add.s32 	%r53, %r19, 384;
	setp.ge.s32 	%p9, %r53, %r2;
	@%p9 bra 	$L__BB8_15;
	ld.global.f32 	%f40, [%rd13+1024];
	fma.rn.f32 	%f41, %f40, 0f3BBB989D, 0f3F000000;
	cvt.sat.f32.f32 	%f42, %f41;
	mov.f32 	%f43, 0f4B400001;
	mov.f32 	%f44, 0f437C0000;
	fma.rm.f32 	%f45, %f42, %f44, %f43;
	add.f32 	%f46, %f45, 0fCB40007F;
	neg.f32 	%f47, %f46;
	fma.rn.f32 	%f48, %f40, 0f3FB8AA3B, %f47;
	fma.rn.f32 	%f49, %f40, 0f32A57060, %f48;
	mov.b32 	%r54, %f45;
	shl.b32 	%r55, %r54, 23;
	mov.b32 	%f50, %r55;
	ex2.approx.ftz.f32 	%f51, %f49;
	mul.f32 	%f52, %f51, %f50;
	st.global.f32 	[%rd14+1024], %f52;
$L__BB8_15:
	add.s32 	%r56, %r19, 512;
	setp.ge.s32 	%p10, %r56, %r2;
	@%p10 bra 	$L__BB8_17;
	ld.global.f32 	%f53, [%rd13+1536];
	fma.rn.f32 	%f54, %f53, 0f3BBB989D, 0f3F000000;
	cvt.sat.f32.f32 	%f55, %f54;
	mov.f32 	%f56, 0f4B400001;
	mov.f32 	%f57, 0f437C0000;
	fma.rm.f32 	%f58, %f55, %f57, %f56;
	add.f32 	%f59, %f58, 0fCB40007F;
	neg.f32 	%f60, %f59;
	fma.rn.f32 	%f61, %f53, 0f3FB8AA3B, %f60;
	fma.rn.f32 	%f62, %f53, 0f32A57060, %f61;
	mov.b32 	%r57, %f58;
	shl.b32 	%r58, %r57, 23;
	mov.b32 	%f63, %r58;
	ex2.approx.ftz.f32 	%f64, %f62;
	mul.f32 	%f65, %f64, %f63;
	st.global.f32 	[%rd14+1536], %f65;
$L__BB8_17:
	add.s32 	%r59, %r19, 640;
	setp.ge.s32 	%p11, %r59, %r2;
	@%p11 bra 	$L__BB8_19;
	ld.global.f32 	%f66, [%rd13+2048];
	fma.rn.f32 	%f67, %f66, 0f3BBB989D, 0f3F000000;
	cvt.sat.f32.f32 	%f68, %f67;
	mov.f32 	%f69, 0f4B400001;
	mov.f32 	%f70, 0f437C0000;
	fma.rm.f32 	%f71, %f68, %f70, %f69;
	add.f32 	%f72, %f71, 0fCB40007F;
	neg.f32 	%f73, %f72;
	fma.rn.f32 	%f74, %f66, 0f3FB8AA3B, %f73;
	fma.rn.f32 	%f75, %f66, 0f32A57060, %f74;
	mov.b32 	%r60, %f71;
	shl.b32 	%r61, %r60, 23;
	mov.b32 	%f76, %r61;
	ex2.approx.ftz.f32 	%f77, %f75;
	mul.f32 	%f78, %f77, %f76;
	st.global.f32 	[%rd14+2048], %f78;
$L__BB8_19:
	add.s32 	%r62, %r19, 768;
	setp.ge.s32 	%p12, %r62, %r2;
	@%p12 bra 	$L__BB8_21;
	ld.global.f32 	%f79, [%rd13+2560];
	fma.rn.f32 	%f80, %f79, 0f3BBB989D, 0f3F000000;
	cvt.sat.f32.f32 	%f81, %f80;
	mov.f32 	%f82, 0f4B400001;
	mov.f32 	%f83, 0f437C0000;
	fma.rm.f32 	%f84, %f81, %f83, %f82;
	add.f32 	%f85, %f84, 0fCB40007F;
	neg.f32 	%f86, %f85;
	fma.rn.f32 	%f87, %f79, 0f3FB8AA3B, %f86;
	fma.rn.f32 	%f88, %f79, 0f32A57060, %f87;
	mov.b32 	%r63, %f84;
	shl.b32 	%r64, %r63, 23;
	mov.b32 	%f89, %r64;
	ex2.approx.ftz.f32 	%f90, %f88;
	mul.f32 	%f91, %f90, %f89;
	st.global.f32 	[%rd14+2560], %f91;
$L__BB8_21:
	add.s32 	%r65, %r19, 896;
	setp.ge.s32 	%p13, %r65, %r2;
	@%p13 bra 	$L__BB8_23;
	ld.global.f32 	%f92, [%rd13+3072];
	fma.rn.f32 	%f93, %f92, 0f3BBB989D, 0f3F000000;
	cvt.sat.f32.f32 	%f94, %f93;
	mov.f32 	%f95, 0f4B400001;
	mov.f32 	%f96, 0f437C0000;
	fma.rm.f32 	%f97, %f94, %f96, %f95;
	add.f32 	%f98, %f97, 0fCB40007F;
	neg.f32 	%f99, %f98;
	fma.rn.f32 	%f100, %f92, 0f3FB8AA3B, %f99;
	fma.rn.f32 	%f101, %f92, 0f32A57060, %f100;
	mov.b32 	%r66, %f97;
	shl.b32 	%r67, %r66, 23;
	mov.b32 	%f102, %r67;
	ex2.approx.ftz.f32 	%f103, %f101;
	mul.f32 	%f104, %f103, %f102;
	st.global.f32 	[%rd14+3072], %f104;
$L__BB8_23:
	add.s32 	%r127, %r127, 8;
	setp.eq.s32 	%p14, %r127, %r131;
	@%p14 bra 	$L__BB8_24;
	bra.uni 	$L__BB8_7;
$L__BB8_24:
	setp.eq.s32 	%p15, %r8, 0;
	@%p15 bra 	$L__BB8_57;
	and.b32  	%r28, %r40, 3;
	setp.lt.u32 	%p16, %r8, 4;
	@%p16 bra 	$L__BB8_35;
	shl.b32 	%r68, %r131, 7;
	add.s32 	%r29, %r68, %r4;
	setp.ge.s32 	%p17, %r29, %r2;
	@%p17 bra 	$L__BB8_28;
	mul.wide.s32 	%rd31, %r29, 4;
	add.s64 	%rd32, %rd7, %rd31;
	ld.global.f32 	%f105, [%rd32];
	fma.rn.f32 	%f106, %f105, 0f3BBB989D, 0f3F000000;
	cvt.sat.f32.f32 	%f107, %f106;
	mov.f32 	%f108, 0f4B400001;
	mov.f32 	%f109, 0f437C0000;
	fma.rm.f32 	%f110, %f107, %f109, %f108;
	add.f32 	%f111, %f110, 0fCB40007F;
	neg.f32 	%f112, %f111;
	fma.rn.f32 	%f113, %f105, 0f3FB8AA3B, %f112;
	fma.rn.f32 	%f114, %f105, 0f32A57060, %f113;
	mov.b32 	%r69, %f110;
	shl.b32 	%r70, %r69, 23;
	mov.b32 	%f115, %r70;
	ex2.approx.ftz.f32 	%f116, %f114;
	mul.f32 	%f117, %f116, %f115;
	add.s64 	%rd33, %rd8, %rd31;
	st.global.f32 	[%rd33], %f117;
$L__BB8_28:
	add.s32 	%r30, %r29, 128;
	setp.ge.s32 	%p18, %r30, %r2;
	@%p18 bra 	$L__BB8_30;
	mul.wide.s32 	%rd34, %r30, 4;
	add.s64 	%rd35, %rd7, %rd34;
	ld.global.f32 	%f118, [%rd35];
	fma.rn.f32 	%f119, %f118, 0f3BBB989D, 0f3F000000;
	cvt.sat.f32.f32 	%f120, %f119;
	mov.f32 	%f121, 0f4B400001;
	mov.f32 	%f122, 0f437C0000;
	fma.rm.f32 	%f123, %f120, %f122, %f121;
	add.f32 	%f124, %f123, 0fCB40007F;
	neg.f32 	%f125, %f124;
	fma.rn.f32 	%f126, %f118, 0f3FB8AA3B, %f125;
	fma.rn.f32 	%f127, %f118, 0f32A57060, %f126;
	mov.b32 	%r71, %f123;
	shl.b32 	%r72, %r71, 23;
	mov.b32 	%f128, %r72;
	ex2.approx.ftz.f32 	%f129, %f127;
	mul.f32 	%f130, %f129, %f128;
	add.s64 	%rd36, %rd8, %rd34;
	st.global.f32 	[%rd36], %f130;
$L__BB8_30:
	add.s32 	%r31, %r29, 256;
	setp.ge.s32 	%p19, %r31, %r2;
	@%p19 bra 	$L__BB8_32;
	mul.wide.s32 	%rd37, %r31, 4;
	add.s64 	%rd38, %rd7, %rd37;
	ld.global.f32 	%f131, [%rd38];
	fma.rn.f32 	%f132, %f131, 0f3BBB989D, 0f3F000000;
	cvt.sat.f32.f32 	%f133, %f132;
	mov.f32 	%f134, 0f4B400001;
	mov.f32 	%f135, 0f437C0000;
	fma.rm.f32 	%f136, %f133, %f135, %f134;
	add.f32 	%f137, %f136, 0fCB40007F;
	neg.f32 	%f138, %f137;
	fma.rn.f32 	%f139, %f131, 0f3FB8AA3B, %f138;
	fma.rn.f32 	%f140, %f131, 0f32A57060, %f139;
	mov.b32 	%r73, %f136;
	shl.b32 	%r74, %r73, 23;
	mov.b32 	%f141, %r74;
	ex2.approx.ftz.f32 	%f142, %f140;
	mul.f32 	%f143, %f142, %f141;
	add.s64 	%rd39, %rd8, %rd37;
	st.global.f32 	[%rd39], %f143;
$L__BB8_32:
	add.s32 	%r32, %r29, 384;
	setp.ge.s32 	%p20, %r32, %r2;
	@%p20 bra 	$L__BB8_34;
	mul.wide.s32 	%rd40, %r32, 4;
	add.s64 	%rd41, %rd7, %rd40;
	ld.global.f32 	%f144, [%rd41];
	fma.rn.f32 	%f145, %f144, 0f3BBB989D, 0f3F000000;
	cvt.sat.f32.f32 	%f146, %f145;
	mov.f32 	%f147, 0f4B400001;
	mov.f32 	%f148, 0f437C0000;
	fma.rm.f32 	%f149, %f146, %f148, %f147;
	add.f32 	%f150, %f149, 0fCB40007F;
	neg.f32 	%f151, %f150;
	fma.rn.f32 	%f152, %f144, 0f3FB8AA3B, %f151;
	fma.rn.f32 	%f153, %f144, 0f32A57060, %f152;
	mov.b32 	%r75, %f149;
	shl.b32 	%r76, %r75, 23;
	mov.b32 	%f154, %r76;
	ex2.approx.ftz.f32 	%f155, %f153;
	mul.f32 	%f156, %f155, %f154;
	add.s64 	%rd42, %rd8, %rd40;
	st.global.f32 	[%rd42], %f156;
$L__BB8_34:
	add.s32 	%r131, %r131, 4;
$L__BB8_35:
	setp.eq.s32 	%p21, %r28, 0;
	@%p21 bra 	$L__BB8_57;
	setp.eq.s32 	%p22, %r28, 1;
	@%p22 bra 	$L__BB8_42;
	shl.b32 	%r77, %r131, 7;
	add.s32 	%r35, %r77, %r4;
	setp.ge.s32 	%p23, %r35, %r2;
	@%p23 bra 	$L__BB8_39;
	mul.wide.s32 	%rd43, %r35, 4;
	add.s64 	%rd44, %rd7, %rd43;
	ld.global.f32 	%f157, [%rd44];
	fma.rn.f32 	%f158, %f157, 0f3BBB989D, 0f3F000000;
	cvt.sat.f32.f32 	%f159, %f158;
	mov.f32 	%f160, 0f4B400001;
	mov.f32 	%f161, 0f437C0000;
	fma.rm.f32 	%f162, %f159, %f161, %f160;
	add.f32 	%f163, %f162, 0fCB40007F;
	neg.f32 	%f164, %f163;
	fma.rn.f32 	%f165, %f157, 0f3FB8AA3B, %f164;
	fma.rn.f32 	%f166, %f157, 0f32A57060, %f165;
	mov.b32 	%r78, %f162;
	shl.b32 	%r79, %r78, 23;
	mov.b32 	%f167, %r79;
	ex2.approx.ftz.f32 	%f168, %f166;
	mul.f32 	%f169, %f168, %f167;
	add.s64 	%rd45, %rd8, %rd43;
	st.global.f32 	[%rd45], %f169;
$L__BB8_39:
	add.s32 	%r36, %r35, 128;
	setp.ge.s32 	%p24, %r36, %r2;
	@%p24 bra 	$L__BB8_41;
	mul.wide.s32 	%rd46, %r36, 4;
	add.s64 	%rd47, %rd7, %rd46;
	ld.global.f32 	%f170, [%rd47];
	fma.rn.f32 	%f171, %f170, 0f3BBB989D, 0f3F000000;
	cvt.sat.f32.f32 	%f172, %f171;
	mov.f32 	%f173, 0f4B400001;
	mov.f32 	%f174, 0f437C0000;
	fma.rm.f32 	%f175, %f172, %f174, %f173;
	add.f32 	%f176, %f175, 0fCB40007F;
	neg.f32 	%f177, %f176;
	fma.rn.f32 	%f178, %f170, 0f3FB8AA3B, %f177;
	fma.rn.f32 	%f179, %f170, 0f32A57060, %f178;
	mov.b32 	%r80, %f175;
	shl.b32 	%r81, %r80, 23;
	mov.b32 	%f180, %r81;
	ex2.approx.ftz.f32 	%f181, %f179;
	mul.f32 	%f182, %f181, %f180;
	add.s64 	%rd48, %rd8, %rd46;
	st.global.f32 	[%rd48], %f182;
$L__BB8_41:
	add.s32 	%r131, %r131, 2;
$L__BB8_42:
	and.b32  	%r82, %r40, 1;
	setp.eq.b32 	%p25, %r82, 1;
	not.pred 	%p26, %p25;
	@%p26 bra 	$L__BB8_57;
	shl.b32 	%r83, %r131, 7;
	add.s32 	%r39, %r83, %r4;
	setp.ge.s32 	%p27, %r39, %r2;
	@%p27 bra 	$L__BB8_57;
	mul.wide.s32 	%rd49, %r39, 4;
	add.s64 	%rd50, %rd7, %rd49;
	ld.global.f32 	%f183, [%rd50];
	fma.rn.f32 	%f184, %f183, 0f3BBB989D, 0f3F000000;
	cvt.sat.f32.f32 	%f185, %f184;
	mov.f32 	%f186, 0f4B400001;
	mov.f32 	%f187, 0f437C0000;
	fma.rm.f32 	%f188, %f185, %f187, %f186;
	add.f32 	%f189, %f188, 0fCB40007F;
	neg.f32 	%f190, %f189;
	fma.rn.f32 	%f191, %f183, 0f3FB8AA3B, %f190;
	fma.rn.f32 	%f192, %f183, 0f32A57060, %f191;
	mov.b32 	%r84, %f188;
	shl.b32 	%r85, %r84, 23;
	mov.b32 	%f193, %r85;
	ex2.approx.ftz.f32 	%f194, %f192;
	mul.f32 	%f195, %f194, %f193;
	add.s64 	%rd51, %rd8, %rd49;
	st.global.f32 	[%rd51], %f195;
	bra.uni 	$L__BB8_57;
$L__BB8_45:
	setp.lt.s32 	%p28, %r40, 1;
	@%p28 bra 	$L__BB8_57;
	and.b32  	%r10, %r40, 7;
	setp.lt.u32 	%p29, %r40, 8;
	mov.b32 	%r129, 0;
	@%p29 bra 	$L__BB8_49;
	and.b32  	%r129, %r40, 2147483640;
	neg.s32 	%r126, %r129;
	mul.wide.u32 	%rd52, %r4, 4;
	add.s64 	%rd69, %rd26, %rd52;
	add.s32 	%r125, %r4, 128;
$L__BB8_48:
	.pragma "nounroll";
	mul.wide.s32 	%rd53, %r125, 4;
	add.s64 	%rd54, %rd26, %rd53;
	add.s64 	%rd55, %rd2, %rd69;
	ld.global.f32 	%f196, [%rd55];
	fma.rn.f32 	%f197, %f196, 0f3BBB989D, 0f3F000000;
	cvt.sat.f32.f32 	%f198, %f197;
	mov.f32 	%f199, 0f4B400001;
	mov.f32 	%f200, 0f437C0000;
	fma.rm.f32 	%f201, %f198, %f200, %f199;
	add.f32 	%f202, %f201, 0fCB40007F;
	neg.f32 	%f203, %f202;
	fma.rn.f32 	%f204, %f196, 0f3FB8AA3B, %f203;
	fma.rn.f32 	%f205, %f196, 0f32A57060, %f204;
	mov.b32 	%r87, %f201;
	shl.b32 	%r88, %r87, 23;
	mov.b32 	%f206, %r88;
	ex2.approx.ftz.f32 	%f207, %f205;
	mul.f32 	%f208, %f207, %f206;
	add.s64 	%rd56, %rd1, %rd69;
	st.global.f32 	[%rd56], %f208;
	add.s64 	%rd57, %rd2, %rd54;
	ld.global.f32 	%f209, [%rd57];
	fma.rn.f32 	%f210, %f209, 0f3BBB989D, 0f3F000000;
	cvt.sat.f32.f32 	%f211, %f210;
	fma.rm.f32 	%f212, %f211, %f200, %f199;
	add.f32 	%f213, %f212, 0fCB40007F;
	neg.f32 	%f214, %f213;
	fma.rn.f32 	%f215, %f209, 0f3FB8AA3B, %f214;
	fma.rn.f32 	%f216, %f209, 0f32A57060, %f215;
	mov.b32 	%r89, %f212;
	shl.b32 	%r90, %r89, 23;
	mov.b32 	%f217, %r90;
	ex2.approx.ftz.f32 	%f218, %f216;
	mul.f32 	%f219, %f218, %f217;
	add.s64 	%rd58, %rd1, %rd54;
	st.global.f32 	[%rd58], %f219;
	ld.global.f32 	%f220, [%rd57+512];
	fma.rn.f32 	%f221, %f220, 0f3BBB989D, 0f3F000000;
	cvt.sat.f32.f32 	%f222, %f221;
	fma.rm.f32 	%f223, %f222, %f200, %f199;
	add.f32 	%f224, %f223, 0fCB40007F;
	neg.f32 	%f225, %f224;
	fma.rn.f32 	%f226, %f220, 0f3FB8AA3B, %f225;
	fma.rn.f32 	%f227, %f220, 0f32A57060, %f226;
	mov.b32 	%r91, %f223;
	shl.b32 	%r92, %r91, 23;
	mov.b32 	%f228, %r92;
	ex2.approx.ftz.f32 	%f229, %f227;
	mul.f32 	%f230, %f229, %f228;
	st.global.f32 	[%rd58+512], %f230;
	ld.global.f32 	%f231, [%rd57+1024];
	fma.rn.f32 	%f232, %f231, 0f3BBB989D, 0f3F000000;
	cvt.sat.f32.f32 	%f233, %f232;
	fma.rm.f32 	%f234, %f233, %f200, %f199;
	add.f32 	%f235, %f234, 0fCB40007F;
	neg.f32 	%f236, %f235;
	fma.rn.f32 	%f237, %f231, 0f3FB8AA3B, %f236;
	fma.rn.f32 	%f238, %f231, 0f32A57060, %f237;
	mov.b32 	%r93, %f234;
	shl.b32 	%r94, %r93, 23;
	mov.b32 	%f239, %r94;
	ex2.approx.ftz.f32 	%f240, %f238;
	mul.f32 	%f241, %f240, %f239;
	st.global.f32 	[%rd58+1024], %f241;
	ld.global.f32 	%f242, [%rd57+1536];
	fma.rn.f32 	%f243, %f242, 0f3BBB989D, 0f3F000000;
	cvt.sat.f32.f32 	%f244, %f243;
	fma.rm.f32 	%f245, %f244, %f200, %f199;
	add.f32 	%f246, %f245, 0fCB40007F;
	neg.f32 	%f247, %f246;
	fma.rn.f32 	%f248, %f242, 0f3FB8AA3B, %f247;
	fma.rn.f32 	%f249, %f242, 0f32A57060, %f248;
	mov.b32 	%r95, %f245;
	shl.b32 	%r96, %r95, 23;
	mov.b32 	%f250, %r96;
	ex2.approx.ftz.f32 	%f251, %f249;
	mul.f32 	%f252, %f251, %f250;
	st.global.f32 	[%rd58+1536], %f252;
	ld.global.f32 	%f253, [%rd57+2048];
	fma.rn.f32 	%f254, %f253, 0f3BBB989D, 0f3F000000;
	cvt.sat.f32.f32 	%f255, %f254;
	fma.rm.f32 	%f256, %f255, %f200, %f199;
	add.f32 	%f257, %f256, 0fCB40007F;
	neg.f32 	%f258, %f257;
	fma.rn.f32 	%f259, %f253, 0f3FB8AA3B, %f258;
	fma.rn.f32 	%f260, %f253, 0f32A57060, %f259;
	mov.b32 	%r97, %f256;
	shl.b32 	%r98, %r97, 23;
	mov.b32 	%f261, %r98;
	ex2.approx.ftz.f32 	%f262, %f260;
	mul.f32 	%f263, %f262, %f261;
	st.global.f32 	[%rd58+2048], %f263;
	ld.global.f32 	%f264, [%rd57+2560];
	fma.rn.f32 	%f265, %f264, 0f3BBB989D, 0f3F000000;
	cvt.sat.f32.f32 	%f266, %f265;
	fma.rm.f32 	%f267, %f266, %f200, %f199;
	add.f32 	%f268, %f267, 0fCB40007F;
	neg.f32 	%f269, %f268;
	fma.rn.f32 	%f270, %f264, 0f3FB8AA3B, %f269;
	fma.rn.f32 	%f271, %f264, 0f32A57060, %f270;
	mov.b32 	%r99, %f267;
	shl.b32 	%r100, %r99, 23;
	mov.b32 	%f272, %r100;
	ex2.approx.ftz.f32 	%f273, %f271;
	mul.f32 	%f274, %f273, %f272;
	st.global.f32 	[%rd58+2560], %f274;
	ld.global.f32 	%f275, [%rd57+3072];
	fma.rn.f32 	%f276, %f275, 0f3BBB989D, 0f3F000000;
	cvt.sat.f32.f32 	%f277, %f276;
	fma.rm.f32 	%f278, %f277, %f200, %f199;
	add.f32 	%f279, %f278, 0fCB40007F;
	neg.f32 	%f280, %f279;
	fma.rn.f32 	%f281, %f275, 0f3FB8AA3B, %f280;
	fma.rn.f32 	%f282, %f275, 0f32A57060, %f281;
	mov.b32 	%r101, %f278;
	shl.b32 	%r102, %r101, 23;
	mov.b32 	%f283, %r102;
	ex2.approx.ftz.f32 	%f284, %f282;
	mul.f32 	%f285, %f284, %f283;
	st.global.f32 	[%rd58+3072], %f285;
	add.s32 	%r126, %r126, 8;
	add.s64 	%rd69, %rd69, 4096;
	add.s32 	%r125, %r125, 1024;
	setp.eq.s32 	%p30, %r126, 0;
	@%p30 bra 	$L__BB8_49;
	bra.uni 	$L__BB8_48;
$L__BB8_49:
	setp.eq.s32 	%p31, %r10, 0;
	@%p31 bra 	$L__BB8_57;
	and.b32  	%r22, %r40, 3;
	setp.lt.u32 	%p32, %r10, 4;
	@%p32 bra 	$L__BB8_52;
	shl.b32 	%r103, %r129, 7;
	add.s32 	%r104, %r103, %r4;
	mul.wide.s32 	%rd59, %r104, 4;
	add.s64 	%rd60, %rd7, %rd59;
	ld.global.f32 	%f286, [%rd60];
	fma.rn.f32 	%f287, %f286, 0f3BBB989D, 0f3F000000;
	cvt.sat.f32.f32 	%f288, %f287;
	mov.f32 	%f289, 0f4B400001;
	mov.f32 	%f290, 0f437C0000;
	fma.rm.f32 	%f291, %f288, %f290, %f289;
	add.f32 	%f292, %f291, 0fCB40007F;
	neg.f32 	%f293, %f292;
	fma.rn.f32 	%f294, %f286, 0f3FB8AA3B, %f293;
	fma.rn.f32 	%f295, %f286, 0f32A57060, %f294;
	mov.b32 	%r105, %f291;
	shl.b32 	%r106, %r105, 23;
	mov.b32 	%f296, %r106;
	ex2.approx.ftz.f32 	%f297, %f295;
	mul.f32 	%f298, %f297, %f296;
	add.s64 	%rd61, %rd8, %rd59;
	st.global.f32 	[%rd61], %f298;
	ld.global.f32 	%f299, [%rd60+512];
	fma.rn.f32 	%f300, %f299, 0f3BBB989D, 0f3F000000;
	cvt.sat.f32.f32 	%f301, %f300;
	fma.rm.f32 	%f302, %f301, %f290, %f289;
	add.f32 	%f303, %f302, 0fCB40007F;
	neg.f32 	%f304, %f303;
	fma.rn.f32 	%f305, %f299, 0f3FB8AA3B, %f304;
	fma.rn.f32 	%f306, %f299, 0f32A57060, %f305;
	mov.b32 	%r107, %f302;
	shl.b32 	%r108, %r107, 23;
	mov.b32 	%f307, %r108;
	ex2.approx.ftz.f32 	%f308, %f306;
	mul.f32 	%f309, %f308, %f307;
	st.global.f32 	[%rd61+512], %f309;
	ld.global.f32 	%f310, [%rd60+1024];
	fma.rn.f32 	%f311, %f310, 0f3BBB989D, 0f3F000000;
	cvt.sat.f32.f32 	%f312, %f311;
	fma.rm.f32 	%f313, %f312, %f290, %f289;
	add.f32 	%f314, %f313, 0fCB40007F;
	neg.f32 	%f315, %f314;
	fma.rn.f32 	%f316, %f310, 0f3FB8AA3B, %f315;
	fma.rn.f32 	%f317, %f310, 0f32A57060, %f316;
	mov.b32 	%r109, %f313;
	shl.b32 	%r110, %r109, 23;
	mov.b32 	%f318, %r110;
	ex2.approx.ftz.f32 	%f319, %f317;
	mul.f32 	%f320, %f319, %f318;
	st.global.f32 	[%rd61+1024], %f320;
	ld.global.f32 	%f321, [%rd60+1536];
	fma.rn.f32 	%f322, %f321, 0f3BBB989D, 0f3F000000;
	cvt.sat.f32.f32 	%f323, %f322;
	fma.rm.f32 	%f324, %f323, %f290, %f289;
	add.f32 	%f325, %f324, 0fCB40007F;
	neg.f32 	%f326, %f325;
	fma.rn.f32 	%f327, %f321, 0f3FB8AA3B, %f326;
	fma.rn.f32 	%f328, %f321, 0f32A57060, %f327;
	mov.b32 	%r111, %f324;
	shl.b32 	%r112, %r111, 23;
	mov.b32 	%f329, %r112;
	ex2.approx.ftz.f32 	%f330, %f328;
	mul.f32 	%f331, %f330, %f329;
	st.global.f32 	[%rd61+1536], %f331;
	add.s32 	%r129, %r129, 4;
$L__BB8_52:
	setp.eq.s32 	%p33, %r22, 0;
	@%p33 bra 	$L__BB8_57;
	setp.eq.s32 	%p34, %r22, 1;
	@%p34 bra 	$L__BB8_55;
	shl.b32 	%r113, %r129, 7;
	add.s32 	%r114, %r113, %r4;
	mul.wide.s32 	%rd62, %r114, 4;
	add.s64 	%rd63, %rd7, %rd62;
	ld.global.f32 	%f332, [%rd63];
	fma.rn.f32 	%f333, %f332, 0f3BBB989D, 0f3F000000;
	cvt.sat.f32.f32 	%f334, %f333;
	mov.f32 	%f335, 0f4B400001;
	mov.f32 	%f336, 0f437C0000;
	fma.rm.f32 	%f337, %f334, %f336, %f335;
	add.f32 	%f338, %f337, 0fCB40007F;
	neg.f32 	%f339, %f338;
	fma.rn.f32 	%f340, %f332, 0f3FB8AA3B, %f339;
	fma.rn.f32 	%f341, %f332, 0f32A57060, %f340;
	mov.b32 	%r115, %f337;
	shl.b32 	%r116, %r115, 23;
	mov.b32 	%f342, %r116;
	ex2.approx.ftz.f32 	%f343, %f341;
	mul.f32 	%f344, %f343, %f342;
	add.s64 	%rd64, %rd8, %rd62;
	st.global.f32 	[%rd64], %f344;
	ld.global.f32 	%f345, [%rd63+512];
	fma.rn.f32 	%f346, %f345, 0f3BBB989D, 0f3F000000;
	cvt.sat.f32.f32 	%f347, %f346;
	fma.rm.f32 	%f348, %f347, %f336, %f335;
	add.f32 	%f349, %f348, 0fCB40007F;
	neg.f32 	%f350, %f349;
	fma.rn.f32 	%f351, %f345, 0f3FB8AA3B, %f350;
	fma.rn.f32 	%f352, %f345, 0f32A57060, %f351;
	mov.b32 	%r117, %f348;
	shl.b32 	%r118, %r117, 23;
	mov.b32 	%f353, %r118;
	ex2.approx.ftz.f32 	%f354, %f352;
	mul.f32 	%f355, %f354, %f353;
	st.global.f32 	[%rd64+512], %f355;
	add.s32 	%r129, %r129, 2;
$L__BB8_55:
	and.b32  	%r119, %r40, 1;
	setp.eq.b32 	%p35, %r119, 1;
	not.pred 	%p36, %p35;
	@%p36 bra 	$L__BB8_57;
	shl.b32 	%r120, %r129, 7;
	add.s32 	%r121, %r120, %r4;
	mul.wide.s32 	%rd65, %r121, 4;
	add.s64 	%rd66, %rd7, %rd65;
	ld.global.f32 	%f356, [%rd66];
	fma.rn.f32 	%f357, %f356, 0f3BBB989D, 0f3F000000;
	cvt.sat.f32.f32 	%f358, %f357;
	mov.f32 	%f359, 0f4B400001;
	mov.f32 	%f360, 0f437C0000;
	fma.rm.f32 	%f361, %f358, %f360, %f359;
	add.f32 	%f362, %f361, 0fCB40007F;
	neg.f32 	%f363, %f362;
	fma.rn.f32 	%f364, %f356, 0f3FB8AA3B, %f363;
	fma.rn.f32 	%f365, %f356, 0f32A57060, %f364;
	mov.b32 	%r122, %f361;
	shl.b32 	%r123, %r122, 23;
	mov.b32 	%f366, %r123;
	ex2.approx.ftz.f32 	%f367, %f365;
	mul.f32 	%f368, %f367, %f366;
	add.s64 	%rd67, %rd8, %rd65;
	st.global.f32 	[%rd67], %f368;
$L__BB8_57:
	ret;

}


// ===== COMPILED SASS (sm_100) =====

	.target	sm_100

	.elftype	@"ET_EXEC"


//--------------------- .note.nv.tkinfo           --------------------------
	.section	.note.nv.tkinfo,"",@"SHT_NOTE"
	.sectionflags	@"SHF_NOTE_NV_TKINFO"
	.tkinfo
        /*0018*/ 	.word	0x00000002
        /*0030*/ 	.string	""
        /*0030*/ 	.string	"ptxas"
        /*0030*/ 	.string	"Cuda compilation tools, release 13.0, V13.0.88"
        /*0030*/ 	.string	"Build cuda_13.0.r13.0/compiler.36424714_0"
        /*0030*/ 	.string	"-arch sm_100 -m 64 "



//--------------------- .note.nv.cuinfo           --------------------------
	.section	.note.nv.cuinfo,"",@"SHT_NOTE"
	.sectionflags	@"SHF_NOTE_NV_CUINFO"
        /*0018*/ 	.short	0x0002
        /*001a*/ 	.short	0x0064
        /*001c*/ 	.short	0x0082
	.zero		2


//--------------------- .nv.info                  --------------------------
	.section	.nv.info,"",@"SHT_CUDA_INFO"
	.align	4


	//----- nvinfo : EIATTR_REGCOUNT
	.align		4
        /*0000*/ 	.byte	0x04, 0x2f
        /*0002*/ 	.short	(.L_44 - .L_43)
	.align		4
.L_43:
        /*0004*/ 	.word	index@(_ZN3cub18CUB_300001_SM_10006detail11EmptyKernelIvEEvv)
        /*0008*/ 	.word	0x00000004


	//----- nvinfo : EIATTR_FRAME_SIZE
	.align		4
.L_44:
        /*000c*/ 	.byte	0x04, 0x11
        /*000e*/ 	.short	(.L_46 - .L_45)
	.align		4
.L_45:
        /*0010*/ 	.word	index@(_ZN3cub18CUB_300001_SM_10006detail11EmptyKernelIvEEvv)
        /*0014*/ 	.word	0x00000000


	//----- nvinfo : EIATTR_REGCOUNT
	.align		4
.L_46:
        /*0018*/ 	.byte	0x04, 0x2f
        /*001a*/ 	.short	(.L_48 - .L_47)
	.align		4
.L_47:
        /*001c*/ 	.word	index@(_ZN3cub18CUB_300001_SM_10006detail9transform16transform_kernelINS2_10policy_hubILb1EN4cuda3std3__45tupleIJPfEEEE10policy1000Ei9incrementS9_JS9_EEEvT0_iT1_T2_DpNS2_10kernel_argIT3_EE)
        /*0020*/ 	.word	0x0000001c


	//----- nvinfo : EIATTR_FRAME_SIZE
	.align		4
.L_48:
        /*0024*/ 	.byte	0x04, 0x11
        /*0026*/ 	.short	(.L_50 - .L_49)
	.align		4
.L_49:
        /*0028*/ 	.word	index@(_ZN3cub18CUB_300001_SM_10006detail9transform16transform_kernelINS2_10policy_hubILb1EN4cuda3std3__45tupleIJPfEEEE10policy1000Ei9incrementS9_JS9_EEEvT0_iT1_T2_DpNS2_10kernel_argIT3_EE)
        /*002c*/ 	.word	0x00000000


	//----- nvinfo : EIATTR_REGCOUNT
	.align		4
.L_50:
        /*0030*/ 	.byte	0x04, 0x2f
        /*0032*/ 	.short	(.L_52 - .L_51)
	.align		4
.L_51:
        /*0034*/ 	.word	index@(_ZN3cub18CUB_300001_SM_10006detail9transform16transform_kernelINS2_10policy_hubILb1EN4cuda3std3__45tupleIJPfEEEE10policy1000El9incrementS9_JS9_EEEvT0_iT1_T2_DpNS2_10kernel_argIT3_EE)
        /*0038*/ 	.word	0x0000001c


	//----- nvinfo : EIATTR_FRAME_SIZE
	.align		4
.L_52:
        /*003c*/ 	.byte	0x04, 0x11
        /*003e*/ 	.short	(.L_54 - .L_53)
	.align		4
.L_53:
        /*0040*/ 	.word	index@(_ZN3cub18CUB_300001_SM_10006detail9transform16transform_kernelINS2_10policy_hubILb1EN4cuda3std3__45tupleIJPfEEEE10policy1000El9incrementS9_JS9_EEEvT0_iT1_T2_DpNS2_10kernel_argIT3_EE)
        /*0044*/ 	.word	0x00000000


	//----- nvinfo : EIATTR_REGCOUNT
	.align		4
.L_54:
        /*0048*/ 	.byte	0x04, 0x2f
        /*004a*/ 	.short	(.L_56 - .L_55)
	.align		4
.L_55:
        /*004c*/ 	.word	index@(_ZN3cub18CUB_300001_SM_10006detail9transform16transform_kernelINS2_10policy_hubILb0EN4cuda3std3__45tupleIJPfS9_EEEE10policy1000EiNS7_4plusIfEES9_JS9_S9_EEEvT0_iT1_T2_DpNS2_10kernel_argIT3_EE)
        /*0050*/ 	.word	0x00000020


	//----- nvinfo : EIATTR_FRAME_SIZE
	.align		4
.L_56:
        /*0054*/ 	.byte	0x04, 0x11
        /*0056*/ 	.short	(.L_58 - .L_57)
	.align		4
.L_57:
        /*0058*/ 	.word	index@($__internal_1_$__cuda_sm20_div_u64)
        /*005c*/ 	.word	0x00000000


	//----- nvinfo : EIATTR_FRAME_SIZE
	.align		4
.L_58:
        /*0060*/ 	.byte	0x04, 0x11
        /*0062*/ 	.short	(.L_60 - .L_59)
	.align		4
.L_59:
        /*0064*/ 	.word	index@(_ZN3cub18CUB_300001_SM_10006detail9transform16transform_kernelINS2_10policy_hubILb0EN4cuda3std3__45tupleIJPfS9_EEEE10policy1000EiNS7_4plusIfEES9_JS9_S9_EEEvT0_iT1_T2_DpNS2_10kernel_argIT3_EE)
        /*0068*/ 	.word	0x00000000


	//----- nvinfo : EIATTR_REGCOUNT
	.align		4
.L_60:
        /*006c*/ 	.byte	0x04, 0x2f
        /*006e*/ 	.short	(.L_62 - .L_61)
	.align		4
.L_61:
        /*0070*/ 	.word	index@(_ZN3cub18CUB_300001_SM_10006detail9transform16transform_kernelINS2_10policy_hubILb0EN4cuda3std3__45tupleIJPfS9_EEEE10policy1000ElNS7_4plusIfEES9_JS9_S9_EEEvT0_iT1_T2_DpNS2_10kernel_argIT3_EE)
        /*0074*/ 	.word	0x00000020


	//----- nvinfo : EIATTR_FRAME_SIZE
	.align		4
.L_62:
        /*0078*/ 	.byte	0x04, 0x11
        /*007a*/ 	.short	(.L_64 - .L_63)
	.align		4
.L_63:
        /*007c*/ 	.word	index@($__internal_0_$__cuda_sm20_div_u64)
        /*0080*/ 	.word	0x00000000


	//----- nvinfo : EIATTR_FRAME_SIZE
	.align		4
.L_64:
        /*0084*/ 	.byte	0x04, 0x11
        /*0086*/ 	.short	(.L_66 - .L_65)
	.align		4
.L_65:
        /*0088*/ 	.word	index@(_ZN3cub18CUB_300001_SM_10006detail9transform16transform_kernelINS2_10policy_hubILb0EN4cuda3std3__45tupleIJPfS9_EEEE10policy1000ElNS7_4plusIfEES9_JS9_S9_EEEvT0_iT1_T2_DpNS2_10kernel_argIT3_EE)
        /*008c*/ 	.word	0x00000000


	//----- nvinfo : EIATTR_REGCOUNT
	.align		4
.L_66:
        /*0090*/ 	.byte	0x04, 0x2f
        /*0092*/ 	.short	(.L_68 - .L_67)
	.align		4
.L_67:
        /*0094*/ 	.word	index@(_ZN3cub18CUB_300001_SM_10006detail9transform16transform_kernelINS2_10policy_hubILb1EN4cuda3std3__45tupleIJPfEEEE10policy1000Ei9logarithmS9_JS9_EEEvT0_iT1_T2_DpNS2_10kernel_argIT3_EE)
        /*0098*/ 	.word	0x0000001b


	//----- nvinfo : EIATTR_FRAME_SIZE
	.align		4
.L_68:
        /*009c*/ 	.byte	0x04, 0x11
        /*009e*/ 	.short	(.L_70 - .L_69)
	.align		4
.L_69:
        /*00a0*/ 	.word	index@(_ZN3cub18CUB_300001_SM_10006detail9transform16transform_kernelINS2_10policy_hubILb1EN4cuda3std3__45tupleIJPfEEEE10policy1000Ei9logarithmS9_JS9_EEEvT0_iT1_T2_DpNS2_10kernel_argIT3_EE)
        /*00a4*/ 	.word	0x00000000


	//----- nvinfo : EIATTR_REGCOUNT
	.align		4
.L_70:
        /*00a8*/ 	.byte	0x04, 0x2f
        /*00aa*/ 	.short	(.L_72 - .L_71)
	.align		4
.L_71:
        /*00ac*/ 	.word	index@(_ZN3cub18CUB_300001_SM_10006detail9transform16transform_kernelINS2_10policy_hubILb1EN4cuda3std3__45tupleIJPfEEEE10policy1000El9logarithmS9_JS9_EEEvT0_iT1_T2_DpNS2_10kernel_argIT3_EE)
        /*00b0*/ 	.word	0x0000001d


	//----- nvinfo : EIATTR_FRAME_SIZE
	.align		4
.L_72:
        /*00b4*/ 	.byte	0x04, 0x11
        /*00b6*/ 	.short	(.L_74 - .L_73)
	.align		4
.L_73:
        /*00b8*/ 	.word	index@(_ZN3cub18CUB_300001_SM_10006detail9transform16transform_kernelINS2_10policy_hubILb1EN4cuda3std3__45tupleIJPfEEEE10policy1000El9logarithmS9_JS9_EEEvT0_iT1_T2_DpNS2_10kernel_argIT3_EE)
        /*00bc*/ 	.word	0x00000000


	//----- nvinfo : EIATTR_REGCOUNT
	.align		4
.L_74:
        /*00c0*/ 	.byte	0x04, 0x2f
        /*00c2*/ 	.short	(.L_76 - .L_75)
	.align		4
.L_75:
        /*00c4*/ 	.word	index@(_ZN3cub18CUB_300001_SM_10006detail9transform16transform_kernelINS2_10policy_hubILb1EN4cuda3std3__45tupleIJPfEEEE10policy1000Ei11exponentialS9_JS9_EEEvT0_iT1_T2_DpNS2_10kernel_argIT3_EE)
        /*00c8*/ 	.word	0x0000001e


	//----- nvinfo : EIATTR_FRAME_SIZE
	.align		4
.L_76:
        /*00cc*/ 	.byte	0x04, 0x11
        /*00ce*/ 	.short	(.L_78 - .L_77)
	.align		4
.L_77:
        /*00d0*/ 	.word	index@(_ZN3cub18CUB_300001_SM_10006detail9transform16transform_kernelINS2_10policy_hubILb1EN4cuda3std3__45tupleIJPfEEEE10policy1000Ei11exponentialS9_JS9_EEEvT0_iT1_T2_DpNS2_10kernel_argIT3_EE)
        /*00d4*/ 	.word	0x00000000


	//----- nvinfo : EIATTR_REGCOUNT
	.align		4
.L_78:
        /*00d8*/ 	.byte	0x04, 0x2f
        /*00da*/ 	.short	(.L_80 - .L_79)
	.align		4
.L_79:
        /*00dc*/ 	.word	index@(_ZN3cub18CUB_300001_SM_10006detail9transform16transform_kernelINS2_10policy_hubILb1EN4cuda3std3__45tupleIJPfEEEE10policy1000El11exponentialS9_JS9_EEEvT0_iT1_T2_DpNS2_10kernel_argIT3_EE)
        /*00e0*/ 	.word	0x0000001e


	//----- nvinfo : EIATTR_FRAME_SIZE
	.align		4
.L_80:
        /*00e4*/ 	.byte	0x04, 0x11
        /*00e6*/ 	.short	(.L_82 - .L_81)
	.align		4
.L_81:
        /*00e8*/ 	.word	index@(_ZN3cub18CUB_300001_SM_10006detail9transform16transform_kernelINS2_10policy_hubILb1EN4cuda3std3__45tupleIJPfEEEE10policy1000El11exponentialS9_JS9_EEEvT0_iT1_T2_DpNS2_10kernel_argIT3_EE)
        /*00ec*/ 	.word	0x00000000


	//----- nvinfo : EIATTR_MIN_STACK_SIZE
	.align		4
.L_82:
        /*00f0*/ 	.byte	0x04, 0x12
        /*00f2*/ 	.short	(.L_84 - .L_83)
	.align		4
.L_83:
        /*00f4*/ 	.word	index@(_ZN3cub18CUB_300001_SM_10006detail9transform16transform_kernelINS2_10policy_hubILb1EN4cuda3std3__45tupleIJPfEEEE10policy1000El11exponentialS9_JS9_EEEvT0_iT1_T2_DpNS2_10kernel_argIT3_EE)
        /*00f8*/ 	.word	0x00000000


	//----- nvinfo : EIATTR_MIN_STACK_SIZE
	.align		4
.L_84:
        /*00fc*/ 	.byte	0x04, 0x12
        /*00fe*/ 	.short	(.L_86 - .L_85)
	.align		4
.L_85:
        /*0100*/ 	.word	index@(_ZN3cub18CUB_300001_SM_10006detail9transform16transform_kernelINS2_10policy_hubILb1EN4cuda3std3__45tupleIJPfEEEE10policy1000Ei11exponentialS9_JS9_EEEvT0_iT1_T2_DpNS2_10kernel_argIT3_EE)
        /*0104*/ 	.word	0x00000000


	//----- nvinfo : EIATTR_MIN_STACK_SIZE
	.align		4
.L_86:
        /*0108*/ 	.byte	0x04, 0x12
        /*010a*/ 	.short	(.L_88 - .L_87)
	.align		4
.L_87:
        /*010c*/ 	.word	index@(_ZN3cub18CUB_300001_SM_10006detail9transform16transform_kernelINS2_10policy_hubILb1EN4cuda3std3__45tupleIJPfEEEE10policy1000El9logarithmS9_JS9_EEEvT0_iT1_T2_DpNS2_10kernel_argIT3_EE)
        /*0110*/ 	.word	0x00000000


	//----- nvinfo : EIATTR_MIN_STACK_SIZE
	.align		4
.L_88:
        /*0114*/ 	.byte	0x04, 0x12
        /*0116*/ 	.short	(.L_90 - .L_89)
	.align		4
.L_89:
        /*0118*/ 	.word	index@(_ZN3cub18CUB_300001_SM_10006detail9transform16transform_kernelINS2_10policy_hubILb1EN4cuda3std3__45tupleIJPfEEEE10policy1000Ei9logarithmS9_JS9_EEEvT0_iT1_T2_DpNS2_10kernel_argIT3_EE)
        /*011c*/ 	.word	0x00000000


	//----- nvinfo : EIATTR_MIN_STACK_SIZE
	.align		4
.L_90:
        /*0120*/ 	.byte	0x04, 0x12
        /*0122*/ 	.short	(.L_92 - .L_91)
	.align		4
.L_91:
        /*0124*/ 	.word	index@(_ZN3cub18CUB_300001_SM_10006detail9transform16transform_kernelINS2_10policy_hubILb0EN4cuda3std3__45tupleIJPfS9_EEEE10policy1000ElNS7_4plusIfEES9_JS9_S9_EEEvT0_iT1_T2_DpNS2_10kernel_argIT3_EE)
        /*0128*/ 	.word	0x00000000


	//----- nvinfo : EIATTR_MIN_STACK_SIZE
	.align		4
.L_92:
        /*012c*/ 	.byte	0x04, 0x12
        /*012e*/ 	.short	(.L_94 - .L_93)
	.align		4
.L_93:
        /*0130*/ 	.word	index@(_ZN3cub18CUB_300001_SM_10006detail9transform16transform_kernelINS2_10policy_hubILb0EN4cuda3std3__45tupleIJPfS9_EEEE10policy1000EiNS7_4plusIfEES9_JS9_S9_EEEvT0_iT1_T2_DpNS2_10kernel_argIT3_EE)
        /*0134*/ 	.word	0x00000000


	//----- nvinfo : EIATTR_MIN_STACK_SIZE
	.align		4
.L_94:
        /*0138*/ 	.byte	0x04, 0x12
        /*013a*/ 	.short	(.L_96 - .L_95)
	.align		4
.L_95:
        /*013c*/ 	.word	index@(_ZN3cub18CUB_300001_SM_10006detail9transform16transform_kernelINS2_10policy_hubILb1EN4cuda3std3__45tupleIJPfEEEE10policy1000El9incrementS9_JS9_EEEvT0_iT1_T2_DpNS2_10kernel_argIT3_EE)
        /*0140*/ 	.word	0x00000000


	//----- nvinfo : EIATTR_MIN_STACK_SIZE
	.align		4
.L_96:
        /*0144*/ 	.byte	0x04, 0x12
        /*0146*/ 	.short	(.L_98 - .L_97)
	.align		4
.L_97:
        /*0148*/ 	.word	index@(_ZN3cub18CUB_300001_SM_10006detail9transform16transform_kernelINS2_10policy_hubILb1EN4cuda3std3__45tupleIJPfEEEE10policy1000Ei9incrementS9_JS9_EEEvT0_iT1_T2_DpNS2_10kernel_argIT3_EE)
        /*014c*/ 	.word	0x00000000


	//----- nvinfo : EIATTR_MIN_STACK_SIZE
	.align		4
.L_98:
        /*0150*/ 	.byte	0x04, 0x12
        /*0152*/ 	.short	(.L_100 - .L_99)
	.align		4
.L_99:
        /*0154*/ 	.word	index@(_ZN3cub18CUB_300001_SM_10006detail11EmptyKernelIvEEvv)
        /*0158*/ 	.word	0x00000000
.L_100:


//--------------------- .nv.compat                --------------------------
	.section	.nv.compat,"",@"SHT_CUDA_COMPAT_INFO"
	.align	4
        /*0000*/ 	.byte	0x02, 0x09, 0x00, 0x00, 0x02, 0x02, 0x02, 0x00, 0x02, 0x05, 0x05, 0x00, 0x03, 0x07, 0x01, 0x01
        /*0010*/ 	.byte	0x02, 0x03, 0x00, 0x00, 0x02, 0x06, 0x01, 0x00, 0x04, 0x0b, 0x08, 0x00, 0x01, 0x00, 0x00, 0x00
        /*0020*/ 	.byte	0x00, 0x00, 0x00, 0x00


//--------------------- .nv.info._ZN3cub18CUB_300001_SM_10006detail9transform16transform_kernelINS2_10policy_hubILb1EN4cuda3std3__45tupleIJPfEEEE10policy1000El11exponentialS9_JS9_EEEvT0_iT1_T2_DpNS2_10kernel_argIT3_EE --------------------------
	.section	.nv.info._ZN3cub18CUB_300001_SM_10006detail9transform16transform_kernelINS2_10policy_hubILb1EN4cuda3std3__45tupleIJPfEEEE10policy1000El11exponentialS9_JS9_EEEvT0_iT1_T2_DpNS2_10kernel_argIT3_EE,"",@"SHT_CUDA_INFO"
	.sectionflags	@""
	.align	4


	//----- nvinfo : EIATTR_CUDA_API_VERSION
	.align		4
        /*0000*/ 	.byte	0x04, 0x37
        /*0002*/ 	.short	(.L_102 - .L_101)
.L_101:
        /*0004*/ 	.word	0x00000082


	//----- nvinfo : EIATTR_KPARAM_INFO
	.align		4
.L_102:
        /*0008*/ 	.byte	0x04, 0x17
        /*000a*/ 	.short	(.L_104 - .L_103)
.L_103:
        /*000c*/ 	.word	0x00000000
        /*0010*/ 	.short	0x0004
        /*0012*/ 	.short	0x0018
        /*0014*/ 	.byte	0x00, 0xf0, 0x41, 0x00


	//----- nvinfo : EIATTR_KPARAM_INFO
	.align		4
.L_104:
        /*0018*/ 	.byte	0x04, 0x17
        /*001a*/ 	.short	(.L_106 - .L_105)
.L_105:
        /*001c*/ 	.word	0x00000000
        /*0020*/ 	.short	0x0003
        /*0022*/ 	.short	0x0010
        /*0024*/ 	.byte	0x00, 0xf5, 0x21, 0x00


	//----- nvinfo : EIATTR_KPARAM_INFO
	.align		4
.L_106:
        /*0028*/ 	.byte	0x04, 0x17
        /*002a*/ 	.short	(.L_108 - .L_107)
.L_107:
        /*002c*/ 	.word	0x00000000
        /*0030*/ 	.short	0x0002
        /*0032*/ 	.short	0x000c
        /*0034*/ 	.byte	0x00, 0xf0, 0x05, 0x00


	//----- nvinfo : EIATTR_KPARAM_INFO
	.align		4
.L_108:
        /*0038*/ 	.byte	0x04, 0x17
        /*003a*/ 	.short	(.L_110 - .L_109)
.L_109:
        /*003c*/ 	.word	0x00000000
        /*0040*/ 	.short	0x0001
        /*0042*/ 	.short	0x0008
        /*0044*/ 	.byte	0x00, 0xf0, 0x11, 0x00


	//----- nvinfo : EIATTR_KPARAM_INFO
	.align		4
.L_110:
        /*0048*/ 	.byte	0x04, 0x17
        /*004a*/ 	.short	(.L_112 - .L_111)
.L_111:
        /*004c*/ 	.word	0x00000000
        /*0050*/ 	.short	0x0000
        /*0052*/ 	.short	0x0000
        /*0054*/ 	.byte	0x00, 0xf0, 0x21, 0x00


	//----- nvinfo : EIATTR_SPARSE_MMA_MASK
	.align		4
.L_112:
        /*0058*/ 	.byte	0x03, 0x50
        /*005a*/ 	.short	0x0000


	//----- nvinfo : EIATTR_MAXREG_COUNT
	.align		4
        /*005c*/ 	.byte	0x03, 0x1b
        /*005e*/ 	.short	0x00ff


	//----- nvinfo : EIATTR_MERCURY_ISA_VERSION
	.align		4
        /*0060*/ 	.byte	0x03, 0x5f
        /*0062*/ 	.short	0x0101


	//----- nvinfo : EIATTR_VRC_CTA_INIT_COUNT
	.align		4
        /*0064*/ 	.byte	0x02, 0x4a
	.zero		1
	.zero		1


	//----- nvinfo : EIATTR_EXIT_INSTR_OFFSETS
	.align		4
        /*0068*/ 	.byte	0x04, 0x1c
        /*006a*/ 	.short	(.L_114 - .L_113)


	//   ....[0]....
.L_113:
        /*006c*/ 	.word	0x000002a0


	//   ....[1]....
        /*0070*/ 	.word	0x00001210


	//   ....[2]....
        /*0074*/ 	.word	0x00001680


	//   ....[3]....
        /*0078*/ 	.word	0x000018e0


	//   ....[4]....
        /*007c*/ 	.word	0x00001910


	//   ....[5]....
        /*0080*/ 	.word	0x00001a00


	//   ....[6]....
        /*0084*/ 	.word	0x00001a20


	//   ....[7]....
        /*0088*/ 	.word	0x000020e0


	//   ....[8]....
        /*008c*/ 	.word	0x00002410


	//   ....[9]....
        /*0090*/ 	.word	0x00002600


	//   ....[10]....
        /*0094*/ 	.word	0x00002700


	//----- nvinfo : EIATTR_MAX_THREADS
	.align		4
.L_114:
        /*0098*/ 	.byte	0x04, 0x05
        /*009a*/ 	.short	(.L_116 - .L_115)
.L_115:
        /*009c*/ 	.word	0x00000080
        /*00a0*/ 	.word	0x00000001
        /*00a4*/ 	.word	0x00000001


	//----- nvinfo : EIATTR_CRS_STACK_SIZE
	.align		4
.L_116:
        /*00a8*/ 	.byte	0x04, 0x1e
        /*00aa*/ 	.short	(.L_118 - .L_117)
.L_117:
        /*00ac*/ 	.word	0x00000000


	//----- nvinfo : EIATTR_CBANK_PARAM_SIZE
	.align		4
.L_118:
        /*00b0*/ 	.byte	0x03, 0x19
        /*00b2*/ 	.short	0x0028


	//----- nvinfo : EIATTR_PARAM_CBANK
	.align		4
        /*00b4*/ 	.byte	0x04, 0x0a
        /*00b6*/ 	.short	(.L_120 - .L_119)
	.align		4
.L_119:
        /*00b8*/ 	.word	index@(.nv.constant0._ZN3cub18CUB_300001_SM_10006detail9transform16transform_kernelINS2_10policy_hubILb1EN4cuda3std3__45tupleIJPfEEEE10policy1000El11exponentialS9_JS9_EEEvT0_iT1_T2_DpNS2_10kernel_argIT3_EE)
        /*00bc*/ 	.short	0x0380
        /*00be*/ 	.short	0x0028


	//----- nvinfo : EIATTR_SW_WAR
	.align		4
.L_120:
        /*00c0*/ 	.byte	0x04, 0x36
        /*00c2*/ 	.short	(.L_122 - .L_121)
.L_121:
        /*00c4*/ 	.word	0x00000008
.L_122:


//--------------------- .nv.info._ZN3cub18CUB_300001_SM_10006detail9transform16transform_kernelINS2_10policy_hubILb1EN4cuda3std3__45tupleIJPfEEEE10policy1000Ei11exponentialS9_JS9_EEEvT0_iT1_T2_DpNS2_10kernel_argIT3_EE --------------------------
	.section	.nv.info._ZN3cub18CUB_300001_SM_10006detail9transform16transform_kernelINS2_10policy_hubILb1EN4cuda3std3__45tupleIJPfEEEE10policy1000Ei11exponentialS9_JS9_EEEvT0_iT1_T2_DpNS2_10kernel_argIT3_EE,"",@"SHT_CUDA_INFO"
	.sectionflags	@""
	.align	4


	//----- nvinfo : EIATTR_CUDA_API_VERSION
	.align		4
        /*0000*/ 	.byte	0x04, 0x37
        /*0002*/ 	.short	(.L_124 - .L_123)
.L_123:
        /*0004*/ 	.word	0x00000082


	//----- nvinfo : EIATTR_KPARAM_INFO
	.align		4
.L_124:
        /*0008*/ 	.byte	0x04, 0x17
        /*000a*/ 	.short	(.L_126 - .L_125)
.L_125:
        /*000c*/ 	.word	0x00000000
        /*0010*/ 	.short	0x0004
        /*0012*/ 	.short	0x0018
        /*0014*/ 	.byte	0x00, 0xf0, 0x41, 0x00


	//----- nvinfo : EIATTR_KPARAM_INFO
	.align		4
.L_126:
        /*0018*/ 	.byte	0x04, 0x17
        /*001a*/ 	.short	(.L_128 - .L_127)
.L_127:
        /*001c*/ 	.word	0x00000000
        /*0020*/ 	.short	0x0003
        /*0022*/ 	.short	0x0010
        /*0024*/ 	.byte	0x00, 0xf5, 0x21, 0x00


	//----- nvinfo : EIATTR_KPARAM_INFO
	.align		4
.L_128:
        /*0028*/ 	.byte	0x04, 0x17
        /*002a*/ 	.short	(.L_130 - .L_129)
.L_129:
        /*002c*/ 	.word	0x00000000
        /*0030*/ 	.short	0x0002
        /*0032*/ 	.short	0x0008
        /*0034*/ 	.byte	0x00, 0xf0, 0x05, 0x00


	//----- nvinfo : EIATTR_KPARAM_INFO
	.align		4
.L_130:
        /*0038*/ 	.byte	0x04, 0x17
        /*003a*/ 	.short	(.L_132 - .L_131)
.L_131:
        /*003c*/ 	.word	0x00000000
        /*0040*/ 	.short	0x0001
        /*0042*/ 	.short	0x0004
        /*0044*/ 	.byte	0x00, 0xf0, 0x11, 0x00


	//----- nvinfo : EIATTR_KPARAM_INFO
	.align		4
.L_132:
        /*0048*/ 	.byte	0x04, 0x17
        /*004a*/ 	.short	(.L_134 - .L_133)
.L_133:
        /*004c*/ 	.word	0x00000000
        /*0050*/ 	.short	0x0000
        /*0052*/ 	.short	0x0000
        /*0054*/ 	.byte	0x00, 0xf0, 0x11, 0x00


	//----- nvinfo : EIATTR_SPARSE_MMA_MASK
	.align		4
.L_134:
        /*0058*/ 	.byte	0x03, 0x50
        /*005a*/ 	.short	0x0000


	//----- nvinfo : EIATTR_MAXREG_COUNT
	.align		4
        /*005c*/ 	.byte	0x03, 0x1b
        /*005e*/ 	.short	0x00ff


	//----- nvinfo : EIATTR_MERCURY_ISA_VERSION
	.align		4
        /*0060*/ 	.byte	0x03, 0x5f
        /*0062*/ 	.short	0x0101


	//----- nvinfo : EIATTR_VRC_CTA_INIT_COUNT
	.align		4
        /*0064*/ 	.byte	0x02, 0x4a
	.zero		1
	.zero		1


	//----- nvinfo : EIATTR_EXIT_INSTR_OFFSETS
	.align		4
        /*0068*/ 	.byte	0x04, 0x1c
        /*006a*/ 	.short	(.L_136 - .L_135)


	//   ....[0]....
.L_135:
        /*006c*/ 	.word	0x00000210


	//   ....[1]....
        /*0070*/ 	.word	0x000008e0


	//   ....[2]....
        /*0074*/ 	.word	0x00000c20


	//   ....[3]....
        /*0078*/ 	.word	0x00000e10


	//   ....[4]....
        /*007c*/ 	.word	0x00000f10


	//   ....[5]....
        /*0080*/ 	.word	0x00000f30


	//   ....[6]....
        /*0084*/ 	.word	0x00001750


	//   ....[7]....
        /*0088*/ 	.word	0x00001bc0


	//   ....[8]....
        /*008c*/ 	.word	0x00001e20


	//   ....[9]....
        /*0090*/ 	.word	0x00001e50


	//   ....[10]....
        /*0094*/ 	.word	0x00001f40


	//----- nvinfo : EIATTR_MAX_THREADS
	.align		4
.L_136:
        /*0098*/ 	.byte	0x04, 0x05
        /*009a*/ 	.short	(.L_138 - .L_137)
.L_137:
        /*009c*/ 	.word	0x00000080
        /*00a0*/ 	.word	0x00000001
        /*00a4*/ 	.word	0x00000001


	//----- nvinfo : EIATTR_CRS_STACK_SIZE
	.align		4
.L_138:
        /*00a8*/ 	.byte	0x04, 0x1e
        /*00aa*/ 	.short	(.L_140 - .L_139)
.L_139:
        /*00ac*/ 	.word	0x00000000


	//----- nvinfo : EIATTR_CBANK_PARAM_SIZE
	.align		4
.L_140:
        /*00b0*/ 	.byte	0x03, 0x19
        /*00b2*/ 	.short	0x0028


	//----- nvinfo : EIATTR_PARAM_CBANK
	.align		4
        /*00b4*/ 	.byte	0x04, 0x0a
        /*00b6*/ 	.short	(.L_142 - .L_141)
	.align		4
.L_141:
        /*00b8*/ 	.word	index@(.nv.constant0._ZN3cub18CUB_300001_SM_10006detail9transform16transform_kernelINS2_10policy_hubILb1EN4cuda3std3__45tupleIJPfEEEE10policy1000Ei11exponentialS9_JS9_EEEvT0_iT1_T2_DpNS2_10kernel_argIT3_EE)
        /*00bc*/ 	.short	0x0380
        /*00be*/ 	.short	0x0028


	//----- nvinfo : EIATTR_SW_WAR
	.align		4
.L_142:
        /*00c0*/ 	.byte	0x04, 0x36
        /*00c2*/ 	.short	(.L_144 - .L_143)
.L_143:
        /*00c4*/ 	.word	0x00000008
.L_144:


//--------------------- .nv.info._ZN3cub18CUB_300001_SM_10006detail9transform16transform_kernelINS2_10policy_hubILb1EN4cuda3std3__45tupleIJPfEEEE10policy1000El9logarithmS9_JS9_EEEvT0_iT1_T2_DpNS2_10kernel_argIT3_EE --------------------------
	.section	.nv.info._ZN3cub18CUB_300001_SM_10006detail9transform16transform_kernelINS2_10policy_hubILb1EN4cuda3std3__45tupleIJPfEEEE10policy1000El9logarithmS9_JS9_EEEvT0_iT1_T2_DpNS2_10kernel_argIT3_EE,"",@"SHT_CUDA_INFO"
	.sectionflags	@""
	.align	4


	//----- nvinfo : EIATTR_CUDA_API_VERSION
	.align		4
        /*0000*/ 	.byte	0x04, 0x37
        /*0002*/ 	.short	(.L_146 - .L_145)
.L_145:
        /*0004*/ 	.word	0x00000082


	//----- nvinfo : EIATTR_KPARAM_INFO
	.align		4
.L_146:
        /*0008*/ 	.byte	0x04, 0x17
        /*000a*/ 	.short	(.L_148 - .L_147)
.L_147:
        /*000c*/ 	.word	0x00000000
        /*0010*/ 	.short	0x0004
        /*0012*/ 	.short	0x0018
        /*0014*/ 	.byte	0x00, 0xf0, 0x41, 0x00


	//----- nvinfo : EIATTR_KPARAM_INFO
	.align		4
.L_148:
        /*0018*/ 	.byte	0x04, 0x17
        /*001a*/ 	.short	(.L_150 - .L_149)
.L_149:
        /*001c*/ 	.word	0x00000000
        /*0020*/ 	.short	0x0003
        /*0022*/ 	.short	0x0010
        /*0024*/ 	.byte	0x00, 0xf5, 0x21, 0x00


	//----- nvinfo : EIATTR_KPARAM_INFO
	.align		4
.L_150:
        /*0028*/ 	.byte	0x04, 0x17
        /*002a*/ 	.short	(.L_152 - .L_151)
.L_151:
        /*002c*/ 	.word	0x00000000
        /*0030*/ 	.short	0x0002
        /*0032*/ 	.short	0x000c
        /*0034*/ 	.byte	0x00, 0xf0, 0x05, 0x00


	//----- nvinfo : EIATTR_KPARAM_INFO
	.align		4
.L_152:
        /*0038*/ 	.byte	0x04, 0x17
        /*003a*/ 	.short	(.L_154 - .L_153)
.L_153:
        /*003c*/ 	.word	0x00000000
        /*0040*/ 	.short	0x0001
        /*0042*/ 	.short	0x0008
        /*0044*/ 	.byte	0x00, 0xf0, 0x11, 0x00


	//----- nvinfo : EIATTR_KPARAM_INFO
	.align		4
.L_154:
        /*0048*/ 	.byte	0x04, 0x17
        /*004a*/ 	.short	(.L_156 - .L_155)
.L_155:
        /*004c*/ 	.word	0x00000000
        /*0050*/ 	.short	0x0000
        /*0052*/ 	.short	0x0000
        /*0054*/ 	.byte	0x00, 0xf0, 0x21, 0x00


	//----- nvinfo : EIATTR_SPARSE_MMA_MASK
	.align		4
.L_156:
        /*0058*/ 	.byte	0x03, 0x50
        /*005a*/ 	.short	0x0000


	//----- nvinfo : EIATTR_MAXREG_COUNT
	.align		4
        /*005c*/ 	.byte	0x03, 0x1b
        /*005e*/ 	.short	0x00ff


	//----- nvinfo : EIATTR_MERCURY_ISA_VERSION
	.align		4
        /*0060*/ 	.byte	0x03, 0x5f
        /*0062*/ 	.short	0x0101


	//----- nvinfo : EIATTR_VRC_CTA_INIT_COUNT
	.align		4
        /*0064*/ 	.byte	0x02, 0x4a
	.zero		1
	.zero		1


	//----- nvinfo : EIATTR_EXIT_INSTR_OFFSETS
	.align		4
        /*0068*/ 	.byte	0x04, 0x1c
        /*006a*/ 	.short	(.L_158 - .L_157)


	//   ....[0]....
.L_157:
        /*006c*/ 	.word	0x000002a0


	//   ....[1]....
        /*0070*/ 	.word	0x000014e0


	//   ....[2]....
        /*0074*/ 	.word	0x000019b0


	//   ....[3]....
        /*0078*/ 	.word	0x000019e0


	//   ....[4]....
        /*007c*/ 	.word	0x00001bd0


	//   ....[5]....
        /*0080*/ 	.word	0x00001bf0


	//   ....[6]....
        /*0084*/ 	.word	0x000023e0


	//   ....[7]....
        /*0088*/ 	.word	0x000027d0


	//   ....[8]....
        /*008c*/ 	.word	0x000029d0


	//----- nvinfo : EIATTR_MAX_THREADS
	.align		4
.L_158:
        /*0090*/ 	.byte	0x04, 0x05
        /*0092*/ 	.short	(.L_160 - .L_159)
.L_159:
        /*0094*/ 	.word	0x00000080
        /*0098*/ 	.word	0x00000001
        /*009c*/ 	.word	0x00000001


	//----- nvinfo : EIATTR_CRS_STACK_SIZE
	.align		4
.L_160:
        /*00a0*/ 	.byte	0x04, 0x1e
        /*00a2*/ 	.short	(.L_162 - .L_161)
.L_161:
        /*00a4*/ 	.word	0x00000000


	//----- nvinfo : EIATTR_CBANK_PARAM_SIZE
	.align		4
.L_162:
        /*00a8*/ 	.byte	0x03, 0x19
        /*00aa*/ 	.short	0x0028


	//----- nvinfo : EIATTR_PARAM_CBANK
	.align		4
        /*00ac*/ 	.byte	0x04, 0x0a
        /*00ae*/ 	.short	(.L_164 - .L_163)
	.align		4
.L_163:
        /*00b0*/ 	.word	index@(.nv.constant0._ZN3cub18CUB_300001_SM_10006detail9transform16transform_kernelINS2_10policy_hubILb1EN4cuda3std3__45tupleIJPfEEEE10policy1000El9logarithmS9_JS9_EEEvT0_iT1_T2_DpNS2_10kernel_argIT3_EE)
        /*00b4*/ 	.short	0x0380
        /*00b6*/ 	.short	0x0028


	//----- nvinfo : EIATTR_SW_WAR
	.align		4
.L_164:
        /*00b8*/ 	.byte	0x04, 0x36
        /*00ba*/ 	.short	(.L_166 - .L_165)
.L_165:
        /*00bc*/ 	.word	0x00000008
.L_166:


//--------------------- .nv.info._ZN3cub18CUB_300001_SM_10006detail9transform16transform_kernelINS2_10policy_hubILb1EN4cuda3std3__45tupleIJPfEEEE10policy1000Ei9logarithmS9_JS9_EEEvT0_iT1_T2_DpNS2_10kernel_argIT3_EE --------------------------
	.section	.nv.info._ZN3cub18CUB_300001_SM_10006detail9transform16transform_kernelINS2_10policy_hubILb1EN4cuda3std3__45tupleIJPfEEEE10policy1000Ei9logarithmS9_JS9_EEEvT0_iT1_T2_DpNS2_10kernel_argIT3_EE,"",@"SHT_CUDA_INFO"
	.sectionflags	@""
	.align	4


	//----- nvinfo : EIATTR_CUDA_API_VERSION
	.align		4
        /*0000*/ 	.byte	0x04, 0x37
        /*0002*/ 	.short	(.L_168 - .L_167)
.L_167:
        /*0004*/ 	.word	0x00000082


	//----- nvinfo : EIATTR_KPARAM_INFO
	.align		4
.L_168:
        /*0008*/ 	.byte	0x04, 0x17
        /*000a*/ 	.short	(.L_170 - .L_169)
.L_169:
        /*000c*/ 	.word	0x00000000
        /*0010*/ 	.short	0x0004
        /*0012*/ 	.short	0x0018
        /*0014*/ 	.byte	0x00, 0xf0, 0x41, 0x00


	//----- nvinfo : EIATTR_KPARAM_INFO
	.align		4
.L_170:
        /*0018*/ 	.byte	0x04, 0x17
        /*001a*/ 	.short	(.L_172 - .L_171)
.L_171:
        /*001c*/ 	.word	0x00000000
        /*0020*/ 	.short	0x0003
        /*0022*/ 	.short	0x0010
        /*0024*/ 	.byte	0x00, 0xf5, 0x21, 0x00


	//----- nvinfo : EIATTR_KPARAM_INFO
	.align		4
.L_172:
        /*0028*/ 	.byte	0x04, 0x17
        /*002a*/ 	.short	(.L_174 - .L_173)
.L_173:
        /*002c*/ 	.word	0x00000000
        /*0030*/ 	.short	0x0002
        /*0032*/ 	.short	0x0008
        /*0034*/ 	.byte	0x00, 0xf0, 0x05, 0x00


	//----- nvinfo : EIATTR_KPARAM_INFO
	.align		4
.L_174:
        /*0038*/ 	.byte	0x04, 0x17
        /*003a*/ 	.short	(.L_176 - .L_175)
.L_175:
        /*003c*/ 	.word	0x00000000
        /*0040*/ 	.short	0x0001
        /*0042*/ 	.short	0x0004
        /*0044*/ 	.byte	0x00, 0xf0, 0x11, 0x00


	//----- nvinfo : EIATTR_KPARAM_INFO
	.align		4
.L_176:
        /*0048*/ 	.byte	0x04, 0x17
        /*004a*/ 	.short	(.L_178 - .L_177)
.L_177:
        /*004c*/ 	.word	0x00000000
        /*0050*/ 	.short	0x0000
        /*0052*/ 	.short	0x0000
        /*0054*/ 	.byte	0x00, 0xf0, 0x11, 0x00


	//----- nvinfo : EIATTR_SPARSE_MMA_MASK
	.align		4
.L_178:
        /*0058*/ 	.byte	0x03, 0x50
        /*005a*/ 	.short	0x0000


	//----- nvinfo : EIATTR_MAXREG_COUNT
	.align		4
        /*005c*/ 	.byte	0x03, 0x1b
        /*005e*/ 	.short	0x00ff


	//----- nvinfo : EIATTR_MERCURY_ISA_VERSION
	.align		4
        /*0060*/ 	.byte	0x03, 0x5f
        /*0062*/ 	.short	0x0101


	//----- nvinfo : EIATTR_VRC_CTA_INIT_COUNT
	.align		4
        /*0064*/ 	.byte	0x02, 0x4a
	.zero		1
	.zero		1


	//----- nvinfo : EIATTR_EXIT_INSTR_OFFSETS
	.align		4
        /*0068*/ 	.byte	0x04, 0x1c
        /*006a*/ 	.short	(.L_180 - .L_179)


	//   ....[0]....
.L_179:
        /*006c*/ 	.word	0x000001f0


	//   ....[1]....
        /*0070*/ 	.word	0x00000a00


	//   ....[2]....
        /*0074*/ 	.word	0x00000e00


	//   ....[3]....
        /*0078*/ 	.word	0x00001000


	//   ....[4]....
        /*007c*/ 	.word	0x00001020


	//   ....[5]....
        /*0080*/ 	.word	0x00001990


	//   ....[6]....
        /*0084*/ 	.word	0x00001e60


	//   ....[7]....
        /*0088*/ 	.word	0x00001e90


	//   ....[8]....
        /*008c*/ 	.word	0x00002080


	//----- nvinfo : EIATTR_MAX_THREADS
	.align		4
.L_180:
        /*0090*/ 	.byte	0x04, 0x05
        /*0092*/ 	.short	(.L_182 - .L_181)
.L_181:
        /*0094*/ 	.word	0x00000080
        /*0098*/ 	.word	0x00000001
        /*009c*/ 	.word	0x00000001


	//----- nvinfo : EIATTR_CRS_STACK_SIZE
	.align		4
.L_182:
        /*00a0*/ 	.byte	0x04, 0x1e
        /*00a2*/ 	.short	(.L_184 - .L_183)
.L_183:
        /*00a4*/ 	.word	0x00000000


	//----- nvinfo : EIATTR_CBANK_PARAM_SIZE
	.align		4
.L_184:
        /*00a8*/ 	.byte	0x03, 0x19
        /*00aa*/ 	.short	0x0028


	//----- nvinfo : EIATTR_PARAM_CBANK
	.align		4
        /*00ac*/ 	.byte	0x04, 0x0a
        /*00ae*/ 	.short	(.L_186 - .L_185)
	.align		4
.L_185:
        /*00b0*/ 	.word	index@(.nv.constant0._ZN3cub18CUB_300001_SM_10006detail9transform16transform_kernelINS2_10policy_hubILb1EN4cuda3std3__45tupleIJPfEEEE10policy1000Ei9logarithmS9_JS9_EEEvT0_iT1_T2_DpNS2_10kernel_argIT3_EE)
        /*00b4*/ 	.short	0x0380
        /*00b6*/ 	.short	0x0028


	//----- nvinfo : EIATTR_SW_WAR
	.align		4
.L_186:
        /*00b8*/ 	.byte	0x04, 0x36
        /*00ba*/ 	.short	(.L_188 - .L_187)
.L_187:
        /*00bc*/ 	.word	0x00000008
.L_188:


//--------------------- .nv.info._ZN3cub18CUB_300001_SM_10006detail9transform16transform_kernelINS2_10policy_hubILb0EN4cuda3std3__45tupleIJPfS9_EEEE10policy1000ElNS7_4plusIfEES9_JS9_S9_EEEvT0_iT1_T2_DpNS2_10kernel_argIT3_EE --------------------------
	.section	.nv.info._ZN3cub18CUB_300001_SM_10006detail9transform16transform_kernelINS2_10policy_hubILb0EN4cuda3std3__45tupleIJPfS9_EEEE10policy1000ElNS7_4plusIfEES9_JS9_S9_EEEvT0_iT1_T2_DpNS2_10kernel_argIT3_EE,"",@"SHT_CUDA_INFO"
	.sectionflags	@""
	.align	4


	//----- nvinfo : EIATTR_CUDA_API_VERSION
	.align		4
        /*0000*/ 	.byte	0x04, 0x37
        /*0002*/ 	.short	(.L_190 - .L_189)
.L_189:
        /*0004*/ 	.word	0x00000082


	//----- nvinfo : EIATTR_KPARAM_INFO
	.align		4
.L_190:
        /*0008*/ 	.byte	0x04, 0x17
        /*000a*/ 	.short	(.L_192 - .L_191)
.L_191:
        /*000c*/ 	.word	0x00000000
        /*0010*/ 	.short	0x0005
        /*0012*/ 	.short	0x0028
        /*0014*/ 	.byte	0x00, 0xf0, 0x41, 0x00


	//----- nvinfo : EIATTR_KPARAM_INFO
	.align		4
.L_192:
        /*0018*/ 	.byte	0x04, 0x17
        /*001a*/ 	.short	(.L_194 - .L_193)
.L_193:
        /*001c*/ 	.word	0x00000000
        /*0020*/ 	.short	0x0004
        /*0022*/ 	.short	0x0018
        /*0024*/ 	.byte	0x00, 0xf0, 0x41, 0x00


	//----- nvinfo : EIATTR_KPARAM_INFO
	.align		4
.L_194:
        /*0028*/ 	.byte	0x04, 0x17
        /*002a*/ 	.short	(.L_196 - .L_195)
.L_195:
        /*002c*/ 	.word	0x00000000
        /*0030*/ 	.short	0x0003
        /*0032*/ 	.short	0x0010
        /*0034*/ 	.byte	0x00, 0xf5, 0x21, 0x00


	//----- nvinfo : EIATTR_KPARAM_INFO
	.align		4
.L_196:
        /*0038*/ 	.byte	0x04, 0x17
        /*003a*/ 	.short	(.L_198 - .L_197)
.L_197:
        /*003c*/ 	.word	0x00000000
        /*0040*/ 	.short	0x0002
        /*0042*/ 	.short	0x000c
        /*0044*/ 	.byte	0x00, 0xf0, 0x05, 0x00


	//----- nvinfo : EIATTR_KPARAM_INFO
	.align		4
.L_198:
        /*0048*/ 	.byte	0x04, 0x17
        /*004a*/ 	.short	(.L_200 - .L_199)
.L_199:
        /*004c*/ 	.word	0x00000000
        /*0050*/ 	.short	0x0001
        /*0052*/ 	.short	0x0008
        /*0054*/ 	.byte	0x00, 0xf0, 0x11, 0x00


	//----- nvinfo : EIATTR_KPARAM_INFO
	.align		4
.L_200:
        /*0058*/ 	.byte	0x04, 0x17
        /*005a*/ 	.short	(.L_202 - .L_201)
.L_201:
        /*005c*/ 	.word	0x00000000
        /*0060*/ 	.short	0x0000
        /*0062*/ 	.short	0x0000
        /*0064*/ 	.byte	0x00, 0xf0, 0x21, 0x00


	//----- nvinfo : EIATTR_SPARSE_MMA_MASK
	.align		4
.L_202:
        /*0068*/ 	.byte	0x03, 0x50
        /*006a*/ 	.short	0x0000


	//----- nvinfo : EIATTR_MAXREG_COUNT
	.align		4
        /*006c*/ 	.byte	0x03, 0x1b
        /*006e*/ 	.short	0x00ff


	//----- nvinfo : EIATTR_NUM_BARRIERS
	.align		4
        /*0070*/ 	.byte	0x02, 0x4c
        /*0072*/ 	.byte	0x01
	.zero		1


	//----- nvinfo : EIATTR_MERCURY_ISA_VERSION
	.align		4
        /*0074*/ 	.byte	0x03, 0x5f
        /*0076*/ 	.short	0x0101


	//----- nvinfo : EIATTR_COOP_GROUP_MASK_REGIDS
	.align		4
        /*0078*/ 	.byte	0x04, 0x29
        /*007a*/ 	.short	(.L_204 - .L_203)


	//   ....[0]....
.L_203:
        /*007c*/ 	.word	0xffffffff


	//----- nvinfo : EIATTR_COOP_GROUP_INSTR_OFFSETS
	.align		4
.L_204:
        /*0080*/ 	.byte	0x04, 0x28
        /*0082*/ 	.short	(.L_206 - .L_205)


	//   ....[0]....
.L_205:
        /*0084*/ 	.word	0x000019c0


	//----- nvinfo : EIATTR_VRC_CTA_INIT_COUNT
	.align		4
.L_206:
        /*0088*/ 	.byte	0x02, 0x4a
	.zero		1
	.zero		1


	//----- nvinfo : EIATTR_MBARRIER_INSTR_OFFSETS
	.align		4
        /*008c*/ 	.byte	0x04, 0x39
        /*008e*/ 	.short	(.L_208 - .L_207)


	//   ....[0]....
.L_207:
        /*0090*/ 	.word	0x000002d0
        /*0094*/ 	.word	0x000000ff
        /*0098*/ 	.word	0x00000000
        /*009c*/ 	.short	0x0100
        /*009e*/ 	.byte	0x11
	.zero		1


	//   ....[1]....
        /*00a0*/ 	.word	0x000004a0
        /*00a4*/ 	.word	0x000000ff
        /*00a8*/ 	.word	0x00000000
        /*00ac*/ 	.short	0x010a
        /*00ae*/ 	.byte	0x04
	.zero		1


	//----- nvinfo : EIATTR_NUM_MBARRIERS
	.align		4
.L_208:
        /*00b0*/ 	.byte	0x03, 0x38
        /*00b2*/ 	.short	0x0001


	//----- nvinfo : EIATTR_EXIT_INSTR_OFFSETS
	.align		4
        /*00b4*/ 	.byte	0x04, 0x1c
        /*00b6*/ 	.short	(.L_210 - .L_209)


	//   ....[0]....
.L_209:
        /*00b8*/ 	.word	0x00001a10


	//   ....[1]....
        /*00bc*/ 	.word	0x00001c00


	//   ....[2]....
        /*00c0*/ 	.word	0x00001c30


	//   ....[3]....
        /*00c4*/ 	.word	0x00001dd0


	//----- nvinfo : EIATTR_MAX_THREADS
	.align		4
.L_210:
        /*00c8*/ 	.byte	0x04, 0x05
        /*00ca*/ 	.short	(.L_212 - .L_211)
.L_211:
        /*00cc*/ 	.word	0x00000080
        /*00d0*/ 	.word	0x00000001
        /*00d4*/ 	.word	0x00000001


	//----- nvinfo : EIATTR_CRS_STACK_SIZE
	.align		4
.L_212:
        /*00d8*/ 	.byte	0x04, 0x1e
        /*00da*/ 	.short	(.L_214 - .L_213)
.L_213:
        /*00dc*/ 	.word	0x00000000


	//----- nvinfo : EIATTR_CBANK_PARAM_SIZE
	.align		4
.L_214:
        /*00e0*/ 	.byte	0x03, 0x19
        /*00e2*/ 	.short	0x0038


	//----- nvinfo : EIATTR_PARAM_CBANK
	.align		4
        /*00e4*/ 	.byte	0x04, 0x0a
        /*00e6*/ 	.short	(.L_216 - .L_215)
	.align		4
.L_215:
        /*00e8*/ 	.word	index@(.nv.constant0._ZN3cub18CUB_300001_SM_10006detail9transform16transform_kernelINS2_10policy_hubILb0EN4cuda3std3__45tupleIJPfS9_EEEE10policy1000ElNS7_4plusIfEES9_JS9_S9_EEEvT0_iT1_T2_DpNS2_10kernel_argIT3_EE)
        /*00ec*/ 	.short	0x0380
        /*00ee*/ 	.short	0x0038


	//----- nvinfo : EIATTR_SW_WAR
	.align		4
.L_216:
        /*00f0*/ 	.byte	0x04, 0x36
        /*00f2*/ 	.short	(.L_218 - .L_217)
.L_217:
        /*00f4*/ 	.word	0x00000008
.L_218:


//--------------------- .nv.info._ZN3cub18CUB_300001_SM_10006detail9transform16transform_kernelINS2_10policy_hubILb0EN4cuda3std3__45tupleIJPfS9_EEEE10policy1000EiNS7_4plusIfEES9_JS9_S9_EEEvT0_iT1_T2_DpNS2_10kernel_argIT3_EE --------------------------
	.section	.nv.info._ZN3cub18CUB_300001_SM_10006detail9transform16transform_kernelINS2_10policy_hubILb0EN4cuda3std3__45tupleIJPfS9_EEEE10policy1000EiNS7_4plusIfEES9_JS9_S9_EEEvT0_iT1_T2_DpNS2_10kernel_argIT3_EE,"",@"SHT_CUDA_INFO"
	.sectionflags	@""
	.align	4


	//----- nvinfo : EIATTR_CUDA_API_VERSION
	.align		4
        /*0000*/ 	.byte	0x04, 0x37
        /*0002*/ 	.short	(.L_220 - .L_219)
.L_219:
        /*0004*/ 	.word	0x00000082


	//----- nvinfo : EIATTR_KPARAM_INFO
	.align		4
.L_220:
        /*0008*/ 	.byte	0x04, 0x17
        /*000a*/ 	.short	(.L_222 - .L_221)
.L_221:
        /*000c*/ 	.word	0x00000000
        /*0010*/ 	.short	0x0005
        /*0012*/ 	.short	0x0028
        /*0014*/ 	.byte	0x00, 0xf0, 0x41, 0x00


	//----- nvinfo : EIATTR_KPARAM_INFO
	.align		4
.L_222:
        /*0018*/ 	.byte	0x04, 0x17
        /*001a*/ 	.short	(.L_224 - .L_223)
.L_223:
        /*001c*/ 	.word	0x00000000
        /*0020*/ 	.short	0x0004
        /*0022*/ 	.short	0x0018
        /*0024*/ 	.byte	0x00, 0xf0, 0x41, 0x00


	//----- nvinfo : EIATTR_KPARAM_INFO
	.align		4
.L_224:
        /*0028*/ 	.byte	0x04, 0x17
        /*002a*/ 	.short	(.L_226 - .L_225)
.L_225:
        /*002c*/ 	.word	0x00000000
        /*0030*/ 	.short	0x0003
        /*0032*/ 	.short	0x0010
        /*0034*/ 	.byte	0x00, 0xf5, 0x21, 0x00


	//----- nvinfo : EIATTR_KPARAM_INFO
	.align		4
.L_226:
        /*0038*/ 	.byte	0x04, 0x17
        /*003a*/ 	.short	(.L_228 - .L_227)
.L_227:
        /*003c*/ 	.word	0x00000000
        /*0040*/ 	.short	0x0002
        /*0042*/ 	.short	0x0008
        /*0044*/ 	.byte	0x00, 0xf0, 0x05, 0x00


	//----- nvinfo : EIATTR_KPARAM_INFO
	.align		4
.L_228:
        /*0048*/ 	.byte	0x04, 0x17
        /*004a*/ 	.short	(.L_230 - .L_229)
.L_229:
        /*004c*/ 	.word	0x00000000
        /*0050*/ 	.short	0x0001
        /*0052*/ 	.short	0x0004
        /*0054*/ 	.byte	0x00, 0xf0, 0x11, 0x00


	//----- nvinfo : EIATTR_KPARAM_INFO
	.align		4
.L_230:
        /*0058*/ 	.byte	0x04, 0x17
        /*005a*/ 	.short	(.L_232 - .L_231)
.L_231:
        /*005c*/ 	.word	0x00000000
        /*0060*/ 	.short	0x0000
        /*0062*/ 	.short	0x0000
        /*0064*/ 	.byte	0x00, 0xf0, 0x11, 0x00


	//----- nvinfo : EIATTR_SPARSE_MMA_MASK
	.align		4
.L_232:
        /*0068*/ 	.byte	0x03, 0x50
        /*006a*/ 	.short	0x0000


	//----- nvinfo : EIATTR_MAXREG_COUNT
	.align		4
        /*006c*/ 	.byte	0x03, 0x1b
        /*006e*/ 	.short	0x00ff


	//----- nvinfo : EIATTR_NUM_BARRIERS
	.align		4
        /*0070*/ 	.byte	0x02, 0x4c
        /*0072*/ 	.byte	0x01
	.zero		1


	//----- nvinfo : EIATTR_MERCURY_ISA_VERSION
	.align		4
        /*0074*/ 	.byte	0x03, 0x5f
        /*0076*/ 	.short	0x0101


	//----- nvinfo : EIATTR_COOP_GROUP_MASK_REGIDS
	.align		4
        /*0078*/ 	.byte	0x04, 0x29
        /*007a*/ 	.short	(.L_234 - .L_233)


	//   ....[0]....
.L_233:
        /*007c*/ 	.word	0xffffffff


	//----- nvinfo : EIATTR_COOP_GROUP_INSTR_OFFSETS
	.align		4
.L_234:
        /*0080*/ 	.byte	0x04, 0x28
        /*0082*/ 	.short	(.L_236 - .L_235)


	//   ....[0]....
.L_235:
        /*0084*/ 	.word	0x000019e0


	//----- nvinfo : EIATTR_VRC_CTA_INIT_COUNT
	.align		4
.L_236:
        /*0088*/ 	.byte	0x02, 0x4a
	.zero		1
	.zero		1


	//----- nvinfo : EIATTR_MBARRIER_INSTR_OFFSETS
	.align		4
        /*008c*/ 	.byte	0x04, 0x39
        /*008e*/ 	.short	(.L_238 - .L_237)


	//   ....[0]....
.L_237:
        /*0090*/ 	.word	0x00000270
        /*0094*/ 	.word	0x000000ff
        /*0098*/ 	.word	0x00000000
        /*009c*/ 	.short	0x0100
        /*009e*/ 	.byte	0x0f
	.zero		1


	//   ....[1]....
        /*00a0*/ 	.word	0x00000420
        /*00a4*/ 	.word	0x000000ff
        /*00a8*/ 	.word	0x00000000
        /*00ac*/ 	.short	0x010a
        /*00ae*/ 	.byte	0x04
	.zero		1


	//----- nvinfo : EIATTR_NUM_MBARRIERS
	.align		4
.L_238:
        /*00b0*/ 	.byte	0x03, 0x38
        /*00b2*/ 	.short	0x0001


	//----- nvinfo : EIATTR_EXIT_INSTR_OFFSETS
	.align		4
        /*00b4*/ 	.byte	0x04, 0x1c
        /*00b6*/ 	.short	(.L_240 - .L_239)


	//   ....[0]....
.L_239:
        /*00b8*/ 	.word	0x00001a30


	//   ....[1]....
        /*00bc*/ 	.word	0x00001bc0


	//   ....[2]....
        /*00c0*/ 	.word	0x00001c30


	//   ....[3]....
        /*00c4*/ 	.word	0x00001e10


	//----- nvinfo : EIATTR_MAX_THREADS
	.align		4
.L_240:
        /*00c8*/ 	.byte	0x04, 0x05
        /*00ca*/ 	.short	(.L_242 - .L_241)
.L_241:
        /*00cc*/ 	.word	0x00000080
        /*00d0*/ 	.word	0x00000001
        /*00d4*/ 	.word	0x00000001


	//----- nvinfo : EIATTR_CRS_STACK_SIZE
	.align		4
.L_242:
        /*00d8*/ 	.byte	0x04, 0x1e
        /*00da*/ 	.short	(.L_244 - .L_243)
.L_243:
        /*00dc*/ 	.word	0x00000000


	//----- nvinfo : EIATTR_CBANK_PARAM_SIZE
	.align		4
.L_244:
        /*00e0*/ 	.byte	0x03, 0x19
        /*00e2*/ 	.short	0x0038


	//----- nvinfo : EIATTR_PARAM_CBANK
	.align		4
        /*00e4*/ 	.byte	0x04, 0x0a
        /*00e6*/ 	.short	(.L_246 - .L_245)
	.align		4
.L_245:
        /*00e8*/ 	.word	index@(.nv.constant0._ZN3cub18CUB_300001_SM_10006detail9transform16transform_kernelINS2_10policy_hubILb0EN4cuda3std3__45tupleIJPfS9_EEEE10policy1000EiNS7_4plusIfEES9_JS9_S9_EEEvT0_iT1_T2_DpNS2_10kernel_argIT3_EE)
        /*00ec*/ 	.short	0x0380
        /*00ee*/ 	.short	0x0038


	//----- nvinfo : EIATTR_SW_WAR
	.align		4
.L_246:
        /*00f0*/ 	.byte	0x04, 0x36
        /*00f2*/ 	.short	(.L_248 - .L_247)
.L_247:
        /*00f4*/ 	.word	0x00000008
.L_248:


//--------------------- .nv.info._ZN3cub18CUB_300001_SM_10006detail9transform16transform_kernelINS2_10policy_hubILb1EN4cuda3std3__45tupleIJPfEEEE10policy1000El9incrementS9_JS9_EEEvT0_iT1_T2_DpNS2_10kernel_argIT3_EE --------------------------
	.section	.nv.info._ZN3cub18CUB_300001_SM_10006detail9transform16transform_kernelINS2_10policy_hubILb1EN4cuda3std3__45tupleIJPfEEEE10policy1000El9incrementS9_JS9_EEEvT0_iT1_T2_DpNS2_10kernel_argIT3_EE,"",@"SHT_CUDA_INFO"
	.sectionflags	@""
	.align	4


	//----- nvinfo : EIATTR_CUDA_API_VERSION
	.align		4
        /*0000*/ 	.byte	0x04, 0x37
        /*0002*/ 	.short	(.L_250 - .L_249)
.L_249:
        /*0004*/ 	.word	0x00000082


	//----- nvinfo : EIATTR_KPARAM_INFO
	.align		4
.L_250:
        /*0008*/ 	.byte	0x04, 0x17
        /*000a*/ 	.short	(.L_252 - .L_251)
.L_251:
        /*000c*/ 	.word	0x00000000
        /*0010*/ 	.short	0x0004
        /*0012*/ 	.short	0x0018
        /*0014*/ 	.byte	0x00, 0xf0, 0x41, 0x00


	//----- nvinfo : EIATTR_KPARAM_INFO
	.align		4
.L_252:
        /*0018*/ 	.byte	0x04, 0x17
        /*001a*/ 	.short	(.L_254 - .L_253)
.L_253:
        /*001c*/ 	.word	0x00000000
        /*0020*/ 	.short	0x0003
        /*0022*/ 	.short	0x0010
        /*0024*/ 	.byte	0x00, 0xf5, 0x21, 0x00


	//----- nvinfo : EIATTR_KPARAM_INFO
	.align		4
.L_254:
        /*0028*/ 	.byte	0x04, 0x17
        /*002a*/ 	.short	(.L_256 - .L_255)
.L_255:
        /*002c*/ 	.word	0x00000000
        /*0030*/ 	.short	0x0002
        /*0032*/ 	.short	0x000c
        /*0034*/ 	.byte	0x00, 0xf0, 0x05, 0x00


	//----- nvinfo : EIATTR_KPARAM_INFO
	.align		4
.L_256:
        /*0038*/ 	.byte	0x04, 0x17
        /*003a*/ 	.short	(.L_258 - .L_257)
.L_257:
        /*003c*/ 	.word	0x00000000
        /*0040*/ 	.short	0x0001
        /*0042*/ 	.short	0x0008
        /*0044*/ 	.byte	0x00, 0xf0, 0x11, 0x00


	//----- nvinfo : EIATTR_KPARAM_INFO
	.align		4
.L_258:
        /*0048*/ 	.byte	0x04, 0x17
        /*004a*/ 	.short	(.L_260 - .L_259)
.L_259:
        /*004c*/ 	.word	0x00000000
        /*0050*/ 	.short	0x0000
        /*0052*/ 	.short	0x0000
        /*0054*/ 	.byte	0x00, 0xf0, 0x21, 0x00


	//----- nvinfo : EIATTR_SPARSE_MMA_MASK
	.align		4
.L_260:
        /*0058*/ 	.byte	0x03, 0x50
        /*005a*/ 	.short	0x0000


	//----- nvinfo : EIATTR_MAXREG_COUNT
	.align		4
        /*005c*/ 	.byte	0x03, 0x1b
        /*005e*/ 	.short	0x00ff


	//----- nvinfo : EIATTR_MERCURY_ISA_VERSION
	.align		4
        /*0060*/ 	.byte	0x03, 0x5f
        /*0062*/ 	.short	0x0101


	//----- nvinfo : EIATTR_VRC_CTA_INIT_COUNT
	.align		4
        /*0064*/ 	.byte	0x02, 0x4a
	.zero		1
	.zero		1


	//----- nvinfo : EIATTR_EXIT_INSTR_OFFSETS
	.align		4
        /*0068*/ 	.byte	0x04, 0x1c
        /*006a*/ 	.short	(.L_262 - .L_261)


	//   ....[0]....
.L_261:
        /*006c*/ 	.word	0x000002a0


	//   ....[1]....
        /*0070*/ 	.word	0x00000a30


	//   ....[2]....
        /*0074*/ 	.word	0x00000c60


	//   ....[3]....
        /*0078*/ 	.word	0x00000da0


	//   ....[4]....
        /*007c*/ 	.word	0x00000dd0


	//   ....[5]....
        /*0080*/ 	.word	0x00000e30


	//   ....[6]....
        /*0084*/ 	.word	0x00000e50


	//   ....[7]....
        /*0088*/ 	.word	0x00001310


	//   ....[8]....
        /*008c*/ 	.word	0x00001520


	//   ....[9]....
        /*0090*/ 	.word	0x00001670


	//   ....[10]....
        /*0094*/ 	.word	0x00001710


	//----- nvinfo : EIATTR_MAX_THREADS
	.align		4
.L_262:
        /*0098*/ 	.byte	0x04, 0x05
        /*009a*/ 	.short	(.L_264 - .L_263)
.L_263:
        /*009c*/ 	.word	0x00000080
        /*00a0*/ 	.word	0x00000001
        /*00a4*/ 	.word	0x00000001


	//----- nvinfo : EIATTR_CRS_STACK_SIZE
	.align		4
.L_264:
        /*00a8*/ 	.byte	0x04, 0x1e
        /*00aa*/ 	.short	(.L_266 - .L_265)
.L_265:
        /*00ac*/ 	.word	0x00000000


	//----- nvinfo : EIATTR_CBANK_PARAM_SIZE
	.align		4
.L_266:
        /*00b0*/ 	.byte	0x03, 0x19
        /*00b2*/ 	.short	0x0028


	//----- nvinfo : EIATTR_PARAM_CBANK
	.align		4
        /*00b4*/ 	.byte	0x04, 0x0a
        /*00b6*/ 	.short	(.L_268 - .L_267)
	.align		4
.L_267:
        /*00b8*/ 	.word	index@(.nv.constant0._ZN3cub18CUB_300001_SM_10006detail9transform16transform_kernelINS2_10policy_hubILb1EN4cuda3std3__45tupleIJPfEEEE10policy1000El9incrementS9_JS9_EEEvT0_iT1_T2_DpNS2_10kernel_argIT3_EE)
        /*00bc*/ 	.short	0x0380
        /*00be*/ 	.short	0x0028


	//----- nvinfo : EIATTR_SW_WAR
	.align		4
.L_268:
        /*00c0*/ 	.byte	0x04, 0x36
        /*00c2*/ 	.short	(.L_270 - .L_269)
.L_269:
        /*00c4*/ 	.word	0x00000008
.L_270:


//--------------------- .nv.info._ZN3cub18CUB_300001_SM_10006detail9transform16transform_kernelINS2_10policy_hubILb1EN4cuda3std3__45tupleIJPfEEEE10policy1000Ei9incrementS9_JS9_EEEvT0_iT1_T2_DpNS2_10kernel_argIT3_EE --------------------------
	.section	.nv.info._ZN3cub18CUB_300001_SM_10006detail9transform16transform_kernelINS2_10policy_hubILb1EN4cuda3std3__45tupleIJPfEEEE10policy1000Ei9incrementS9_JS9_EEEvT0_iT1_T2_DpNS2_10kernel_argIT3_EE,"",@"SHT_CUDA_INFO"
	.sectionflags	@""
	.align	4


	//----- nvinfo : EIATTR_CUDA_API_VERSION
	.align		4
        /*0000*/ 	.byte	0x04, 0x37
        /*0002*/ 	.short	(.L_272 - .L_271)
.L_271:
        /*0004*/ 	.word	0x00000082


	//----- nvinfo : EIATTR_KPARAM_INFO
	.align		4
.L_272:
        /*0008*/ 	.byte	0x04, 0x17
        /*000a*/ 	.short	(.L_274 - .L_273)
.L_273:
        /*000c*/ 	.word	0x00000000
        /*0010*/ 	.short	0x0004
        /*0012*/ 	.short	0x0018
        /*0014*/ 	.byte	0x00, 0xf0, 0x41, 0x00


	//----- nvinfo : EIATTR_KPARAM_INFO
	.align		4
.L_274:
        /*0018*/ 	.byte	0x04, 0x17
        /*001a*/ 	.short	(.L_276 - .L_275)
.L_275:
        /*001c*/ 	.word	0x00000000
        /*0020*/ 	.short	0x0003
        /*0022*/ 	.short	0x0010
        /*0024*/ 	.byte	0x00, 0xf5, 0x21, 0x00


	//----- nvinfo : EIATTR_KPARAM_INFO
	.align		4
.L_276:
        /*0028*/ 	.byte	0x04, 0x17
        /*002a*/ 	.short	(.L_278 - .L_277)
.L_277:
        /*002c*/ 	.word	0x00000000
        /*0030*/ 	.short	0x0002
        /*0032*/ 	.short	0x0008
        /*0034*/ 	.byte	0x00, 0xf0, 0x05, 0x00


	//----- nvinfo : EIATTR_KPARAM_INFO
	.align		4
.L_278:
        /*0038*/ 	.byte	0x04, 0x17
        /*003a*/ 	.short	(.L_280 - .L_279)
.L_279:
        /*003c*/ 	.word	0x00000000
        /*0040*/ 	.short	0x0001
        /*0042*/ 	.short	0x0004
        /*0044*/ 	.byte	0x00, 0xf0, 0x11, 0x00


	//----- nvinfo : EIATTR_KPARAM_INFO
	.align		4
.L_280:
        /*0048*/ 	.byte	0x04, 0x17
        /*004a*/ 	.short	(.L_282 - .L_281)
.L_281:
        /*004c*/ 	.word	0x00000000
        /*0050*/ 	.short	0x0000
        /*0052*/ 	.short	0x0000
        /*0054*/ 	.byte	0x00, 0xf0, 0x11, 0x00


	//----- nvinfo : EIATTR_SPARSE_MMA_MASK
	.align		4
.L_282:
        /*0058*/ 	.byte	0x03, 0x50
        /*005a*/ 	.short	0x0000


	//----- nvinfo : EIATTR_MAXREG_COUNT
	.align		4
        /*005c*/ 	.byte	0x03, 0x1b
        /*005e*/ 	.short	0x00ff


	//----- nvinfo : EIATTR_MERCURY_ISA_VERSION
	.align		4
        /*0060*/ 	.byte	0x03, 0x5f
        /*0062*/ 	.short	0x0101


	//----- nvinfo : EIATTR_VRC_CTA_INIT_COUNT
	.align		4
        /*0064*/ 	.byte	0x02, 0x4a
	.zero		1
	.zero		1


	//----- nvinfo : EIATTR_EXIT_INSTR_OFFSETS
	.align		4
        /*0068*/ 	.byte	0x04, 0x1c
        /*006a*/ 	.short	(.L_284 - .L_283)


	//   ....[0]....
.L_283:
        /*006c*/ 	.word	0x000001f0


	//   ....[1]....
        /*0070*/ 	.word	0x000006b0


	//   ....[2]....
        /*0074*/ 	.word	0x000008d0


	//   ....[3]....
        /*0078*/ 	.word	0x00000a20


	//   ....[4]....
        /*007c*/ 	.word	0x00000ae0


	//   ....[5]....
        /*0080*/ 	.word	0x00000b00


	//   ....[6]....
        /*0084*/ 	.word	0x00000ea0


	//   ....[7]....
        /*0088*/ 	.word	0x000010d0


	//   ....[8]....
        /*008c*/ 	.word	0x00001210


	//   ....[9]....
        /*0090*/ 	.word	0x00001240


	//   ....[10]....
        /*0094*/ 	.word	0x000012a0


	//----- nvinfo : EIATTR_MAX_THREADS
	.align		4
.L_284:
        /*0098*/ 	.byte	0x04, 0x05
        /*009a*/ 	.short	(.L_286 - .L_285)
.L_285:
        /*009c*/ 	.word	0x00000080
        /*00a0*/ 	.word	0x00000001
        /*00a4*/ 	.word	0x00000001


	//----- nvinfo : EIATTR_CRS_STACK_SIZE
	.align		4
.L_286:
        /*00a8*/ 	.byte	0x04, 0x1e
        /*00aa*/ 	.short	(.L_288 - .L_287)
.L_287:
        /*00ac*/ 	.word	0x00000000


	//----- nvinfo : EIATTR_CBANK_PARAM_SIZE
	.align		4
.L_288:
        /*00b0*/ 	.byte	0x03, 0x19
        /*00b2*/ 	.short	0x0028


	//----- nvinfo : EIATTR_PARAM_CBANK
	.align		4
        /*00b4*/ 	.byte	0x04, 0x0a
        /*00b6*/ 	.short	(.L_290 - .L_289)
	.align		4
.L_289:
        /*00b8*/ 	.word	index@(.nv.constant0._ZN3cub18CUB_300001_SM_10006detail9transform16transform_kernelINS2_10policy_hubILb1EN4cuda3std3__45tupleIJPfEEEE10policy1000Ei9incrementS9_JS9_EEEvT0_iT1_T2_DpNS2_10kernel_argIT3_EE)
        /*00bc*/ 	.short	0x0380
        /*00be*/ 	.short	0x0028


	//----- nvinfo : EIATTR_SW_WAR
	.align		4
.L_290:
        /*00c0*/ 	.byte	0x04, 0x36
        /*00c2*/ 	.short	(.L_292 - .L_291)
.L_291:
        /*00c4*/ 	.word	0x00000008
.L_292:


//--------------------- .nv.info._ZN3cub18CUB_300001_SM_10006detail11EmptyKernelIvEEvv --------------------------
	.section	.nv.info._ZN3cub18CUB_300001_SM_10006detail11EmptyKernelIvEEvv,"",@"SHT_CUDA_INFO"
	.sectionflags	@""
	.align	4


	//----- nvinfo : EIATTR_CUDA_API_VERSION
	.align		4
        /*0000*/ 	.byte	0x04, 0x37
        /*0002*/ 	.short	(.L_294 - .L_293)
.L_293:
        /*0004*/ 	.word	0x00000082


	//----- nvinfo : EIATTR_SPARSE_MMA_MASK
	.align		4
.L_294:
        /*0008*/ 	.byte	0x03, 0x50
        /*000a*/ 	.short	0x0000


	//----- nvinfo : EIATTR_MAXREG_COUNT
	.align		4
        /*000c*/ 	.byte	0x03, 0x1b
        /*000e*/ 	.short	0x00ff


	//----- nvinfo : EIATTR_MERCURY_ISA_VERSION
	.align		4
        /*0010*/ 	.byte	0x03, 0x5f
        /*0012*/ 	.short	0x0101


	//----- nvinfo : EIATTR_VRC_CTA_INIT_COUNT
	.align		4
        /*0014*/ 	.byte	0x02, 0x4a
	.zero		1
	.zero		1


	//----- nvinfo : EIATTR_EXIT_INSTR_OFFSETS
	.align		4
        /*0018*/ 	.byte	0x04, 0x1c
        /*001a*/ 	.short	(.L_296 - .L_295)


	//   ....[0]....
.L_295:
        /*001c*/ 	.word	0x00000010


	//----- nvinfo : EIATTR_SW_WAR
	.align		4
.L_296:
        /*0020*/ 	.byte	0x04, 0x36
        /*0022*/ 	.short	(.L_298 - .L_297)
.L_297:
        /*0024*/ 	.word	0x00000008
.L_298:


//--------------------- .nv.callgraph             --------------------------
	.section	.nv.callgraph,"",@"SHT_CUDA_CALLGRAPH"
	.align	4
	.sectionentsize	8
	.align		4
        /*0000*/ 	.word	0x00000000
	.align		4
        /*0004*/ 	.word	0xffffffff
	.align		4
        /*0008*/ 	.word	0x00000000
	.align		4
        /*000c*/ 	.word	0xfffffffe
	.align		4
        /*0010*/ 	.word	0x00000000
	.align		4
        /*0014*/ 	.word	0xfffffffd
	.align		4
        /*0018*/ 	.word	0x00000000
	.align		4
        /*001c*/ 	.word	0xfffffffc


//--------------------- .nv.constant4             --------------------------
	.section	.nv.constant4,"a",@progbits
	.align	8
	.align		8
.nv.constant4:
        /*0000*/ 	.dword	_ZN30_INTERNAL_749cd789_4_k_cu_main4cuda3std3__45__cpo5beginE
	.align		8
        /*0008*/ 	.dword	_ZN30_INTERNAL_749cd789_4_k_cu_main4cuda3std3__45__cpo3endE
	.align		8
        /*0010*/ 	.dword	_ZN30_INTERNAL_749cd789_4_k_cu_main4cuda3std3__45__cpo6cbeginE
	.align		8
        /*0018*/ 	.dword	_ZN30_INTERNAL_749cd789_4_k_cu_main4cuda3std3__45__cpo4cendE
	.align		8
        /*0020*/ 	.dword	_ZN30_INTERNAL_749cd789_4_k_cu_main4cuda3std3__45__cpo6rbeginE
	.align		8
        /*0028*/ 	.dword	_ZN30_INTERNAL_749cd789_4_k_cu_main4cuda3std3__45__cpo4rendE
	.align		8
        /*0030*/ 	.dword	_ZN30_INTERNAL_749cd789_4_k_cu_main4cuda3std3__45__cpo7crbeginE
	.align		8
        /*0038*/ 	.dword	_ZN30_INTERNAL_749cd789_4_k_cu_main4cuda3std3__45__cpo5crendE
	.align		8
        /*0040*/ 	.dword	_ZN30_INTERNAL_749cd789_4_k_cu_main4cuda3std3__432_GLOBAL__N__749cd789_4_k_cu_main6ignoreE
	.align		8
        /*0048*/ 	.dword	_ZN30_INTERNAL_749cd789_4_k_cu_main4cuda3std3__419piecewise_constructE
	.align		8
        /*0050*/ 	.dword	_ZN30_INTERNAL_749cd789_4_k_cu_main4cuda3std3__48in_placeE
	.align		8
        /*0058*/ 	.dword	_ZN30_INTERNAL_749cd789_4_k_cu_main4cuda3std3__420unreachable_sentinelE
	.align		8
        /*0060*/ 	.dword	_ZN30_INTERNAL_749cd789_4_k_cu_main4cuda3std3__47nulloptE
	.align		8
        /*0068*/ 	.dword	_ZN30_INTERNAL_749cd789_4_k_cu_main4cuda3std3__48unexpectE
	.align		8
        /*0070*/ 	.dword	_ZN30_INTERNAL_749cd789_4_k_cu_main4cuda3std6ranges3__45__cpo4swapE
	.align		8
        /*0078*/ 	.dword	_ZN30_INTERNAL_749cd789_4_k_cu_main4cuda3std6ranges3__45__cpo9iter_moveE
	.align		8
        /*0080*/ 	.dword	_ZN30_INTERNAL_749cd789_4_k_cu_main4cuda3std6ranges3__45__cpo5beginE
	.align		8
        /*0088*/ 	.dword	_ZN30_INTERNAL_749cd789_4_k_cu_main4cuda3std6ranges3__45__cpo3endE
	.align		8
        /*0090*/ 	.dword	_ZN30_INTERNAL_749cd789_4_k_cu_main4cuda3std6ranges3__45__cpo6cbeginE
	.align		8
        /*0098*/ 	.dword	_ZN30_INTERNAL_749cd789_4_k_cu_main4cuda3std6ranges3__45__cpo4cendE
	.align		8
        /*00a0*/ 	.dword	_ZN30_INTERNAL_749cd789_4_k_cu_main4cuda3std6ranges3__45__cpo7advanceE
	.align		8
        /*00a8*/ 	.dword	_ZN30_INTERNAL_749cd789_4_k_cu_main4cuda3std6ranges3__45__cpo9iter_swapE
	.align		8
        /*00b0*/ 	.dword	_ZN30_INTERNAL_749cd789_4_k_cu_main4cuda3std6ranges3__45__cpo4nextE
	.align		8
        /*00b8*/ 	.dword	_ZN30_INTERNAL_749cd789_4_k_cu_main4cuda3std6ranges3__45__cpo4prevE
	.align		8
        /*00c0*/ 	.dword	_ZN30_INTERNAL_749cd789_4_k_cu_main4cuda3std6ranges3__45__cpo4dataE
	.align		8
        /*00c8*/ 	.dword	_ZN30_INTERNAL_749cd789_4_k_cu_main4cuda3std6ranges3__45__cpo5cdataE
	.align		8
        /*00d0*/ 	.dword	_ZN30_INTERNAL_749cd789_4_k_cu_main4cuda3std6ranges3__45__cpo4sizeE
	.align		8
        /*00d8*/ 	.dword	_ZN30_INTERNAL_749cd789_4_k_cu_main4cuda3std6ranges3__45__cpo5ssizeE
	.align		8
        /*00e0*/ 	.dword	_ZN30_INTERNAL_749cd789_4_k_cu_main4cuda3std6ranges3__45__cpo8distanceE
	.align		8
        /*00e8*/ 	.dword	_ZN30_INTERNAL_749cd789_4_k_cu_main6thrust24THRUST_300001_SM_1000_NS8cuda_cub3parE
	.align		8
        /*00f0*/ 	.dword	_ZN30_INTERNAL_749cd789_4_k_cu_main6thrust24THRUST_300001_SM_1000_NS8cuda_cub10par_nosyncE
	.align		8
        /*00f8*/ 	.dword	_ZN30_INTERNAL_749cd789_4_k_cu_main6thrust24THRUST_300001_SM_1000_NS6system6detail10sequential3seqE
	.align		8
        /*0100*/ 	.dword	_ZN30_INTERNAL_749cd789_4_k_cu_main6thrust24THRUST_300001_SM_1000_NS12placeholders2_1E
	.align		8
        /*0108*/ 	.dword	_ZN30_INTERNAL_749cd789_4_k_cu_main6thrust24THRUST_300001_SM_1000_NS12placeholders2_2E
	.align		8
        /*0110*/ 	.dword	_ZN30_INTERNAL_749cd789_4_k_cu_main6thrust24THRUST_300001_SM_1000_NS12placeholders2_3E
	.align		8
        /*0118*/ 	.dword	_ZN30_INTERNAL_749cd789_4_k_cu_main6thrust24THRUST_300001_SM_1000_NS12placeholders2_4E
	.align		8
        /*0120*/ 	.dword	_ZN30_INTERNAL_749cd789_4_k_cu_main6thrust24THRUST_300001_SM_1000_NS12placeholders2_5E
	.align		8
        /*0128*/ 	.dword	_ZN30_INTERNAL_749cd789_4_k_cu_main6thrust24THRUST_300001_SM_1000_NS12placeholders2_6E
	.align		8
        /*0130*/ 	.dword	_ZN30_INTERNAL_749cd789_4_k_cu_main6thrust24THRUST_300001_SM_1000_NS12placeholders2_7E
	.align		8
        /*0138*/ 	.dword	_ZN30_INTERNAL_749cd789_4_k_cu_main6thrust24THRUST_300001_SM_1000_NS12placeholders2_8E
	.align		8
        /*0140*/ 	.dword	_ZN30_INTERNAL_749cd789_4_k_cu_main6thrust24THRUST_300001_SM_1000_NS12placeholders2_9E
	.align		8
        /*0148*/ 	.dword	_ZN30_INTERNAL_749cd789_4_k_cu_main6thrust24THRUST_300001_SM_1000_NS12placeholders3_10E
	.align		8
        /*0150*/ 	.dword	_ZN30_INTERNAL_749cd789_4_k_cu_main6thrust24THRUST_300001_SM_1000_NS3seqE


//--------------------- .text._ZN3cub18CUB_300001_SM_10006detail9transform16transform_kernelINS2_10policy_hubILb1EN4cuda3std3__45tupleIJPfEEEE10policy1000El11exponentialS9_JS9_EEEvT0_iT1_T2_DpNS2_10kernel_argIT3_EE --------------------------
	.section	.text._ZN3cub18CUB_300001_SM_10006detail9transform16transform_kernelINS2_10policy_hubILb1EN4cuda3std3__45tupleIJPfEEEE10policy1000El11exponentialS9_JS9_EEEvT0_iT1_T2_DpNS2_10kernel_argIT3_EE,"ax",@progbits
	.align	128
        .global         _ZN3cub18CUB_300001_SM_10006detail9transform16transform_kernelINS2_10policy_hubILb1EN4cuda3std3__45tupleIJPfEEEE10policy1000El11exponentialS9_JS9_EEEvT0_iT1_T2_DpNS2_10kernel_argIT3_EE
        .type           _ZN3cub18CUB_300001_SM_10006detail9transform16transform_kernelINS2_10policy_hubILb1EN4cuda3std3__45tupleIJPfEEEE10policy1000El11exponentialS9_JS9_EEEvT0_iT1_T2_DpNS2_10kernel_argIT3_EE,@function
        .size           _ZN3cub18CUB_300001_SM_10006detail9transform16transform_kernelINS2_10policy_hubILb1EN4cuda3std3__45tupleIJPfEEEE10policy1000El11exponentialS9_JS9_EEEvT0_iT1_T2_DpNS2_10kernel_argIT3_EE,(.L_x_185 - _ZN3cub18CUB_300001_SM_10006detail9transform16transform_kernelINS2_10policy_hubILb1EN4cuda3std3__45tupleIJPfEEEE10policy1000El11exponentialS9_JS9_EEEvT0_iT1_T2_DpNS2_10kernel_argIT3_EE)
        .other          _ZN3cub18CUB_300001_SM_10006detail9transform16transform_kernelINS2_10policy_hubILb1EN4cuda3std3__45tupleIJPfEEEE10policy1000El11exponentialS9_JS9_EEEvT0_iT1_T2_DpNS2_10kernel_argIT3_EE,@"STO_CUDA_ENTRY STV_DEFAULT"
_ZN3cub18CUB_300001_SM_10006detail9transform16transform_kernelINS2_10policy_hubILb1EN4cuda3std3__45tupleIJPfEEEE10policy1000El11exponentialS9_JS9_EEEvT0_iT1_T2_DpNS2_10kernel_argIT3_EE:
.text._ZN3cub18CUB_300001_SM_10006detail9transform16transform_kernelINS2_10policy_hubILb1EN4cuda3std3__45tupleIJPfEEEE10policy1000El11exponentialS9_JS9_EEEvT0_iT1_T2_DpNS2_10kernel_argIT3_EE:
[----:B------:R-:W-:Y:S08]  /*0000*/  LDC R1, c[0x0][0x37c] ;  /* 0x0000df00ff017b82 */ /* 0x000ff00000000800 */
[----:B------:R-:W0:Y:S01]  /*0010*/  LDC R0, c[0x0][0x388] ;  /* 0x0000e200ff007b82 */ /* 0x000e220000000800 */
[----:B------:R-:W1:Y:S01]  /*0020*/  LDCU.64 UR6, c[0x0][0x380] ;  /* 0x00007000ff0677ac */ /* 0x000e620008000a00 */
[----:B------:R-:W2:Y:S01]  /*0030*/  S2R R9, SR_TID.X ;  /* 0x0000000000097919 */ /* 0x000ea20000002100 */
[----:B------:R-:W-:Y:S05]  /*0040*/  BSSY.RECONVERGENT B0, `(.L_x_0) ;  /* 0x000001a000007945 */ /* 0x000fea0003800200 */
[----:B------:R-:W3:Y:S01]  /*0050*/  S2UR UR4, SR_CTAID.X ;  /* 0x00000000000479c3 */ /* 0x000ee20000002500 */
[----:B0-----:R-:W-:-:S04]  /*0060*/  SHF.L.U32 R5, R0, 0x7, RZ ;  /* 0x0000000700057819 */ /* 0x001fc800000006ff */
[----:B------:R-:W-:Y:S01]  /*0070*/  SHF.R.S32.HI R4, RZ, 0x1f, R5 ;  /* 0x0000001fff047819 */ /* 0x000fe20000011405 */
[----:B---3--:R-:W-:Y:S01]  /*0080*/  IMAD.WIDE.U32 R2, R5, UR4, RZ ;  /* 0x0000000405027c25 */ /* 0x008fe2000f8e00ff */
[----:B--2---:R-:W-:-:S03]  /*0090*/  SHF.L.U32 R11, R9, 0x7, RZ ;  /* 0x00000007090b7819 */ /* 0x004fc600000006ff */
[----:B------:R-:W-:Y:S01]  /*00a0*/  IMAD R13, R4, UR4, RZ ;  /* 0x00000004040d7c24 */ /* 0x000fe2000f8e02ff */
[----:B-1----:R-:W-:-:S04]  /*00b0*/  IADD3 R8, P1, PT, -R2, UR6, RZ ;  /* 0x0000000602087c10 */ /* 0x002fc8000ff3e1ff */
[----:B------:R-:W-:Y:S02]  /*00c0*/  IADD3 R13, PT, PT, R3, R13, RZ ;  /* 0x0000000d030d7210 */ /* 0x000fe40007ffe0ff */
[----:B------:R-:W-:Y:S02]  /*00d0*/  ISETP.LT.U32.AND P0, PT, R8, R5, PT ;  /* 0x000000050800720c */ /* 0x000fe40003f01070 */
[----:B------:R-:W-:-:S04]  /*00e0*/  IADD3.X R7, PT, PT, ~R13, UR7, RZ, P1, !PT ;  /* 0x000000070d077c10 */ /* 0x000fc80008ffe5ff */
[----:B------:R-:W-:-:S04]  /*00f0*/  ISETP.LT.AND.EX P0, PT, R7, R4, PT, P0 ;  /* 0x000000040700720c */ /* 0x000fc80003f01300 */
[----:B------:R-:W-:-:S04]  /*0100*/  SEL R8, R8, R5, P0 ;  /* 0x0000000508087207 */ /* 0x000fc80000000000 */
[----:B------:R-:W-:-:S04]  /*0110*/  SHF.L.U32 R4, R8, 0x2, RZ ;  /* 0x0000000208047819 */ /* 0x000fc800000006ff */
[----:B------:R-:W-:-:S13]  /*0120*/  ISETP.GE.AND P0, PT, R11, R4, PT ;  /* 0x000000040b00720c */ /* 0x000fda0003f06270 */
[----:B------:R-:W-:Y:S05]  /*0130*/  @P0 BRA `(.L_x_1) ;  /* 0x0000000000280947 */ /* 0x000fea0003800000 */
[----:B------:R-:W0:Y:S02]  /*0140*/  LDC.64 R6, c[0x0][0x398] ;  /* 0x0000e600ff067b82 */ /* 0x000e240000000a00 */
[----:B0-----:R-:W-:-:S04]  /*0150*/  LEA R6, P0, R2, R6, 0x2 ;  /* 0x0000000602067211 */ /* 0x001fc800078010ff */
[----:B------:R-:W-:-:S03]  /*0160*/  LEA.HI.X R7, R2, R7, R13, 0x2, P0 ;  /* 0x0000000702077211 */ /* 0x000fc600000f140d */
[----:B------:R-:W-:-:S07]  /*0170*/  IMAD.WIDE.U32 R6, R9, 0x80, R6 ;  /* 0x0000008009067825 */ /* 0x000fce00078e0006 */
.L_x_2:
[----:B------:R-:W-:Y:S01]  /*0180*/  IADD3 R11, PT, PT, R11, 0x4000, RZ ;  /* 0x000040000b0b7810 */ /* 0x000fe20007ffe0ff */
[----:B------:R0:W-:Y:S03]  /*0190*/  CCTL.E.PF2 [R6] ;  /* 0x000000000600798f */ /* 0x0001e60000800100 */
[----:B------:R-:W-:Y:S02]  /*01a0*/  ISETP.GE.AND P0, PT, R11, R4, PT ;  /* 0x000000040b00720c */ /* 0x000fe40003f06270 */
[----:B0-----:R-:W-:-:S04]  /*01b0*/  IADD3 R6, P1, PT, R6, 0x4000, RZ ;  /* 0x0000400006067810 */ /* 0x001fc80007f3e0ff */
[----:B------:R-:W-:-:S07]  /*01c0*/  IADD3.X R7, PT, PT, RZ, R7, RZ, P1, !PT ;  /* 0x00000007ff077210 */ /* 0x000fce0000ffe4ff */
[----:B------:R-:W-:Y:S05]  /*01d0*/  @!P0 BRA `(.L_x_2) ;  /* 0xfffffffc00e88947 */ /* 0x000fea000383ffff */
.L_x_1:
[----:B------:R-:W-:Y:S05]  /*01e0*/  BSYNC.RECONVERGENT B0 ;  /* 0x0000000000007941 */ /* 0x000fea0003800200 */
.L_x_0:
[----:B------:R-:W0:Y:S01]  /*01f0*/  LDCU.128 UR8, c[0x0][0x390] ;  /* 0x00007200ff0877ac */ /* 0x000e220008000c00 */
[----:B------:R-:W-:Y:S02]  /*0200*/  ISETP.NE.AND P0, PT, R5, R8, PT ;  /* 0x000000080500720c */ /* 0x000fe40003f05270 */
[C---:B------:R-:W-:Y:S01]  /*0210*/  SHF.L.U32 R6, R2.reuse, 0x2, RZ ;  /* 0x0000000202067819 */ /* 0x040fe200000006ff */
[----:B------:R-:W1:Y:S01]  /*0220*/  LDCU.64 UR4, c[0x0][0x358] ;  /* 0x00006b00ff0477ac */ /* 0x000e620008000a00 */
[----:B------:R-:W-:Y:S02]  /*0230*/  SHF.L.U64.HI R7, R2, 0x2, R13 ;  /* 0x0000000202077819 */ /* 0x000fe4000001020d */
[C---:B0-----:R-:W-:Y:S02]  /*0240*/  IADD3 R2, P1, PT, R6.reuse, UR10, RZ ;  /* 0x0000000a06027c10 */ /* 0x041fe4000ff3e0ff */
[----:B------:R-:W-:Y:S02]  /*0250*/  IADD3 R4, P2, PT, R6, UR8, RZ ;  /* 0x0000000806047c10 */ /* 0x000fe4000ff5e0ff */
[----:B------:R-:W-:-:S02]  /*0260*/  IADD3.X R3, PT, PT, R7, UR11, RZ, P1, !PT ;  /* 0x0000000b07037c10 */ /* 0x000fc40008ffe4ff */
[----:B------:R-:W-:Y:S01]  /*0270*/  IADD3.X R5, PT, PT, R7, UR9, RZ, P2, !PT ;  /* 0x0000000907057c10 */ /* 0x000fe200097fe4ff */
[----:B-1----:R-:W-:Y:S08]  /*0280*/  @!P0 BRA `(.L_x_3) ;  /* 0x0000001400e08947 */ /* 0x002ff00003800000 */
[----:B------:R-:W-:-:S13]  /*0290*/  ISETP.GE.AND P0, PT, R0, 0x1, PT ;  /* 0x000000010000780c */ /* 0x000fda0003f06270 */
[----:B------:R-:W-:Y:S05]  /*02a0*/  @!P0 EXIT ;  /* 0x000000000000894d */ /* 0x000fea0003800000 */
[C---:B------:R-:W-:Y:S01]  /*02b0*/  ISETP.GE.U32.AND P0, PT, R0.reuse, 0x8, PT ;  /* 0x000000080000780c */ /* 0x040fe20003f06070 */
[----:B------:R-:W-:Y:S01]  /*02c0*/  HFMA2 R6, -RZ, RZ, 0, 0 ;  /* 0x00000000ff067431 */ /* 0x000fe200000001ff */
[----:B------:R-:W-:-:S11]  /*02d0*/  LOP3.LUT R16, R0, 0x7, RZ, 0xc0, !PT ;  /* 0x0000000700107812 */ /* 0x000fd600078ec0ff */
[----:B------:R-:W-:Y:S05]  /*02e0*/  @!P0 BRA `(.L_x_4) ;  /* 0x0000000c00c48947 */ /* 0x000fea0003800000 */
[----:B------:R-:W-:-:S13]  /*02f0*/  ISETP.GE.AND P0, PT, R9, R8, PT ;  /* 0x000000080900720c */ /* 0x000fda0003f06270 */
[----:B------:R-:W-:-:S06]  /*0300*/  @!P0 IMAD.WIDE.U32 R6, R9, 0x4, R2 ;  /* 0x0000000409068825 */ /* 0x000fcc00078e0002 */
[----:B------:R-:W2:Y:S01]  /*0310*/  @!P0 LDG.E R6, desc[UR4][R6.64] ;  /* 0x0000000406068981 */ /* 0x000ea2000c1e1900 */
[----:B------:R-:W-:Y:S02]  /*0320*/  @!P0 MOV R11, 0x3bbb989d ;  /* 0x3bbb989d000b8802 */ /* 0x000fe40000000f00 */
[----:B------:R-:W-:Y:S02]  /*0330*/  @!P0 MOV R13, 0x437c0000 ;  /* 0x437c0000000d8802 */ /* 0x000fe40000000f00 */
[----:B------:R-:W-:-:S04]  /*0340*/  IADD3 R15, PT, PT, R9, 0x80, RZ ;  /* 0x00000080090f7810 */ /* 0x000fc80007ffe0ff */
[----:B------:R-:W-:Y:S01]  /*0350*/  ISETP.GE.AND P1, PT, R15, R8, PT ;  /* 0x000000080f00720c */ /* 0x000fe20003f26270 */
[----:B--2---:R-:W-:-:S04]  /*0360*/  @!P0 FFMA.SAT R10, R6, R11, 0.5 ;  /* 0x3f000000060a8423 */ /* 0x004fc8000000200b */
[----:B------:R-:W-:-:S04]  /*0370*/  @!P0 FFMA.RM R10, R10, R13, 12582913 ;  /* 0x4b4000010a0a8423 */ /* 0x000fc8000000400d */
[----:B------:R-:W-:-:S04]  /*0380*/  @!P0 FADD R11, R10, -12583039 ;  /* 0xcb40007f0a0b8421 */ /* 0x000fc80000000000 */
[----:B------:R-:W-:-:S04]  /*0390*/  @!P0 FFMA R11, R6, 1.4426950216293334961, -R11 ;  /* 0x3fb8aa3b060b8823 */ /* 0x000fc8000000080b */
[----:B------:R-:W-:Y:S01]  /*03a0*/  @!P0 FFMA R12, R6, 1.925963033500011079e-08, R11 ;  /* 0x32a57060060c8823 */ /* 0x000fe2000000000b */
[----:B------:R-:W-:Y:S01]  /*03b0*/  @!P0 SHF.L.U32 R6, R10, 0x17, RZ ;  /* 0x000000170a068819 */ /* 0x000fe200000006ff */
[----:B------:R-:W-:Y:S02]  /*03c0*/  @!P0 IMAD.WIDE.U32 R10, R9, 0x4, R4 ;  /* 0x00000004090a8825 */ /* 0x000fe400078e0004 */
[----:B------:R-:W0:Y:S02]  /*03d0*/  @!P0 MUFU.EX2 R13, R12 ;  /* 0x0000000c000d8308 */ /* 0x000e240000000800 */
[----:B0-----:R-:W-:Y:S01]  /*03e0*/  @!P0 FMUL R13, R6, R13 ;  /* 0x0000000d060d8220 */ /* 0x001fe20000400000 */
[----:B------:R-:W-:-:S04]  /*03f0*/  IMAD.WIDE R6, R15, 0x4, R2 ;  /* 0x000000040f067825 */ /* 0x000fc800078e0202 */
[----:B------:R0:W-:Y:S04]  /*0400*/  @!P0 STG.E desc[UR4][R10.64], R13 ;  /* 0x0000000d0a008986 */ /* 0x0001e8000c101904 */
[----:B------:R-:W2:Y:S01]  /*0410*/  @!P1 LDG.E R14, desc[UR4][R6.64] ;  /* 0x00000004060e9981 */ /* 0x000ea2000c1e1900 */
[----:B------:R-:W-:Y:S02]  /*0420*/  @!P1 MOV R17, 0x3bbb989d ;  /* 0x3bbb989d00119802 */ /* 0x000fe40000000f00 */
[----:B------:R-:W-:Y:S01]  /*0430*/  @!P1 MOV R19, 0x437c0000 ;  /* 0x437c000000139802 */ /* 0x000fe20000000f00 */
[----:B0-----:R-:W-:-:S04]  /*0440*/  IMAD.WIDE R10, R15, 0x4, R4 ;  /* 0x000000040f0a7825 */ /* 0x001fc800078e0204 */
[----:B--2---:R-:W-:-:S04]  /*0450*/  @!P1 FFMA.SAT R12, R14, R17, 0.5 ;  /* 0x3f0000000e0c9423 */ /* 0x004fc80000002011 */
[----:B------:R-:W-:Y:S01]  /*0460*/  @!P1 FFMA.RM R12, R12, R19, 12582913 ;  /* 0x4b4000010c0c9423 */ /* 0x000fe20000004013 */
[----:B------:R-:W-:-:S03]  /*0470*/  IADD3 R19, PT, PT, R9, 0x100, RZ ;  /* 0x0000010009137810 */ /* 0x000fc60007ffe0ff */
[C---:B------:R-:W-:Y:S01]  /*0480*/  @!P1 FADD R17, R12.reuse, -12583039 ;  /* 0xcb40007f0c119421 */ /* 0x040fe20000000000 */
[----:B------:R-:W-:Y:S02]  /*0490*/  ISETP.GE.AND P0, PT, R19, R8, PT ;  /* 0x000000081300720c */ /* 0x000fe40003f06270 */
[----:B------:R-:W-:Y:S01]  /*04a0*/  @!P1 SHF.L.U32 R12, R12, 0x17, RZ ;  /* 0x000000170c0c9819 */ /* 0x000fe200000006ff */
[----:B------:R-:W-:-:S04]  /*04b0*/  @!P1 FFMA R17, R14, 1.4426950216293334961, -R17 ;  /* 0x3fb8aa3b0e119823 */ /* 0x000fc80000000811 */
[----:B------:R-:W-:-:S06]  /*04c0*/  @!P1 FFMA R17, R14, 1.925963033500011079e-08, R17 ;  /* 0x32a570600e119823 */ /* 0x000fcc0000000011 */
[----:B------:R-:W0:Y:S02]  /*04d0*/  @!P1 MUFU.EX2 R17, R17 ;  /* 0x0000001100119308 */ /* 0x000e240000000800 */
[----:B0-----:R-:W-:-:S05]  /*04e0*/  @!P1 FMUL R13, R12, R17 ;  /* 0x000000110c0d9220 */ /* 0x001fca0000400000 */
[----:B------:R0:W-:Y:S04]  /*04f0*/  @!P1 STG.E desc[UR4][R10.64], R13 ;  /* 0x0000000d0a009986 */ /* 0x0001e8000c101904 */
[----:B------:R-:W2:Y:S01]  /*0500*/  @!P0 LDG.E R12, desc[UR4][R6.64+0x200] ;  /* 0x00020004060c8981 */ /* 0x000ea2000c1e1900 */
[----:B------:R-:W-:Y:S02]  /*0510*/  @!P0 MOV R15, 0x3bbb989d ;  /* 0x3bbb989d000f8802 */ /* 0x000fe40000000f00 */
[----:B------:R-:W-:Y:S02]  /*0520*/  @!P0 MOV R19, 0x437c0000 ;  /* 0x437c000000138802 */ /* 0x000fe40000000f00 */
[----:B------:R-:W-:-:S04]  /*0530*/  IADD3 R17, PT, PT, R9, 0x180, RZ ;  /* 0x0000018009117810 */ /* 0x000fc80007ffe0ff */
[----:B------:R-:W-:Y:S01]  /*0540*/  ISETP.GE.AND P1, PT, R17, R8, PT ;  /* 0x000000081100720c */ /* 0x000fe20003f26270 */
[----:B--2---:R-:W-:-:S04]  /*0550*/  @!P0 FFMA.SAT R14, R12, R15, 0.5 ;  /* 0x3f0000000c0e8423 */ /* 0x004fc8000000200f */
[----:B------:R-:W-:-:S04]  /*0560*/  @!P0 FFMA.RM R14, R14, R19, 12582913 ;  /* 0x4b4000010e0e8423 */ /* 0x000fc80000004013 */
[C---:B------:R-:W-:Y:S01]  /*0570*/  @!P0 FADD R15, R14.reuse, -12583039 ;  /* 0xcb40007f0e0f8421 */ /* 0x040fe20000000000 */
[----:B------:R-:W-:-:S03]  /*0580*/  @!P0 SHF.L.U32 R14, R14, 0x17, RZ ;  /* 0x000000170e0e8819 */ /* 0x000fc600000006ff */
[----:B------:R-:W-:-:S04]  /*0590*/  @!P0 FFMA R15, R12, 1.4426950216293334961, -R15 ;  /* 0x3fb8aa3b0c0f8823 */ /* 0x000fc8000000080f */
[----:B------:R-:W-:-:S06]  /*05a0*/  @!P0 FFMA R15, R12, 1.925963033500011079e-08, R15 ;  /* 0x32a570600c0f8823 */ /* 0x000fcc000000000f */
[----:B------:R-:W0:Y:S02]  /*05b0*/  @!P0 MUFU.EX2 R15, R15 ;  /* 0x0000000f000f8308 */ /* 0x000e240000000800 */
[----:B0-----:R-:W-:-:S05]  /*05c0*/  @!P0 FMUL R13, R14, R15 ;  /* 0x0000000f0e0d8220 */ /* 0x001fca0000400000 */
[----:B------:R0:W-:Y:S04]  /*05d0*/  @!P0 STG.E desc[UR4][R10.64+0x200], R13 ;  /* 0x0002000d0a008986 */ /* 0x0001e8000c101904 */
[----:B------:R-:W2:Y:S01]  /*05e0*/  @!P1 LDG.E R12, desc[UR4][R6.64+0x400] ;  /* 0x00040004060c9981 */ /* 0x000ea2000c1e1900 */
[----:B------:R-:W-:Y:S02]  /*05f0*/  @!P1 MOV R17, 0x3bbb989d ;  /* 0x3bbb989d00119802 */ /* 0x000fe40000000f00 */
[----:B------:R-:W-:-:S03]  /*0600*/  @!P1 MOV R19, 0x437c0000 ;  /* 0x437c000000139802 */ /* 0x000fc60000000f00 */
[----:B--2---:R-:W-:Y:S01]  /*0610*/  @!P1 FFMA.SAT R14, R12, R17, 0.5 ;  /* 0x3f0000000c0e9423 */ /* 0x004fe20000002011 */
[----:B------:R-:W-:-:S03]  /*0620*/  IADD3 R17, PT, PT, R9, 0x200, RZ ;  /* 0x0000020009117810 */ /* 0x000fc60007ffe0ff */
[----:B------:R-:W-:Y:S01]  /*0630*/  @!P1 FFMA.RM R14, R14, R19, 12582913 ;  /* 0x4b4000010e0e9423 */ /* 0x000fe20000004013 */
[----:B------:R-:W-:-:S03]  /*0640*/  ISETP.GE.AND P0, PT, R17, R8, PT ;  /* 0x000000081100720c */ /* 0x000fc60003f06270 */
        /* <DEDUP_REMOVED lines=52> */
[----:B--2---:R-:W-:-:S04]  /*0990*/  @!P1 FFMA.SAT R12, R6, R17, 0.5 ;  /* 0x3f000000060c9423 */ /* 0x004fc80000002011 */
[----:B------:R-:W-:-:S04]  /*09a0*/  @!P1 FFMA.RM R12, R12, R19, 12582913 ;  /* 0x4b4000010c0c9423 */ /* 0x000fc80000004013 */
[C---:B------:R-:W-:Y:S01]  /*09b0*/  @!P1 FADD R15, R12.reuse, -12583039 ;  /* 0xcb40007f0c0f9421 */ /* 0x040fe20000000000 */
[----:B------:R-:W-:-:S03]  /*09c0*/  @!P1 SHF.L.U32 R12, R12, 0x17, RZ ;  /* 0x000000170c0c9819 */ /* 0x000fc600000006ff */
[----:B------:R-:W-:-:S04]  /*09d0*/  @!P1 FFMA R15, R6, 1.4426950216293334961, -R15 ;  /* 0x3fb8aa3b060f9823 */ /* 0x000fc8000000080f */
[----:B------:R-:W-:Y:S01]  /*09e0*/  @!P1 FFMA R15, R6, 1.925963033500011079e-08, R15 ;  /* 0x32a57060060f9823 */ /* 0x000fe2000000000f */
[----:B------:R-:W-:-:S04]  /*09f0*/  LOP3.LUT R6, R0, 0x7ffffff8, RZ, 0xc0, !PT ;  /* 0x7ffffff800067812 */ /* 0x000fc800078ec0ff */
[----:B------:R-:W-:Y:S01]  /*0a00*/  ISETP.NE.AND P0, PT, R6, 0x8, PT ;  /* 0x000000080600780c */ /* 0x000fe20003f05270 */
[----:B------:R-:W0:Y:S02]  /*0a10*/  @!P1 MUFU.EX2 R15, R15 ;  /* 0x0000000f000f9308 */ /* 0x000e240000000800 */
[----:B0-----:R-:W-:-:S05]  /*0a20*/  @!P1 FMUL R13, R12, R15 ;  /* 0x0000000f0c0d9220 */ /* 0x001fca0000400000 */
[----:B------:R0:W-:Y:S05]  /*0a30*/  @!P1 STG.E desc[UR4][R10.64+0xc00], R13 ;  /* 0x000c000d0a009986 */ /* 0x0001ea000c101904 */
[----:B------:R-:W-:Y:S05]  /*0a40*/  @!P0 BRA `(.L_x_4) ;  /* 0x0000000400ec8947 */ /* 0x000fea0003800000 */
[----:B------:R-:W-:-:S07]  /*0a50*/  MOV R0, 0x8 ;  /* 0x0000000800007802 */ /* 0x000fce0000000f00 */
.L_x_7:
[----:B0-----:R-:W-:-:S04]  /*0a60*/  LEA R7, R0, R9, 0x7 ;  /* 0x0000000900077211 */ /* 0x001fc800078e38ff */
[----:B------:R-:W-:-:S13]  /*0a70*/  ISETP.GE.AND P0, PT, R7, R8, PT ;  /* 0x000000080700720c */ /* 0x000fda0003f06270 */
[----:B0-----:R-:W-:-:S06]  /*0a80*/  @!P0 IMAD.WIDE.U32 R12, R7, 0x4, R2 ;  /* 0x00000004070c8825 */ /* 0x001fcc00078e0002 */
[----:B------:R-:W2:Y:S01]  /*0a90*/  @!P0 LDG.E R12, desc[UR4][R12.64] ;  /* 0x000000040c0c8981 */ /* 0x000ea2000c1e1900 */
[----:B------:R-:W-:Y:S02]  /*0aa0*/  @!P0 MOV R11, 0x3bbb989d ;  /* 0x3bbb989d000b8802 */ /* 0x000fe40000000f00 */
[----:B------:R-:W-:-:S03]  /*0ab0*/  @!P0 MOV R15, 0x437c0000 ;  /* 0x437c0000000f8802 */ /* 0x000fc60000000f00 */
[----:B--2---:R-:W-:-:S04]  /*0ac0*/  @!P0 FFMA.SAT R10, R12, R11, 0.5 ;  /* 0x3f0000000c0a8423 */ /* 0x004fc8000000200b */
[----:B------:R-:W-:Y:S01]  /*0ad0*/  @!P0 FFMA.RM R10, R10, R15, 12582913 ;  /* 0x4b4000010a0a8423 */ /* 0x000fe2000000400f */
[----:B------:R-:W-:-:S04]  /*0ae0*/  @!P0 IMAD.WIDE.U32 R14, R7, 0x4, R4 ;  /* 0x00000004070e8825 */ /* 0x000fc800078e0004 */
[C---:B------:R-:W-:Y:S01]  /*0af0*/  @!P0 FADD R11, R10.reuse, -12583039 ;  /* 0xcb40007f0a0b8421 */ /* 0x040fe20000000000 */
[----:B------:R-:W-:-:S03]  /*0b00*/  @!P0 SHF.L.U32 R10, R10, 0x17, RZ ;  /* 0x000000170a0a8819 */ /* 0x000fc600000006ff */
[----:B------:R-:W-:-:S04]  /*0b10*/  @!P0 FFMA R11, R12, 1.4426950216293334961, -R11 ;  /* 0x3fb8aa3b0c0b8823 */ /* 0x000fc8000000080b */
[----:B------:R-:W-:Y:S01]  /*0b20*/  @!P0 FFMA R17, R12, 1.925963033500011079e-08, R11 ;  /* 0x32a570600c118823 */ /* 0x000fe2000000000b */
[----:B------:R-:W-:-:S04]  /*0b30*/  IADD3 R11, PT, PT, R7, 0x80, RZ ;  /* 0x00000080070b7810 */ /* 0x000fc80007ffe0ff */
[C---:B------:R-:W-:Y:S01]  /*0b40*/  ISETP.GE.AND P1, PT, R11.reuse, R8, PT ;  /* 0x000000080b00720c */ /* 0x040fe20003f26270 */
[----:B------:R-:W0:Y:S01]  /*0b50*/  @!P0 MUFU.EX2 R17, R17 ;  /* 0x0000001100118308 */ /* 0x000e220000000800 */
[----:B------:R-:W-:-:S04]  /*0b60*/  IMAD.WIDE R12, R11, 0x4, R2 ;  /* 0x000000040b0c7825 */ /* 0x000fc800078e0202 */
        /* <DEDUP_REMOVED lines=11> */
[----:B------:R-:W-:Y:S01]  /*0c20*/  IADD3 R17, PT, PT, R7, 0x100, RZ ;  /* 0x0000010007117810 */ /* 0x000fe20007ffe0ff */
[----:B------:R-:W-:-:S03]  /*0c30*/  IMAD.WIDE R10, R11, 0x4, R4 ;  /* 0x000000040b0a7825 */ /* 0x000fc600078e0204 */
[----:B------:R-:W-:Y:S01]  /*0c40*/  ISETP.GE.AND P0, PT, R17, R8, PT ;  /* 0x000000081100720c */ /* 0x000fe20003f06270 */
[----:B------:R-:W0:Y:S02]  /*0c50*/  @!P1 MUFU.EX2 R19, R19 ;  /* 0x0000001300139308 */ /* 0x000e240000000800 */
[----:B0-----:R-:W-:-:S05]  /*0c60*/  @!P1 FMUL R21, R18, R19 ;  /* 0x0000001312159220 */ /* 0x001fca0000400000 */
[----:B------:R-:W-:Y:S05]  /*0c70*/  @!P1 STG.E desc[UR4][R10.64], R21 ;  /* 0x000000150a009986 */ /* 0x000fea000c101904 */
        /* <DEDUP_REMOVED lines=9> */
[----:B------:R-:W-:-:S04]  /*0d10*/  IADD3 R15, PT, PT, R7, 0x180, RZ ;  /* 0x00000180070f7810 */ /* 0x000fc80007ffe0ff */
[----:B------:R-:W-:Y:S01]  /*0d20*/  ISETP.GE.AND P1, PT, R15, R8, PT ;  /* 0x000000080f00720c */ /* 0x000fe20003f26270 */
[----:B------:R-:W0:Y:S02]  /*0d30*/  @!P0 MUFU.EX2 R18, R18 ;  /* 0x0000001200128308 */ /* 0x000e240000000800 */
[----:B0-----:R-:W-:-:S05]  /*0d40*/  @!P0 FMUL R19, R17, R18 ;  /* 0x0000001211138220 */ /* 0x001fca0000400000 */
[----:B------:R0:W-:Y:S05]  /*0d50*/  @!P0 STG.E desc[UR4][R10.64+0x200], R19 ;  /* 0x000200130a008986 */ /* 0x0001ea000c101904 */
        /* <DEDUP_REMOVED lines=43> */
[----:B------:R-:W-:Y:S01]  /*1010*/  @!P0 MOV R15, 0x3bbb989d ;  /* 0x3bbb989d000f8802 */ /* 0x000fe20000000f00 */
[----:B------:R-:W-:Y:S01]  /*1020*/  BSSY.RECONVERGENT B0, `(.L_x_5) ;  /* 0x000001c000007945 */ /* 0x000fe20003800200 */
[----:B------:R-:W-:Y:S02]  /*1030*/  @!P0 MOV R20, 0x437c0000 ;  /* 0x437c000000148802 */ /* 0x000fe40000000f00 */
[----:B------:R-:W-:-:S02]  /*1040*/  IADD3 R7, PT, PT, R7, 0x380, RZ ;  /* 0x0000038007077810 */ /* 0x000fc40007ffe0ff */
[----:B------:R-:W-:-:S04]  /*1050*/  IADD3 R0, PT, PT, R0, 0x8, RZ ;  /* 0x0000000800007810 */ /* 0x000fc80007ffe0ff */
[----:B------:R-:W-:Y:S01]  /*1060*/  ISETP.NE.AND P1, PT, R0, R6, PT ;  /* 0x000000060000720c */ /* 0x000fe20003f25270 */
[----:B--2---:R-:W-:-:S04]  /*1070*/  @!P0 FFMA.SAT R15, R14, R15, 0.5 ;  /* 0x3f0000000e0f8423 */ /* 0x004fc8000000200f */
[----:B------:R-:W-:-:S04]  /*1080*/  @!P0 FFMA.RM R15, R15, R20, 12582913 ;  /* 0x4b4000010f0f8423 */ /* 0x000fc80000004014 */
[C---:B------:R-:W-:Y:S01]  /*1090*/  @!P0 FADD R17, R15.reuse, -12583039 ;  /* 0xcb40007f0f118421 */ /* 0x040fe20000000000 */
[----:B------:R-:W-:-:S03]  /*10a0*/  @!P0 SHF.L.U32 R15, R15, 0x17, RZ ;  /* 0x000000170f0f8819 */ /* 0x000fc600000006ff */
[----:B------:R-:W-:-:S04]  /*10b0*/  @!P0 FFMA R17, R14, 1.4426950216293334961, -R17 ;  /* 0x3fb8aa3b0e118823 */ /* 0x000fc80000000811 */
[----:B------:R-:W-:-:S04]  /*10c0*/  @!P0 FFMA R17, R14, 1.925963033500011079e-08, R17 ;  /* 0x32a570600e118823 */ /* 0x000fc80000000011 */
[----:B------:R-:W1:Y:S02]  /*10d0*/  @!P0 MUFU.EX2 R14, R17 ;  /* 0x00000011000e8308 */ /* 0x000e640000000800 */
[----:B-1----:R-:W-:-:S05]  /*10e0*/  @!P0 FMUL R15, R15, R14 ;  /* 0x0000000e0f0f8220 */ /* 0x002fca0000400000 */
[----:B------:R0:W-:Y:S01]  /*10f0*/  @!P0 STG.E desc[UR4][R10.64+0xa00], R15 ;  /* 0x000a000f0a008986 */ /* 0x0001e2000c101904 */
[----:B------:R-:W-:-:S13]  /*1100*/  ISETP.GE.AND P0, PT, R7, R8, PT ;  /* 0x000000080700720c */ /* 0x000fda0003f06270 */
[----:B0-----:R-:W-:Y:S05]  /*1110*/  @P0 BRA `(.L_x_6) ;  /* 0x0000000000300947 */ /* 0x001fea0003800000 */
[----:B------:R-:W2:Y:S01]  /*1120*/  LDG.E R12, desc[UR4][R12.64+0xc00] ;  /* 0x000c00040c0c7981 */ /* 0x000ea2000c1e1900 */
[----:B------:R-:W-:Y:S01]  /*1130*/  HFMA2 R7, -RZ, RZ, 0.96630859375, -0.0022525787353515625 ;  /* 0x3bbb989dff077431 */ /* 0x000fe200000001ff */
[----:B------:R-:W-:-:S04]  /*1140*/  MOV R14, 0x437c0000 ;  /* 0x437c0000000e7802 */ /* 0x000fc80000000f00 */
[----:B--2---:R-:W-:-:S04]  /*1150*/  FFMA.SAT R7, R12, R7, 0.5 ;  /* 0x3f0000000c077423 */ /* 0x004fc80000002007 */
[----:B------:R-:W-:-:S04]  /*1160*/  FFMA.RM R7, R7, R14, 12582913 ;  /* 0x4b40000107077423 */ /* 0x000fc8000000400e */
[C---:B------:R-:W-:Y:S01]  /*1170*/  FADD R15, R7.reuse, -12583039 ;  /* 0xcb40007f070f7421 */ /* 0x040fe20000000000 */
[----:B------:R-:W-:-:S03]  /*1180*/  SHF.L.U32 R7, R7, 0x17, RZ ;  /* 0x0000001707077819 */ /* 0x000fc600000006ff */
[----:B------:R-:W-:-:S04]  /*1190*/  FFMA R15, R12, 1.4426950216293334961, -R15 ;  /* 0x3fb8aa3b0c0f7823 */ /* 0x000fc8000000080f */
[----:B------:R-:W-:-:S04]  /*11a0*/  FFMA R15, R12, 1.925963033500011079e-08, R15 ;  /* 0x32a570600c0f7823 */ /* 0x000fc8000000000f */
[----:B------:R-:W0:Y:S02]  /*11b0*/  MUFU.EX2 R14, R15 ;  /* 0x0000000f000e7308 */ /* 0x000e240000000800 */
[----:B0-----:R-:W-:-:S05]  /*11c0*/  FMUL R7, R7, R14 ;  /* 0x0000000e07077220 */ /* 0x001fca0000400000 */
[----:B------:R0:W-:Y:S02]  /*11d0*/  STG.E desc[UR4][R10.64+0xc00], R7 ;  /* 0x000c00070a007986 */ /* 0x0001e4000c101904 */
.L_x_6:
[----:B------:R-:W-:Y:S05]  /*11e0*/  BSYNC.RECONVERGENT B0 ;  /* 0x0000000000007941 */ /* 0x000fea0003800200 */
.L_x_5:
[----:B------:R-:W-:Y:S05]  /*11f0*/  @P1 BRA `(.L_x_7) ;  /* 0xfffffff800181947 */ /* 0x000fea000383ffff */
.L_x_4:
[----:B------:R-:W-:-:S13]  /*1200*/  ISETP.NE.AND P0, PT, R16, RZ, PT ;  /* 0x000000ff1000720c */ /* 0x000fda0003f05270 */
[----:B------:R-:W-:Y:S05]  /*1210*/  @!P0 EXIT ;  /* 0x000000000000894d */ /* 0x000fea0003800000 */
[----:B------:R-:W1:Y:S01]  /*1220*/  LDC R0, c[0x0][0x388] ;  /* 0x0000e200ff007b82 */ /* 0x000e620000000800 */
[----:B------:R-:W-:Y:S02]  /*1230*/  ISETP.GE.U32.AND P1, PT, R16, 0x4, PT ;  /* 0x000000041000780c */ /* 0x000fe40003f26070 */
[----:B-1----:R-:W-:-:S04]  /*1240*/  LOP3.LUT R18, R0, 0x3, RZ, 0xc0, !PT ;  /* 0x0000000300127812 */ /* 0x002fc800078ec0ff */
[----:B------:R-:W-:-:S07]  /*1250*/  ISETP.NE.AND P0, PT, R18, RZ, PT ;  /* 0x000000ff1200720c */ /* 0x000fce0003f05270 */
[----:B------:R-:W-:Y:S06]  /*1260*/  @!P1 BRA `(.L_x_8) ;  /* 0x0000000400049947 */ /* 0x000fec0003800000 */
[----:B0-----:R-:W-:-:S04]  /*1270*/  LEA R7, R6, R9, 0x7 ;  /* 0x0000000906077211 */ /* 0x001fc800078e38ff */
[----:B------:R-:W-:-:S13]  /*1280*/  ISETP.GE.AND P2, PT, R7, R8, PT ;  /* 0x000000080700720c */ /* 0x000fda0003f46270 */
[----:B------:R-:W-:-:S06]  /*1290*/  @!P2 IMAD.WIDE R12, R7, 0x4, R2 ;  /* 0x00000004070ca825 */ /* 0x000fcc00078e0202 */
[----:B------:R-:W2:Y:S01]  /*12a0*/  @!P2 LDG.E R12, desc[UR4][R12.64] ;  /* 0x000000040c0ca981 */ /* 0x000ea2000c1e1900 */
[----:B------:R-:W-:Y:S02]  /*12b0*/  @!P2 MOV R11, 0x3bbb989d ;  /* 0x3bbb989d000ba802 */ /* 0x000fe40000000f00 */
[----:B------:R-:W-:-:S03]  /*12c0*/  @!P2 MOV R15, 0x437c0000 ;  /* 0x437c0000000fa802 */ /* 0x000fc60000000f00 */
[----:B--2---:R-:W-:-:S04]  /*12d0*/  @!P2 FFMA.SAT R10, R12, R11, 0.5 ;  /* 0x3f0000000c0aa423 */ /* 0x004fc8000000200b */
[----:B------:R-:W-:Y:S01]  /*12e0*/  @!P2 FFMA.RM R10, R10, R15, 12582913 ;  /* 0x4b4000010a0aa423 */ /* 0x000fe2000000400f */
[----:B------:R-:W-:-:S04]  /*12f0*/  @!P2 IMAD.WIDE R14, R7, 0x4, R4 ;  /* 0x00000004070ea825 */ /* 0x000fc800078e0204 */
[C---:B------:R-:W-:Y:S01]  /*1300*/  @!P2 FADD R11, R10.reuse, -12583039 ;  /* 0xcb40007f0a0ba421 */ /* 0x040fe20000000000 */
[----:B------:R-:W-:-:S03]  /*1310*/  @!P2 SHF.L.U32 R10, R10, 0x17, RZ ;  /* 0x000000170a0aa819 */ /* 0x000fc600000006ff */
[----:B------:R-:W-:-:S04]  /*1320*/  @!P2 FFMA R11, R12, 1.4426950216293334961, -R11 ;  /* 0x3fb8aa3b0c0ba823 */ /* 0x000fc8000000080b */
[----:B------:R-:W-:Y:S01]  /*1330*/  @!P2 FFMA R19, R12, 1.925963033500011079e-08, R11 ;  /* 0x32a570600c13a823 */ /* 0x000fe2000000000b */
[----:B------:R-:W-:-:S04]  /*1340*/  IADD3 R11, PT, PT, R7, 0x80, RZ ;  /* 0x00000080070b7810 */ /* 0x000fc80007ffe0ff */
[----:B------:R-:W-:Y:S01]  /*1350*/  ISETP.GE.AND P1, PT, R11, R8, PT ;  /* 0x000000080b00720c */ /* 0x000fe20003f26270 */
[----:B------:R-:W0:-:S12]  /*1360*/  @!P2 MUFU.EX2 R19, R19 ;  /* 0x000000130013a308 */ /* 0x000e180000000800 */
[----:B------:R-:W-:-:S04]  /*1370*/  @!P1 IMAD.WIDE R16, R11, 0x4, R2 ;  /* 0x000000040b109825 */ /* 0x000fc800078e0202 */
        /* <DEDUP_REMOVED lines=8> */
[----:B0-----:R-:W-:Y:S01]  /*1400*/  @!P1 SHF.L.U32 R14, R10, 0x17, RZ ;  /* 0x000000170a0e9819 */ /* 0x001fe200000006ff */
[----:B------:R-:W-:-:S04]  /*1410*/  @!P1 IMAD.WIDE R10, R11, 0x4, R4 ;  /* 0x000000040b0a9825 */ /* 0x000fc800078e0204 */
[----:B------:R-:W-:-:S04]  /*1420*/  @!P1 FFMA R13, R16, 1.4426950216293334961, -R13 ;  /* 0x3fb8aa3b100d9823 */ /* 0x000fc8000000080d */
[----:B------:R-:W-:Y:S01]  /*1430*/  @!P1 FFMA R12, R16, 1.925963033500011079e-08, R13 ;  /* 0x32a57060100c9823 */ /* 0x000fe2000000000d */
[----:B------:R-:W-:-:S03]  /*1440*/  IADD3 R13, PT, PT, R7, 0x100, RZ ;  /* 0x00000100070d7810 */ /* 0x000fc60007ffe0ff */
[----:B------:R-:W0:Y:S01]  /*1450*/  @!P1 MUFU.EX2 R19, R12 ;  /* 0x0000000c00139308 */ /* 0x000e220000000800 */
[----:B------:R-:W-:Y:S01]  /*1460*/  ISETP.GE.AND P2, PT, R13, R8, PT ;  /* 0x000000080d00720c */ /* 0x000fe20003f46270 */
[----:B0-----:R-:W-:-:S12]  /*1470*/  @!P1 FMUL R19, R14, R19 ;  /* 0x000000130e139220 */ /* 0x001fd80000400000 */
[C---:B------:R-:W-:Y:S01]  /*1480*/  @!P2 IMAD.WIDE R14, R13.reuse, 0x4, R2 ;  /* 0x000000040d0ea825 */ /* 0x040fe200078e0202 */
[----:B------:R0:W-:Y:S05]  /*1490*/  @!P1 STG.E desc[UR4][R10.64], R19 ;  /* 0x000000130a009986 */ /* 0x0001ea000c101904 */
[----:B------:R-:W2:Y:S01]  /*14a0*/  @!P2 LDG.E R14, desc[UR4][R14.64] ;  /* 0x000000040e0ea981 */ /* 0x000ea2000c1e1900 */
[----:B------:R-:W-:Y:S02]  /*14b0*/  @!P2 MOV R17, 0x3bbb989d ;  /* 0x3bbb989d0011a802 */ /* 0x000fe40000000f00 */
[----:B------:R-:W-:Y:S01]  /*14c0*/  @!P2 MOV R21, 0x437c0000 ;  /* 0x437c00000015a802 */ /* 0x000fe20000000f00 */
[----:B0-----:R-:W-:-:S04]  /*14d0*/  @!P2 IMAD.WIDE R10, R13, 0x4, R4 ;  /* 0x000000040d0aa825 */ /* 0x001fc800078e0204 */
        /* <DEDUP_REMOVED lines=9> */
[----:B0-----:R-:W-:Y:S01]  /*1570*/  @!P2 FMUL R7, R12, R17 ;  /* 0x000000110c07a220 */ /* 0x001fe20000400000 */
[----:B------:R-:W-:-:S04]  /*1580*/  @!P1 IMAD.WIDE R12, R21, 0x4, R2 ;  /* 0x00000004150c9825 */ /* 0x000fc800078e0202 */
[----:B------:R0:W-:Y:S04]  /*1590*/  @!P2 STG.E desc[UR4][R10.64], R7 ;  /* 0x000000070a00a986 */ /* 0x0001e8000c101904 */
[----:B------:R-:W2:Y:S01]  /*15a0*/  @!P1 LDG.E R12, desc[UR4][R12.64] ;  /* 0x000000040c0c9981 */ /* 0x000ea2000c1e1900 */
[----:B------:R-:W-:Y:S02]  /*15b0*/  @!P1 MOV R15, 0x3bbb989d ;  /* 0x3bbb989d000f9802 */ /* 0x000fe40000000f00 */
[----:B------:R-:W-:Y:S02]  /*15c0*/  @!P1 MOV R19, 0x437c0000 ;  /* 0x437c000000139802 */ /* 0x000fe40000000f00 */
[----:B------:R-:W-:Y:S01]  /*15d0*/  IADD3 R6, PT, PT, R6, 0x4, RZ ;  /* 0x0000000406067810 */ /* 0x000fe20007ffe0ff */
[----:B0-----:R-:W-:-:S04]  /*15e0*/  @!P1 IMAD.WIDE R10, R21, 0x4, R4 ;  /* 0x00000004150a9825 */ /* 0x001fc800078e0204 */
        /* <DEDUP_REMOVED lines=8> */
[----:B------:R1:W-:Y:S02]  /*1670*/  @!P1 STG.E desc[UR4][R10.64], R7 ;  /* 0x000000070a009986 */ /* 0x0003e4000c101904 */
.L_x_8:
[----:B------:R-:W-:Y:S05]  /*1680*/  @!P0 EXIT ;  /* 0x000000000000894d */ /* 0x000fea0003800000 */
[----:B------:R-:W-:Y:S02]  /*1690*/  ISETP.NE.AND P1, PT, R18, 0x1, PT ;  /* 0x000000011200780c */ /* 0x000fe40003f25270 */
[----:B------:R-:W-:-:S04]  /*16a0*/  LOP3.LUT R0, R0, 0x1, RZ, 0xc0, !PT ;  /* 0x0000000100007812 */ /* 0x000fc800078ec0ff */
[----:B------:R-:W-:-:S07]  /*16b0*/  ISETP.NE.U32.AND P0, PT, R0, 0x1, PT ;  /* 0x000000010000780c */ /* 0x000fce0003f05070 */
[----:B------:R-:W-:Y:S06]  /*16c0*/  @!P1 BRA `(.L_x_9) ;  /* 0x0000000000849947 */ /* 0x000fec0003800000 */
[----:B0-----:R-:W-:-:S04]  /*16d0*/  LEA R13, R6, R9, 0x7 ;  /* 0x00000009060d7211 */ /* 0x001fc800078e38ff */
[----:B------:R-:W-:-:S13]  /*16e0*/  ISETP.GE.AND P1, PT, R13, R8, PT ;  /* 0x000000080d00720c */ /* 0x000fda0003f26270 */
[----:B-1----:R-:W-:-:S06]  /*16f0*/  @!P1 IMAD.WIDE R10, R13, 0x4, R2 ;  /* 0x000000040d0a9825 */ /* 0x002fcc00078e0202 */
        /* <DEDUP_REMOVED lines=10> */
[----:B------:R-:W-:Y:S01]  /*17a0*/  @!P1 FFMA R7, R10, 1.925963033500011079e-08, R7 ;  /* 0x32a570600a079823 */ /* 0x000fe20000000007 */
[----:B------:R-:W-:-:S04]  /*17b0*/  @!P1 IMAD.WIDE R10, R13, 0x4, R4 ;  /* 0x000000040d0a9825 */ /* 0x000fc800078e0204 */
[----:B------:R-:W-:Y:S01]  /*17c0*/  @!P2 IMAD.WIDE R12, R17, 0x4, R2 ;  /* 0x00000004110ca825 */ /* 0x000fe200078e0202 */
[----:B------:R-:W0:Y:S03]  /*17d0*/  @!P1 MUFU.EX2 R7, R7 ;  /* 0x0000000700079308 */ /* 0x000e260000000800 */
[----:B0-----:R-:W-:-:S05]  /*17e0*/  @!P1 FMUL R15, R0, R7 ;  /* 0x00000007000f9220 */ /* 0x001fca0000400000 */
        /* <DEDUP_REMOVED lines=15> */
.L_x_9:
[----:B------:R-:W-:Y:S05]  /*18e0*/  @P0 EXIT ;  /* 0x000000000000094d */ /* 0x000fea0003800000 */
[----:B------:R-:W-:-:S04]  /*18f0*/  LEA R9, R6, R9, 0x7 ;  /* 0x0000000906097211 */ /* 0x000fc800078e38ff */
[----:B------:R-:W-:-:S13]  /*1900*/  ISETP.GE.AND P0, PT, R9, R8, PT ;  /* 0x000000080900720c */ /* 0x000fda0003f06270 */
[----:B------:R-:W-:Y:S05]  /*1910*/  @P0 EXIT ;  /* 0x000000000000094d */ /* 0x000fea0003800000 */
[----:B------:R-:W-:-:S06]  /*1920*/  IMAD.WIDE R2, R9, 0x4, R2 ;  /* 0x0000000409027825 */ /* 0x000fcc00078e0202 */
[----:B------:R-:W3:Y:S01]  /*1930*/  LDG.E R2, desc[UR4][R2.64] ;  /* 0x0000000402027981 */ /* 0x000ee2000c1e1900 */
[----:B01----:R-:W-:Y:S01]  /*1940*/  HFMA2 R7, -RZ, RZ, 0.96630859375, -0.0022525787353515625 ;  /* 0x3bbb989dff077431 */ /* 0x003fe200000001ff */
[----:B--2---:R-:W-:Y:S01]  /*1950*/  MOV R11, 0x437c0000 ;  /* 0x437c0000000b7802 */ /* 0x004fe20000000f00 */
[----:B------:R-:W-:-:S04]  /*1960*/  IMAD.WIDE R4, R9, 0x4, R4 ;  /* 0x0000000409047825 */ /* 0x000fc800078e0204 */
[----:B---3--:R-:W-:-:S04]  /*1970*/  FFMA.SAT R0, R2, R7, 0.5 ;  /* 0x3f00000002007423 */ /* 0x008fc80000002007 */
[----:B------:R-:W-:-:S04]  /*1980*/  FFMA.RM R0, R0, R11, 12582913 ;  /* 0x4b40000100007423 */ /* 0x000fc8000000400b */
[C---:B------:R-:W-:Y:S01]  /*1990*/  FADD R7, R0.reuse, -12583039 ;  /* 0xcb40007f00077421 */ /* 0x040fe20000000000 */
[----:B------:R-:W-:-:S03]  /*19a0*/  SHF.L.U32 R0, R0, 0x17, RZ ;  /* 0x0000001700007819 */ /* 0x000fc600000006ff */
[----:B------:R-:W-:-:S04]  /*19b0*/  FFMA R7, R2, 1.4426950216293334961, -R7 ;  /* 0x3fb8aa3b02077823 */ /* 0x000fc80000000807 */
[----:B------:R-:W-:-:S06]  /*19c0*/  FFMA R7, R2, 1.925963033500011079e-08, R7 ;  /* 0x32a5706002077823 */ /* 0x000fcc0000000007 */
[----:B------:R-:W0:Y:S02]  /*19d0*/  MUFU.EX2 R7, R7 ;  /* 0x0000000700077308 */ /* 0x000e240000000800 */
[----:B0-----:R-:W-:-:S05]  /*19e0*/  FMUL R3, R0, R7 ;  /* 0x0000000700037220 */ /* 0x001fca0000400000 */
[----:B------:R-:W-:Y:S01]  /*19f0*/  STG.E desc[UR4][R4.64], R3 ;  /* 0x0000000304007986 */ /* 0x000fe2000c101904 */
[----:B------:R-:W-:Y:S05]  /*1a00*/  EXIT ;  /* 0x000000000000794d */ /* 0x000fea0003800000 */
.L_x_3:
[----:B------:R-:W-:-:S13]  /*1a10*/  ISETP.GE.AND P0, PT, R0, 0x1, PT ;  /* 0x000000010000780c */ /* 0x000fda0003f06270 */
[----:B------:R-:W-:Y:S05]  /*1a20*/  @!P0 EXIT ;  /* 0x000000000000894d */ /* 0x000fea0003800000 */
[C---:B------:R-:W-:Y:S01]  /*1a30*/  ISETP.GE.U32.AND P1, PT, R0.reuse, 0x8, PT ;  /* 0x000000080000780c */ /* 0x040fe20003f26070 */
[----:B------:R-:W-:Y:S01]  /*1a40*/  HFMA2 R8, -RZ, RZ, 0, 0 ;  /* 0x00000000ff087431 */ /* 0x000fe200000001ff */
[----:B------:R-:W-:-:S04]  /*1a50*/  LOP3.LUT R22, R0, 0x7, RZ, 0xc0, !PT ;  /* 0x0000000700167812 */ /* 0x000fc800078ec0ff */
[----:B------:R-:W-:-:S07]  /*1a60*/  ISETP.NE.AND P0, PT, R22, RZ, PT ;  /* 0x000000ff1600720c */ /* 0x000fce0003f05270 */
[----:B------:R-:W-:Y:S06]  /*1a70*/  @!P1 BRA `(.L_x_10) ;  /* 0x0000000400989947 */ /* 0x000fec0003800000 */
[----:B------:R-:W-:Y:S01]  /*1a80*/  IMAD.WIDE.U32 R16, R9, 0x4, R6 ;  /* 0x0000000409107825 */ /* 0x000fe200078e0006 */
[----:B------:R-:W-:-:S04]  /*1a90*/  LOP3.LUT R8, R0, 0x7ffffff8, RZ, 0xc0, !PT ;  /* 0x7ffffff800087812 */ /* 0x000fc800078ec0ff */
[----:B------:R-:W-:Y:S02]  /*1aa0*/  MOV R19, R17 ;  /* 0x0000001100137202 */ /* 0x000fe40000000f00 */
[----:B------:R-:W-:Y:S02]  /*1ab0*/  IADD3 R17, PT, PT, R9, 0x80, RZ ;  /* 0x0000008009117810 */ /* 0x000fe40007ffe0ff */
[----:B------:R-:W-:-:S07]  /*1ac0*/  IADD3 R18, PT, PT, -R8, RZ, RZ ;  /* 0x000000ff08127210 */ /* 0x000fce0007ffe1ff */
.L_x_11:
[----:B------:R-:W-:-:S04]  /*1ad0*/  IADD3 R10, P1, PT, R16, UR10, RZ ;  /* 0x0000000a100a7c10 */ /* 0x000fc8000ff3e0ff */
[----:B------:R-:W-:-:S06]  /*1ae0*/  IADD3.X R11, PT, PT, R19, UR11, RZ, P1, !PT ;  /* 0x0000000b130b7c10 */ /* 0x000fcc0008ffe4ff */
[----:B------:R-:W2:Y:S01]  /*1af0*/  LDG.E R11, desc[UR4][R10.64] ;  /* 0x000000040a0b7981 */ /* 0x000ea2000c1e1900 */
[----:B0-----:R-:W-:Y:S01]  /*1b00*/  HFMA2 R21, -RZ, RZ, 3.7421875, 0 ;  /* 0x437c0000ff157431 */ /* 0x001fe200000001ff */
[----:B------:R-:W-:Y:S02]  /*1b10*/  MOV R20, 0x3bbb989d ;  /* 0x3bbb989d00147802 */ /* 0x000fe40000000f00 */
[----:B------:R-:W-:-:S03]  /*1b20*/  IADD3 R14, P1, PT, R16, UR8, RZ ;  /* 0x00000008100e7c10 */ /* 0x000fc6000ff3e0ff */
[----:B--2---:R-:W-:-:S04]  /*1b30*/  FFMA.SAT R12, R11, R20, 0.5 ;  /* 0x3f0000000b0c7423 */ /* 0x004fc80000002014 */
[----:B------:R-:W-:-:S04]  /*1b40*/  FFMA.RM R15, R12, R21, 12582913 ;  /* 0x4b4000010c0f7423 */ /* 0x000fc80000004015 */
[C---:B------:R-:W-:Y:S01]  /*1b50*/  FADD R12, R15.reuse, -12583039 ;  /* 0xcb40007f0f0c7421 */ /* 0x040fe20000000000 */
[----:B------:R-:W-:Y:S02]  /*1b60*/  SHF.L.U32 R24, R15, 0x17, RZ ;  /* 0x000000170f187819 */ /* 0x000fe400000006ff */
[----:B------:R-:W-:Y:S01]  /*1b70*/  IADD3.X R15, PT, PT, R19, UR9, RZ, P1, !PT ;  /* 0x00000009130f7c10 */ /* 0x000fe20008ffe4ff */
[----:B------:R-:W-:-:S04]  /*1b80*/  FFMA R12, R11, 1.4426950216293334961, -R12 ;  /* 0x3fb8aa3b0b0c7823 */ /* 0x000fc8000000080c */
[----:B------:R-:W-:Y:S01]  /*1b90*/  FFMA R23, R11, 1.925963033500011079e-08, R12 ;  /* 0x32a570600b177823 */ /* 0x000fe2000000000c */
[----:B------:R-:W-:-:S05]  /*1ba0*/  IMAD.WIDE R12, R17, 0x4, R6 ;  /* 0x00000004110c7825 */ /* 0x000fca00078e0206 */
[----:B------:R-:W0:Y:S01]  /*1bb0*/  MUFU.EX2 R23, R23 ;  /* 0x0000001700177308 */ /* 0x000e220000000800 */
[----:B------:R-:W-:-:S04]  /*1bc0*/  IADD3 R10, P2, PT, R12, UR10, RZ ;  /* 0x0000000a0c0a7c10 */ /* 0x000fc8000ff5e0ff */
[----:B------:R-:W-:Y:S01]  /*1bd0*/  IADD3.X R11, PT, PT, R13, UR11, RZ, P2, !PT ;  /* 0x0000000b0d0b7c10 */ /* 0x000fe200097fe4ff */
[----:B0-----:R-:W-:-:S05]  /*1be0*/  FMUL R25, R24, R23 ;  /* 0x0000001718197220 */ /* 0x001fca0000400000 */
[----:B------:R0:W-:Y:S04]  /*1bf0*/  STG.E desc[UR4][R14.64], R25 ;  /* 0x000000190e007986 */ /* 0x0001e8000c101904 */
[----:B------:R-:W2:Y:S01]  /*1c00*/  LDG.E R27, desc[UR4][R10.64] ;  /* 0x000000040a1b7981 */ /* 0x000ea2000c1e1900 */
[----:B------:R-:W-:-:S04]  /*1c10*/  IADD3 R12, P1, PT, R12, UR8, RZ ;  /* 0x000000080c0c7c10 */ /* 0x000fc8000ff3e0ff */
[----:B------:R-:W-:Y:S01]  /*1c20*/  IADD3.X R13, PT, PT, R13, UR9, RZ, P1, !PT ;  /* 0x000000090d0d7c10 */ /* 0x000fe20008ffe4ff */
[----:B--2---:R-:W-:-:S04]  /*1c30*/  FFMA.SAT R24, R27, R20, 0.5 ;  /* 0x3f0000001b187423 */ /* 0x004fc80000002014 */
[----:B------:R-:W-:-:S04]  /*1c40*/  FFMA.RM R24, R24, R21, 12582913 ;  /* 0x4b40000118187423 */ /* 0x000fc80000004015 */
[C---:B------:R-:W-:Y:S01]  /*1c50*/  FADD R26, R24.reuse, -12583039 ;  /* 0xcb40007f181a7421 */ /* 0x040fe20000000000 */
[----:B------:R-:W-:-:S03]  /*1c60*/  SHF.L.U32 R24, R24, 0x17, RZ ;  /* 0x0000001718187819 */ /* 0x000fc600000006ff */
[----:B------:R-:W-:-:S04]  /*1c70*/  FFMA R26, R27, 1.4426950216293334961, -R26 ;  /* 0x3fb8aa3b1b1a7823 */ /* 0x000fc8000000081a */
[----:B------:R-:W-:-:S04]  /*1c80*/  FFMA R26, R27, 1.925963033500011079e-08, R26 ;  /* 0x32a570601b1a7823 */ /* 0x000fc8000000001a */
[----:B------:R-:W1:Y:S02]  /*1c90*/  MUFU.EX2 R23, R26 ;  /* 0x0000001a00177308 */ /* 0x000e640000000800 */
[----:B-1----:R-:W-:-:S05]  /*1ca0*/  FMUL R23, R24, R23 ;  /* 0x0000001718177220 */ /* 0x002fca0000400000 */
[----:B------:R1:W-:Y:S04]  /*1cb0*/  STG.E desc[UR4][R12.64], R23 ;  /* 0x000000170c007986 */ /* 0x0003e8000c101904 */
[----:B0-----:R-:W2:Y:S02]  /*1cc0*/  LDG.E R15, desc[UR4][R10.64+0x200] ;  /* 0x000200040a0f7981 */ /* 0x001ea4000c1e1900 */
        /* <DEDUP_REMOVED lines=8> */
[----:B------:R0:W-:Y:S04]  /*1d50*/  STG.E desc[UR4][R12.64+0x200], R15 ;  /* 0x0002000f0c007986 */ /* 0x0001e8000c101904 */
[----:B-1----:R-:W2:Y:S02]  /*1d60*/  LDG.E R23, desc[UR4][R10.64+0x400] ;  /* 0x000400040a177981 */ /* 0x002ea4000c1e1900 */
        /* <DEDUP_REMOVED lines=39> */
[----:B-1----:R-:W2:Y:S01]  /*1fe0*/  LDG.E R23, desc[UR4][R10.64+0xc00] ;  /* 0x000c00040a177981 */ /* 0x002ea2000c1e1900 */
[----:B------:R-:W-:Y:S02]  /*1ff0*/  IADD3 R18, PT, PT, R18, 0x8, RZ ;  /* 0x0000000812127810 */ /* 0x000fe40007ffe0ff */
[----:B------:R-:W-:Y:S02]  /*2000*/  IADD3 R16, P2, PT, R16, 0x1000, RZ ;  /* 0x0000100010107810 */ /* 0x000fe40007f5e0ff */
[----:B------:R-:W-:Y:S02]  /*2010*/  ISETP.NE.AND P1, PT, R18, RZ, PT ;  /* 0x000000ff1200720c */ /* 0x000fe40003f25270 */
[----:B------:R-:W-:-:S02]  /*2020*/  IADD3 R17, PT, PT, R17, 0x400, RZ ;  /* 0x0000040011117810 */ /* 0x000fc40007ffe0ff */
[----:B------:R-:W-:Y:S01]  /*2030*/  IADD3.X R19, PT, PT, RZ, R19, RZ, P2, !PT ;  /* 0x00000013ff137210 */ /* 0x000fe200017fe4ff */
        /* <DEDUP_REMOVED lines=8> */
[----:B------:R0:W-:Y:S01]  /*20c0*/  STG.E desc[UR4][R12.64+0xc00], R21 ;  /* 0x000c00150c007986 */ /* 0x0001e2000c101904 */
[----:B------:R-:W-:Y:S05]  /*20d0*/  @P1 BRA `(.L_x_11) ;  /* 0xfffffff8007c1947 */ /* 0x000fea000383ffff */
.L_x_10:
[----:B------:R-:W-:Y:S05]  /*20e0*/  @!P0 EXIT ;  /* 0x000000000000894d */ /* 0x000fea0003800000 */
[----:B------:R-:W-:Y:S02]  /*20f0*/  ISETP.GE.U32.AND P0, PT, R22, 0x4, PT ;  /* 0x000000041600780c */ /* 0x000fe40003f06070 */
[----:B------:R-:W-:-:S04]  /*2100*/  LOP3.LUT R19, R0, 0x3, RZ, 0xc0, !PT ;  /* 0x0000000300137812 */ /* 0x000fc800078ec0ff */
[----:B------:R-:W-:-:S07]  /*2110*/  ISETP.NE.AND P1, PT, R19, RZ, PT ;  /* 0x000000ff1300720c */ /* 0x000fce0003f25270 */
[----:B------:R-:W-:Y:S06]  /*2120*/  @!P0 BRA `(.L_x_12) ;  /* 0x0000000000b88947 */ /* 0x000fec0003800000 */
[----:B------:R-:W-:-:S05]  /*2130*/  LEA R11, R8, R9, 0x7 ;  /* 0x00000009080b7211 */ /* 0x000fca00078e38ff */
[----:B------:R-:W-:-:S05]  /*2140*/  IMAD.WIDE R6, R11, 0x4, R2 ;  /* 0x000000040b067825 */ /* 0x000fca00078e0202 */
[----:B0-----:R-:W2:Y:S01]  /*2150*/  LDG.E R15, desc[UR4][R6.64] ;  /* 0x00000004060f7981 */ /* 0x001ea2000c1e1900 */
[----:B------:R-:W-:Y:S01]  /*2160*/  HFMA2 R13, -RZ, RZ, 3.7421875, 0 ;  /* 0x437c0000ff0d7431 */ /* 0x000fe200000001ff */
[----:B------:R-:W-:-:S05]  /*2170*/  MOV R12, 0x3bbb989d ;  /* 0x3bbb989d000c7802 */ /* 0x000fca0000000f00 */
[----:B--2---:R-:W-:-:S04]  /*2180*/  FFMA.SAT R10, R15, R12, 0.5 ;  /* 0x3f0000000f0a7423 */ /* 0x004fc8000000200c */
[----:B------:R-:W-:-:S04]  /*2190*/  FFMA.RM R10, R10, R13, 12582913 ;  /* 0x4b4000010a0a7423 */ /* 0x000fc8000000400d */
[----:B------:R-:W-:-:S04]  /*21a0*/  FADD R14, R10, -12583039 ;  /* 0xcb40007f0a0e7421 */ /* 0x000fc80000000000 */
[----:B------:R-:W-:-:S04]  /*21b0*/  FFMA R14, R15, 1.4426950216293334961, -R14 ;  /* 0x3fb8aa3b0f0e7823 */ /* 0x000fc8000000080e */
[----:B------:R-:W-:Y:S01]  /*21c0*/  FFMA R14, R15, 1.925963033500011079e-08, R14 ;  /* 0x32a570600f0e7823 */ /* 0x000fe2000000000e */
[----:B------:R-:W-:Y:S01]  /*21d0*/  SHF.L.U32 R15, R10, 0x17, RZ ;  /* 0x000000170a0f7819 */ /* 0x000fe200000006ff */
[----:B------:R-:W-:-:S04]  /*21e0*/  IMAD.WIDE R10, R11, 0x4, R4 ;  /* 0x000000040b0a7825 */ /* 0x000fc800078e0204 */
[----:B------:R-:W0:Y:S02]  /*21f0*/  MUFU.EX2 R14, R14 ;  /* 0x0000000e000e7308 */ /* 0x000e240000000800 */
[----:B0-----:R-:W-:-:S05]  /*2200*/  FMUL R15, R15, R14 ;  /* 0x0000000e0f0f7220 */ /* 0x001fca0000400000 */
[----:B------:R0:W-:Y:S04]  /*2210*/  STG.E desc[UR4][R10.64], R15 ;  /* 0x0000000f0a007986 */ /* 0x0001e8000c101904 */
[----:B------:R-:W2:Y:S02]  /*2220*/  LDG.E R17, desc[UR4][R6.64+0x200] ;  /* 0x0002000406117981 */ /* 0x000ea4000c1e1900 */
        /* <DEDUP_REMOVED lines=19> */
[----:B-1----:R-:W3:Y:S01]  /*2360*/  LDG.E R17, desc[UR4][R6.64+0x600] ;  /* 0x0006000406117981 */ /* 0x002ee2000c1e1900 */
[----:B------:R-:W-:Y:S01]  /*2370*/  IADD3 R8, PT, PT, R8, 0x4, RZ ;  /* 0x0000000408087810 */ /* 0x000fe20007ffe0ff */
[----:B---3--:R-:W-:-:S04]  /*2380*/  FFMA.SAT R12, R17, R12, 0.5 ;  /* 0x3f000000110c7423 */ /* 0x008fc8000000200c */
        /* <DEDUP_REMOVED lines=8> */
.L_x_12:
[----:B------:R-:W-:Y:S05]  /*2410*/  @!P1 EXIT ;  /* 0x000000000000994d */ /* 0x000fea0003800000 */
[----:B------:R-:W-:Y:S02]  /*2420*/  ISETP.NE.AND P0, PT, R19, 0x1, PT ;  /* 0x000000011300780c */ /* 0x000fe40003f05270 */
[----:B------:R-:W-:-:S04]  /*2430*/  LOP3.LUT R0, R0, 0x1, RZ, 0xc0, !PT ;  /* 0x0000000100007812 */ /* 0x000fc800078ec0ff */
[----:B------:R-:W-:-:S07]  /*2440*/  ISETP.NE.U32.AND P1, PT, R0, 0x1, PT ;  /* 0x000000010000780c */ /* 0x000fce0003f25070 */
[----:B------:R-:W-:Y:S06]  /*2450*/  @!P0 BRA `(.L_x_13) ;  /* 0x0000000000688947 */ /* 0x000fec0003800000 */
[----:B0-2---:R-:W-:-:S05]  /*2460*/  LEA R15, R8, R9, 0x7 ;  /* 0x00000009080f7211 */ /* 0x005fca00078e38ff */
[----:B------:R-:W-:-:S05]  /*2470*/  IMAD.WIDE R6, R15, 0x4, R2 ;  /* 0x000000040f067825 */ /* 0x000fca00078e0202 */
[----:B------:R-:W2:Y:S01]  /*2480*/  LDG.E R0, desc[UR4][R6.64] ;  /* 0x0000000406007981 */ /* 0x000ea2000c1e1900 */
[----:B------:R-:W-:Y:S01]  /*2490*/  HFMA2 R19, -RZ, RZ, 3.7421875, 0 ;  /* 0x437c0000ff137431 */ /* 0x000fe200000001ff */
[----:B------:R-:W-:-:S05]  /*24a0*/  MOV R17, 0x3bbb989d ;  /* 0x3bbb989d00117802 */ /* 0x000fca0000000f00 */
[----:B--2---:R-:W-:-:S04]  /*24b0*/  FFMA.SAT R10, R0, R17, 0.5 ;  /* 0x3f000000000a7423 */ /* 0x004fc80000002011 */
[----:B------:R-:W-:-:S04]  /*24c0*/  FFMA.RM R10, R10, R19, 12582913 ;  /* 0x4b4000010a0a7423 */ /* 0x000fc80000004013 */
[C---:B------:R-:W-:Y:S01]  /*24d0*/  FADD R11, R10.reuse, -12583039 ;  /* 0xcb40007f0a0b7421 */ /* 0x040fe20000000000 */
[----:B------:R-:W-:-:S03]  /*24e0*/  SHF.L.U32 R12, R10, 0x17, RZ ;  /* 0x000000170a0c7819 */ /* 0x000fc600000006ff */
[----:B------:R-:W-:-:S04]  /*24f0*/  FFMA R11, R0, 1.4426950216293334961, -R11 ;  /* 0x3fb8aa3b000b7823 */ /* 0x000fc8000000080b */
[----:B------:R-:W-:Y:S01]  /*2500*/  FFMA R0, R0, 1.925963033500011079e-08, R11 ;  /* 0x32a5706000007823 */ /* 0x000fe2000000000b */
[----:B------:R-:W-:-:S03]  /*2510*/  IMAD.WIDE R10, R15, 0x4, R4 ;  /* 0x000000040f0a7825 */ /* 0x000fc600078e0204 */
[----:B------:R-:W0:Y:S02]  /*2520*/  MUFU.EX2 R13, R0 ;  /* 0x00000000000d7308 */ /* 0x000e240000000800 */
[----:B0-----:R-:W-:-:S05]  /*2530*/  FMUL R13, R12, R13 ;  /* 0x0000000d0c0d7220 */ /* 0x001fca0000400000 */
[----:B------:R1:W-:Y:S04]  /*2540*/  STG.E desc[UR4][R10.64], R13 ;  /* 0x0000000d0a007986 */ /* 0x0003e8000c101904 */
[----:B------:R-:W2:Y:S01]  /*2550*/  LDG.E R6, desc[UR4][R6.64+0x200] ;  /* 0x0002000406067981 */ /* 0x000ea2000c1e1900 */
[----:B------:R-:W-:Y:S01]  /*2560*/  IADD3 R8, PT, PT, R8, 0x2, RZ ;  /* 0x0000000208087810 */ /* 0x000fe20007ffe0ff */
[----:B--2---:R-:W-:-:S04]  /*2570*/  FFMA.SAT R12, R6, R17, 0.5 ;  /* 0x3f000000060c7423 */ /* 0x004fc80000002011 */
[----:B------:R-:W-:-:S04]  /*2580*/  FFMA.RM R12, R12, R19, 12582913 ;  /* 0x4b4000010c0c7423 */ /* 0x000fc80000004013 */
[C---:B------:R-:W-:Y:S01]  /*2590*/  FADD R15, R12.reuse, -12583039 ;  /* 0xcb40007f0c0f7421 */ /* 0x040fe20000000000 */
[----:B------:R-:W-:-:S03]  /*25a0*/  SHF.L.U32 R12, R12, 0x17, RZ ;  /* 0x000000170c0c7819 */ /* 0x000fc600000006ff */
[----:B------:R-:W-:-:S04]  /*25b0*/  FFMA R15, R6, 1.4426950216293334961, -R15 ;  /* 0x3fb8aa3b060f7823 */ /* 0x000fc8000000080f */
[----:B------:R-:W-:-:S06]  /*25c0*/  FFMA R15, R6, 1.925963033500011079e-08, R15 ;  /* 0x32a57060060f7823 */ /* 0x000fcc000000000f */
[----:B------:R-:W0:Y:S02]  /*25d0*/  MUFU.EX2 R15, R15 ;  /* 0x0000000f000f7308 */ /* 0x000e240000000800 */
[----:B0-----:R-:W-:-:S05]  /*25e0*/  FMUL R17, R12, R15 ;  /* 0x0000000f0c117220 */ /* 0x001fca0000400000 */
[----:B------:R1:W-:Y:S02]  /*25f0*/  STG.E desc[UR4][R10.64+0x200], R17 ;  /* 0x000200110a007986 */ /* 0x0003e4000c101904 */
.L_x_13:
[----:B------:R-:W-:Y:S05]  /*2600*/  @P1 EXIT ;  /* 0x000000000000194d */ /* 0x000fea0003800000 */
[----:B------:R-:W-:-:S05]  /*2610*/  LEA R9, R8, R9, 0x7 ;  /* 0x0000000908097211 */ /* 0x000fca00078e38ff */
[----:B------:R-:W-:-:S06]  /*2620*/  IMAD.WIDE R2, R9, 0x4, R2 ;  /* 0x0000000409027825 */ /* 0x000fcc00078e0202 */
[----:B------:R-:W3:Y:S01]  /*2630*/  LDG.E R2, desc[UR4][R2.64] ;  /* 0x0000000402027981 */ /* 0x000ee2000c1e1900 */
[----:B-12---:R-:W-:Y:S01]  /*2640*/  HFMA2 R11, -RZ, RZ, 3.7421875, 0 ;  /* 0x437c0000ff0b7431 */ /* 0x006fe200000001ff */
[----:B------:R-:W-:Y:S01]  /*2650*/  MOV R7, 0x3bbb989d ;  /* 0x3bbb989d00077802 */ /* 0x000fe20000000f00 */
[----:B------:R-:W-:-:S04]  /*2660*/  IMAD.WIDE R4, R9, 0x4, R4 ;  /* 0x0000000409047825 */ /* 0x000fc800078e0204 */
[----:B---3--:R-:W-:-:S04]  /*2670*/  FFMA.SAT R0, R2, R7, 0.5 ;  /* 0x3f00000002007423 */ /* 0x008fc80000002007 */
[----:B------:R-:W-:-:S04]  /*2680*/  FFMA.RM R0, R0, R11, 12582913 ;  /* 0x4b40000100007423 */ /* 0x000fc8000000400b */
[C---:B------:R-:W-:Y:S01]  /*2690*/  FADD R7, R0.reuse, -12583039 ;  /* 0xcb40007f00077421 */ /* 0x040fe20000000000 */
[----:B------:R-:W-:-:S03]  /*26a0*/  SHF.L.U32 R0, R0, 0x17, RZ ;  /* 0x0000001700007819 */ /* 0x000fc600000006ff */
[----:B------:R-:W-:-:S04]  /*26b0*/  FFMA R7, R2, 1.4426950216293334961, -R7 ;  /* 0x3fb8aa3b02077823 */ /* 0x000fc80000000807 */
[----:B------:R-:W-:-:S06]  /*26c0*/  FFMA R7, R2, 1.925963033500011079e-08, R7 ;  /* 0x32a5706002077823 */ /* 0x000fcc0000000007 */
[----:B------:R-:W1:Y:S02]  /*26d0*/  MUFU.EX2 R7, R7 ;  /* 0x0000000700077308 */ /* 0x000e640000000800 */
[----:B-1----:R-:W-:-:S05]  /*26e0*/  FMUL R3, R0, R7 ;  /* 0x0000000700037220 */ /* 0x002fca0000400000 */
[----:B------:R-:W-:Y:S01]  /*26f0*/  STG.E desc[UR4][R4.64], R3 ;  /* 0x0000000304007986 */ /* 0x000fe2000c101904 */
[----:B------:R-:W-:Y:S05]  /*2700*/  EXIT ;  /* 0x000000000000794d */ /* 0x000fea0003800000 */
.L_x_14:
[----:B------:R-:W-:-:S00]  /*2710*/  BRA `(.L_x_14) ;  /* 0xfffffffc00fc7947 */ /* 0x000fc0000383ffff */
[----:B------:R-:W-:-:S00]  /*2720*/  NOP ;  /* 0x0000000000007918 */ /* 0x000fc00000000000 */
        /* <DEDUP_REMOVED lines=13> */
.L_x_185:


//--------------------- .text._ZN3cub18CUB_300001_SM_10006detail9transform16transform_kernelINS2_10policy_hubILb1EN4cuda3std3__45tupleIJPfEEEE10policy1000Ei11exponentialS9_JS9_EEEvT0_iT1_T2_DpNS2_10kernel_argIT3_EE --------------------------
	.section	.text._ZN3cub18CUB_300001_SM_10006detail9transform16transform_kernelINS2_10policy_hubILb1EN4cuda3std3__45tupleIJPfEEEE10policy1000Ei11exponentialS9_JS9_EEEvT0_iT1_T2_DpNS2_10kernel_argIT3_EE,"ax",@progbits
	.align	128
        .global         _ZN3cub18CUB_300001_SM_10006detail9transform16transform_kernelINS2_10policy_hubILb1EN4cuda3std3__45tupleIJPfEEEE10policy1000Ei11exponentialS9_JS9_EEEvT0_iT1_T2_DpNS2_10kernel_argIT3_EE
        .type           _ZN3cub18CUB_300001_SM_10006detail9transform16transform_kernelINS2_10policy_hubILb1EN4cuda3std3__45tupleIJPfEEEE10policy1000Ei11exponentialS9_JS9_EEEvT0_iT1_T2_DpNS2_10kernel_argIT3_EE,@function
        .size           _ZN3cub18CUB_300001_SM_10006detail9transform16transform_kernelINS2_10policy_hubILb1EN4cuda3std3__45tupleIJPfEEEE10policy1000Ei11exponentialS9_JS9_EEEvT0_iT1_T2_DpNS2_10kernel_argIT3_EE,(.L_x_186 - _ZN3cub18CUB_300001_SM_10006detail9transform16transform_kernelINS2_10policy_hubILb1EN4cuda3std3__45tupleIJPfEEEE10policy1000Ei11exponentialS9_JS9_EEEvT0_iT1_T2_DpNS2_10kernel_argIT3_EE)
        .other          _ZN3cub18CUB_300001_SM_10006detail9transform16transform_kernelINS2_10policy_hubILb1EN4cuda3std3__45tupleIJPfEEEE10policy1000Ei11exponentialS9_JS9_EEEvT0_iT1_T2_DpNS2_10kernel_argIT3_EE,@"STO_CUDA_ENTRY STV_DEFAULT"
_ZN3cub18CUB_300001_SM_10006detail9transform16transform_kernelINS2_10policy_hubILb1EN4cuda3std3__45tupleIJPfEEEE10policy1000Ei11exponentialS9_JS9_EEEvT0_iT1_T2_DpNS2_10kernel_argIT3_EE:
.text._ZN3cub18CUB_300001_SM_10006detail9transform16transform_kernelINS2_10policy_hubILb1EN4cuda3std3__45tupleIJPfEEEE10policy1000Ei11exponentialS9_JS9_EEEvT0_iT1_T2_DpNS2_10kernel_argIT3_EE:
[----:B------:R-:W-:Y:S08]  /*0000*/  LDC R1, c[0x0][0x37c] ;  /* 0x0000df00ff017b82 */ /* 0x000ff00000000800 */
[----:B------:R-:W0:Y:S01]  /*0010*/  LDC.64 R8, c[0x0][0x380] ;  /* 0x0000e000ff087b82 */ /* 0x000e220000000a00 */
[----:B------:R-:W1:Y:S01]  /*0020*/  S2R R11, SR_TID.X ;  /* 0x00000000000b7919 */ /* 0x000e620000002100 */
[----:B------:R-:W-:Y:S06]  /*0030*/  BSSY.RECONVERGENT B0, `(.L_x_15) ;  /* 0x0000013000007945 */ /* 0x000fec0003800200 */
[----:B------:R-:W2:Y:S01]  /*0040*/  S2UR UR4, SR_CTAID.X ;  /* 0x00000000000479c3 */ /* 0x000ea20000002500 */
[----:B0-----:R-:W-:-:S05]  /*0050*/  SHF.L.U32 R5, R9, 0x7, RZ ;  /* 0x0000000709057819 */ /* 0x001fca00000006ff */
[----:B--2---:R-:W-:Y:S01]  /*0060*/  IMAD R7, R5, UR4, RZ ;  /* 0x0000000405077c24 */ /* 0x004fe2000f8e02ff */
[----:B-1----:R-:W-:-:S04]  /*0070*/  SHF.L.U32 R13, R11, 0x7, RZ ;  /* 0x000000070b0d7819 */ /* 0x002fc800000006ff */
[----:B------:R-:W-:-:S04]  /*0080*/  IADD3 R8, PT, PT, -R7, R8, RZ ;  /* 0x0000000807087210 */ /* 0x000fc80007ffe1ff */
[----:B------:R-:W-:-:S04]  /*0090*/  VIMNMX R0, PT, PT, R5, R8, PT ;  /* 0x0000000805007248 */ /* 0x000fc80003fe0100 */
[----:B------:R-:W-:-:S04]  /*00a0*/  SHF.L.U32 R4, R0, 0x2, RZ ;  /* 0x0000000200047819 */ /* 0x000fc800000006ff */
[----:B------:R-:W-:-:S13]  /*00b0*/  ISETP.GE.AND P0, PT, R13, R4, PT ;  /* 0x000000040d00720c */ /* 0x000fda0003f06270 */
[----:B------:R-:W-:Y:S05]  /*00c0*/  @P0 BRA `(.L_x_16) ;  /* 0x0000000000240947 */ /* 0x000fea0003800000 */
[----:B------:R-:W0:Y:S02]  /*00d0*/  LDC.64 R2, c[0x0][0x398] ;  /* 0x0000e600ff027b82 */ /* 0x000e240000000a00 */
[----:B0-----:R-:W-:-:S04]  /*00e0*/  IMAD.WIDE.U32 R2, R11, 0x80, R2 ;  /* 0x000000800b027825 */ /* 0x001fc800078e0002 */
[----:B------:R-:W-:-:S07]  /*00f0*/  IMAD.WIDE R2, R7, 0x4, R2 ;  /* 0x0000000407027825 */ /* 0x000fce00078e0202 */
.L_x_17:
[----:B------:R-:W-:Y:S01]  /*0100*/  IADD3 R13, PT, PT, R13, 0x4000, RZ ;  /* 0x000040000d0d7810 */ /* 0x000fe20007ffe0ff */
[----:B------:R0:W-:Y:S03]  /*0110*/  CCTL.E.PF2 [R2] ;  /* 0x000000000200798f */ /* 0x0001e60000800100 */
[----:B------:R-:W-:Y:S02]  /*0120*/  ISETP.GE.AND P0, PT, R13, R4, PT ;  /* 0x000000040d00720c */ /* 0x000fe40003f06270 */
[----:B0-----:R-:W-:-:S04]  /*0130*/  IADD3 R2, P1, PT, R2, 0x4000, RZ ;  /* 0x0000400002027810 */ /* 0x001fc80007f3e0ff */
[----:B------:R-:W-:-:S07]  /*0140*/  IADD3.X R3, PT, PT, RZ, R3, RZ, P1, !PT ;  /* 0x00000003ff037210 */ /* 0x000fce0000ffe4ff */
[----:B------:R-:W-:Y:S05]  /*0150*/  @!P0 BRA `(.L_x_17) ;  /* 0xfffffffc00e88947 */ /* 0x000fea000383ffff */
.L_x_16:
[----:B------:R-:W-:Y:S05]  /*0160*/  BSYNC.RECONVERGENT B0 ;  /* 0x0000000000007941 */ /* 0x000fea0003800200 */
.L_x_15:
[----:B------:R-:W0:Y:S01]  /*0170*/  LDCU.128 UR8, c[0x0][0x390] ;  /* 0x00007200ff0877ac */ /* 0x000e220008000c00 */
[----:B------:R-:W-:Y:S01]  /*0180*/  ISETP.GT.AND P0, PT, R5, R8, PT ;  /* 0x000000080500720c */ /* 0x000fe20003f04270 */
[----:B------:R-:W-:Y:S01]  /*0190*/  IMAD.WIDE R6, R7, 0x4, RZ ;  /* 0x0000000407067825 */ /* 0x000fe200078e02ff */
[----:B------:R-:W1:Y:S02]  /*01a0*/  LDCU.64 UR4, c[0x0][0x358] ;  /* 0x00006b00ff0477ac */ /* 0x000e640008000a00 */
[C---:B0-----:R-:W-:Y:S02]  /*01b0*/  IADD3 R4, P1, PT, R6.reuse, UR10, RZ ;  /* 0x0000000a06047c10 */ /* 0x041fe4000ff3e0ff */
[----:B------:R-:W-:Y:S02]  /*01c0*/  IADD3 R2, P2, PT, R6, UR8, RZ ;  /* 0x0000000806027c10 */ /* 0x000fe4000ff5e0ff */
[C---:B------:R-:W-:Y:S02]  /*01d0*/  IADD3.X R5, PT, PT, R7.reuse, UR11, RZ, P1, !PT ;  /* 0x0000000b07057c10 */ /* 0x040fe40008ffe4ff */
[----:B------:R-:W-:-:S03]  /*01e0*/  IADD3.X R3, PT, PT, R7, UR9, RZ, P2, !PT ;  /* 0x0000000907037c10 */ /* 0x000fc600097fe4ff */
[----:B-1----:R-:W-:Y:S06]  /*01f0*/  @P0 BRA `(.L_x_18) ;  /* 0x0000000c00480947 */ /* 0x002fec0003800000 */
        /* <DEDUP_REMOVED lines=8> */
[----:B------:R-:W-:Y:S01]  /*0280*/  LOP3.LUT R0, R9, 0x7ffffff8, RZ, 0xc0, !PT ;  /* 0x7ffffff809007812 */ /* 0x000fe200078ec0ff */
[----:B------:R-:W0:Y:S01]  /*0290*/  LDCU.128 UR8, c[0x0][0x390] ;  /* 0x00007200ff0877ac */ /* 0x000e220008000c00 */
[----:B------:R-:W-:Y:S02]  /*02a0*/  IADD3 R17, PT, PT, R11, 0x80, RZ ;  /* 0x000000800b117810 */ /* 0x000fe40007ffe0ff */
[----:B------:R-:W-:Y:S02]  /*02b0*/  MOV R10, R18 ;  /* 0x00000012000a7202 */ /* 0x000fe40000000f00 */
[----:B------:R-:W-:-:S07]  /*02c0*/  IADD3 R16, PT, PT, -R0, RZ, RZ ;  /* 0x000000ff00107210 */ /* 0x000fce0007ffe1ff */
.L_x_20:
[----:B0-----:R-:W-:-:S04]  /*02d0*/  IADD3 R8, P1, PT, R10, UR10, RZ ;  /* 0x0000000a0a087c10 */ /* 0x001fc8000ff3e0ff */
[----:B------:R-:W-:-:S06]  /*02e0*/  IADD3.X R9, PT, PT, R19, UR11, RZ, P1, !PT ;  /* 0x0000000b13097c10 */ /* 0x000fcc0008ffe4ff */
[----:B--2---:R-:W2:Y:S01]  /*02f0*/  LDG.E R9, desc[UR4][R8.64] ;  /* 0x0000000408097981 */ /* 0x004ea2000c1e1900 */
[----:B------:R-:W-:Y:S01]  /*0300*/  HFMA2 R20, -RZ, RZ, 3.7421875, 0 ;  /* 0x437c0000ff147431 */ /* 0x000fe200000001ff */
        /* <DEDUP_REMOVED lines=23> */
[----:B------:R-:W-:-:S06]  /*0480*/  FFMA R22, R25, 1.925963033500011079e-08, R22 ;  /* 0x32a5706019167823 */ /* 0x000fcc0000000016 */
[----:B------:R-:W1:Y:S02]  /*0490*/  MUFU.EX2 R22, R22 ;  /* 0x0000001600167308 */ /* 0x000e640000000800 */
[----:B-1----:R-:W-:-:S05]  /*04a0*/  FMUL R27, R27, R22 ;  /* 0x000000161b1b7220 */ /* 0x002fca0000400000 */
[----:B------:R-:W-:Y:S04]  /*04b0*/  STG.E desc[UR4][R12.64], R27 ;  /* 0x0000001b0c007986 */ /* 0x000fe8000c101904 */
[----:B0-----:R-:W2:Y:S02]  /*04c0*/  LDG.E R15, desc[UR4][R8.64+0x200] ;  /* 0x00020004080f7981 */ /* 0x001ea4000c1e1900 */
        /* <DEDUP_REMOVED lines=18> */
[----:B------:R1:W-:Y:S04]  /*05f0*/  STG.E desc[UR4][R12.64+0x400], R25 ;  /* 0x000400190c007986 */ /* 0x0003e8000c101904 */
[----:B------:R-:W0:Y:S02]  /*0600*/  LDG.E R15, desc[UR4][R8.64+0x600] ;  /* 0x00060004080f7981 */ /* 0x000e24000c1e1900 */
[----:B0-----:R-:W-:-:S04]  /*0610*/  FFMA.SAT R23, R15, R18, 0.5 ;  /* 0x3f0000000f177423 */ /* 0x001fc80000002012 */
        /* <DEDUP_REMOVED lines=8> */
[----:B------:R-:W1:Y:S02]  /*06a0*/  LDG.E R15, desc[UR4][R8.64+0x800] ;  /* 0x00080004080f7981 */ /* 0x000e64000c1e1900 */
[----:B-1----:R-:W-:-:S04]  /*06b0*/  FFMA.SAT R25, R15, R18, 0.5 ;  /* 0x3f0000000f197423 */ /* 0x002fc80000002012 */
        /* <DEDUP_REMOVED lines=18> */
[----:B------:R-:W1:Y:S01]  /*07e0*/  LDG.E R15, desc[UR4][R8.64+0xc00] ;  /* 0x000c0004080f7981 */ /* 0x000e62000c1e1900 */
[----:B------:R-:W-:Y:S02]  /*07f0*/  IADD3 R16, PT, PT, R16, 0x8, RZ ;  /* 0x0000000810107810 */ /* 0x000fe40007ffe0ff */
[----:B------:R-:W-:Y:S02]  /*0800*/  IADD3 R10, P2, PT, R10, 0x1000, RZ ;  /* 0x000010000a0a7810 */ /* 0x000fe40007f5e0ff */
[----:B------:R-:W-:Y:S02]  /*0810*/  ISETP.NE.AND P1, PT, R16, RZ, PT ;  /* 0x000000ff1000720c */ /* 0x000fe40003f25270 */
[----:B------:R-:W-:-:S02]  /*0820*/  IADD3 R17, PT, PT, R17, 0x400, RZ ;  /* 0x0000040011117810 */ /* 0x000fc40007ffe0ff */
[----:B------:R-:W-:Y:S01]  /*0830*/  IADD3.X R19, PT, PT, RZ, R19, RZ, P2, !PT ;  /* 0x00000013ff137210 */ /* 0x000fe200017fe4ff */
[----:B-1----:R-:W-:-:S04]  /*0840*/  FFMA.SAT R25, R15, R18, 0.5 ;  /* 0x3f0000000f197423 */ /* 0x002fc80000002012 */
[----:B------:R-:W-:-:S04]  /*0850*/  FFMA.RM R25, R25, R20, 12582913 ;  /* 0x4b40000119197423 */ /* 0x000fc80000004014 */
[C---:B------:R-:W-:Y:S01]  /*0860*/  FADD R18, R25.reuse, -12583039 ;  /* 0xcb40007f19127421 */ /* 0x040fe20000000000 */
[----:B------:R-:W-:-:S03]  /*0870*/  SHF.L.U32 R25, R25, 0x17, RZ ;  /* 0x0000001719197819 */ /* 0x000fc600000006ff */
[----:B------:R-:W-:-:S04]  /*0880*/  FFMA R18, R15, 1.4426950216293334961, -R18 ;  /* 0x3fb8aa3b0f127823 */ /* 0x000fc80000000812 */
[----:B------:R-:W-:-:S06]  /*0890*/  FFMA R18, R15, 1.925963033500011079e-08, R18 ;  /* 0x32a570600f127823 */ /* 0x000fcc0000000012 */
[----:B------:R-:W0:Y:S02]  /*08a0*/  MUFU.EX2 R18, R18 ;  /* 0x0000001200127308 */ /* 0x000e240000000800 */
[----:B0-----:R-:W-:-:S05]  /*08b0*/  FMUL R25, R25, R18 ;  /* 0x0000001219197220 */ /* 0x001fca0000400000 */
[----:B------:R2:W-:Y:S01]  /*08c0*/  STG.E desc[UR4][R12.64+0xc00], R25 ;  /* 0x000c00190c007986 */ /* 0x0005e2000c101904 */
[----:B------:R-:W-:Y:S05]  /*08d0*/  @P1 BRA `(.L_x_20) ;  /* 0xfffffff8007c1947 */ /* 0x000fea000383ffff */
.L_x_19:
[----:B------:R-:W-:Y:S05]  /*08e0*/  @!P0 EXIT ;  /* 0x000000000000894d */ /* 0x000fea0003800000 */
[----:B------:R-:W0:Y:S01]  /*08f0*/  LDC R10, c[0x0][0x384] ;  /* 0x0000e100ff0a7b82 */ /* 0x000e220000000800 */
[----:B------:R-:W-:Y:S02]  /*0900*/  ISETP.GE.U32.AND P0, PT, R21, 0x4, PT ;  /* 0x000000041500780c */ /* 0x000fe40003f06070 */
[----:B0-----:R-:W-:-:S04]  /*0910*/  LOP3.LUT R19, R10, 0x3, RZ, 0xc0, !PT ;  /* 0x000000030a137812 */ /* 0x001fc800078ec0ff */
[----:B------:R-:W-:-:S07]  /*0920*/  ISETP.NE.AND P1, PT, R19, RZ, PT ;  /* 0x000000ff1300720c */ /* 0x000fce0003f25270 */
[----:B------:R-:W-:Y:S06]  /*0930*/  @!P0 BRA `(.L_x_21) ;  /* 0x0000000000b88947 */ /* 0x000fec0003800000 */
[----:B------:R-:W-:-:S05]  /*0940*/  LEA R9, R0, R11, 0x7 ;  /* 0x0000000b00097211 */ /* 0x000fca00078e38ff */
[----:B------:R-:W-:-:S05]  /*0950*/  IMAD.WIDE R6, R9, 0x4, R4 ;  /* 0x0000000409067825 */ /* 0x000fca00078e0204 */
[----:B------:R-:W3:Y:S01]  /*0960*/  LDG.E R15, desc[UR4][R6.64] ;  /* 0x00000004060f7981 */ /* 0x000ee2000c1e1900 */
[----:B--2---:R-:W-:Y:S01]  /*0970*/  HFMA2 R13, -RZ, RZ, 3.7421875, 0 ;  /* 0x437c0000ff0d7431 */ /* 0x004fe200000001ff */
[----:B------:R-:W-:-:S05]  /*0980*/  MOV R12, 0x3bbb989d ;  /* 0x3bbb989d000c7802 */ /* 0x000fca0000000f00 */
[----:B---3--:R-:W-:-:S04]  /*0990*/  FFMA.SAT R8, R15, R12, 0.5 ;  /* 0x3f0000000f087423 */ /* 0x008fc8000000200c */
        /* <DEDUP_REMOVED lines=30> */
[----:B------:R-:W-:Y:S01]  /*0b80*/  IADD3 R0, PT, PT, R0, 0x4, RZ ;  /* 0x0000000400007810 */ /* 0x000fe20007ffe0ff */
        /* <DEDUP_REMOVED lines=8> */
[----:B------:R0:W-:Y:S02]  /*0c10*/  STG.E desc[UR4][R8.64+0x600], R13 ;  /* 0x0006000d08007986 */ /* 0x0001e4000c101904 */
.L_x_21:
[----:B------:R-:W-:Y:S05]  /*0c20*/  @!P1 EXIT ;  /* 0x000000000000994d */ /* 0x000fea0003800000 */
[----:B------:R-:W-:Y:S02]  /*0c30*/  ISETP.NE.AND P0, PT, R19, 0x1, PT ;  /* 0x000000011300780c */ /* 0x000fe40003f05270 */
[----:B------:R-:W-:-:S04]  /*0c40*/  LOP3.LUT R10, R10, 0x1, RZ, 0xc0, !PT ;  /* 0x000000010a0a7812 */ /* 0x000fc800078ec0ff */
[----:B------:R-:W-:-:S07]  /*0c50*/  ISETP.NE.U32.AND P1, PT, R10, 0x1, PT ;  /* 0x000000010a00780c */ /* 0x000fce0003f25070 */
[----:B------:R-:W-:Y:S06]  /*0c60*/  @!P0 BRA `(.L_x_22) ;  /* 0x0000000000688947 */ /* 0x000fec0003800000 */
[----:B0-----:R-:W-:-:S05]  /*0c70*/  LEA R15, R0, R11, 0x7 ;  /* 0x0000000b000f7211 */ /* 0x001fca00078e38ff */
[----:B------:R-:W-:-:S05]  /*0c80*/  IMAD.WIDE R6, R15, 0x4, R4 ;  /* 0x000000040f067825 */ /* 0x000fca00078e0204 */
[----:B------:R-:W3:Y:S01]  /*0c90*/  LDG.E R8, desc[UR4][R6.64] ;  /* 0x0000000406087981 */ /* 0x000ee2000c1e1900 */
[----:B--2---:R-:W-:Y:S01]  /*0ca0*/  HFMA2 R12, -RZ, RZ, 3.7421875, 0 ;  /* 0x437c0000ff0c7431 */ /* 0x004fe200000001ff */
[----:B------:R-:W-:-:S05]  /*0cb0*/  MOV R17, 0x3bbb989d ;  /* 0x3bbb989d00117802 */ /* 0x000fca0000000f00 */
[----:B---3--:R-:W-:-:S04]  /*0cc0*/  FFMA.SAT R9, R8, R17, 0.5 ;  /* 0x3f00000008097423 */ /* 0x008fc80000002011 */
[----:B------:R-:W-:-:S04]  /*0cd0*/  FFMA.RM R9, R9, R12, 12582913 ;  /* 0x4b40000109097423 */ /* 0x000fc8000000400c */
[C---:B------:R-:W-:Y:S01]  /*0ce0*/  FADD R13, R9.reuse, -12583039 ;  /* 0xcb40007f090d7421 */ /* 0x040fe20000000000 */
[----:B------:R-:W-:-:S03]  /*0cf0*/  SHF.L.U32 R10, R9, 0x17, RZ ;  /* 0x00000017090a7819 */ /* 0x000fc600000006ff */
[----:B------:R-:W-:-:S04]  /*0d00*/  FFMA R13, R8, 1.4426950216293334961, -R13 ;  /* 0x3fb8aa3b080d7823 */ /* 0x000fc8000000080d */
[----:B------:R-:W-:Y:S01]  /*0d10*/  FFMA R13, R8, 1.925963033500011079e-08, R13 ;  /* 0x32a57060080d7823 */ /* 0x000fe2000000000d */
[----:B------:R-:W-:-:S05]  /*0d20*/  IMAD.WIDE R8, R15, 0x4, R2 ;  /* 0x000000040f087825 */ /* 0x000fca00078e0202 */
        /* <DEDUP_REMOVED lines=14> */
.L_x_22:
[----:B------:R-:W-:Y:S05]  /*0e10*/  @P1 EXIT ;  /* 0x000000000000194d */ /* 0x000fea0003800000 */
[----:B------:R-:W-:-:S05]  /*0e20*/  LEA R11, R0, R11, 0x7 ;  /* 0x0000000b000b7211 */ /* 0x000fca00078e38ff */
[----:B------:R-:W-:-:S06]  /*0e30*/  IMAD.WIDE R4, R11, 0x4, R4 ;  /* 0x000000040b047825 */ /* 0x000fcc00078e0204 */
[----:B------:R-:W3:Y:S01]  /*0e40*/  LDG.E R4, desc[UR4][R4.64] ;  /* 0x0000000404047981 */ /* 0x000ee2000c1e1900 */
[----:B01----:R-:W-:Y:S01]  /*0e50*/  HFMA2 R9, -RZ, RZ, 3.7421875, 0 ;  /* 0x437c0000ff097431 */ /* 0x003fe200000001ff */
        /* <DEDUP_REMOVED lines=12> */
.L_x_18:
[----:B------:R-:W-:-:S13]  /*0f20*/  ISETP.GE.AND P0, PT, R9, 0x1, PT ;  /* 0x000000010900780c */ /* 0x000fda0003f06270 */
[----:B------:R-:W-:Y:S05]  /*0f30*/  @!P0 EXIT ;  /* 0x000000000000894d */ /* 0x000fea0003800000 */
[C---:B------:R-:W-:Y:S02]  /*0f40*/  ISETP.GE.U32.AND P0, PT, R9.reuse, 0x8, PT ;  /* 0x000000080900780c */ /* 0x040fe40003f06070 */
[----:B------:R-:W-:Y:S02]  /*0f50*/  LOP3.LUT R18, R9, 0x7, RZ, 0xc0, !PT ;  /* 0x0000000709127812 */ /* 0x000fe400078ec0ff */
[----:B------:R-:W-:-:S09]  /*0f60*/  MOV R6, RZ ;  /* 0x000000ff00067202 */ /* 0x000fd20000000f00 */
[----:B------:R-:W-:Y:S05]  /*0f70*/  @!P0 BRA `(.L_x_23) ;  /* 0x0000000400f08947 */ /* 0x000fea0003800000 */
[----:B------:R-:W-:Y:S01]  /*0f80*/  HFMA2 R10, -RZ, RZ, 0, 0 ;  /* 0x00000000ff0a7431 */ /* 0x000fe200000001ff */
[----:B------:R-:W-:-:S07]  /*0f90*/  LOP3.LUT R6, R9, 0x7ffffff8, RZ, 0xc0, !PT ;  /* 0x7ffffff809067812 */ /* 0x000fce00078ec0ff */
.L_x_26:
[----:B0-----:R-:W-:-:S04]  /*0fa0*/  LEA R7, R10, R11, 0x7 ;  /* 0x0000000b0a077211 */ /* 0x001fc800078e38ff */
[----:B------:R-:W-:-:S13]  /*0fb0*/  ISETP.GE.AND P0, PT, R7, R0, PT ;  /* 0x000000000700720c */ /* 0x000fda0003f06270 */
[----:B------:R-:W-:-:S06]  /*0fc0*/  @!P0 IMAD.WIDE.U32 R8, R7, 0x4, R4 ;  /* 0x0000000407088825 */ /* 0x000fcc00078e0004 */
        /* <DEDUP_REMOVED lines=10> */
[----:B------:R-:W-:-:S03]  /*1070*/  IADD3 R13, PT, PT, R7, 0x80, RZ ;  /* 0x00000080070d7810 */ /* 0x000fc60007ffe0ff */
[----:B------:R-:W0:Y:S01]  /*1080*/  @!P0 MUFU.EX2 R17, R16 ;  /* 0x0000001000118308 */ /* 0x000e220000000800 */
[C---:B------:R-:W-:Y:S01]  /*1090*/  ISETP.GE.AND P1, PT, R13.reuse, R0, PT ;  /* 0x000000000d00720c */ /* 0x040fe20003f26270 */
[----:B------:R-:W-:-:S04]  /*10a0*/  IMAD.WIDE R8, R13, 0x4, R4 ;  /* 0x000000040d087825 */ /* 0x000fc800078e0204 */
[----:B0-----:R-:W-:-:S05]  /*10b0*/  @!P0 FMUL R17, R12, R17 ;  /* 0x000000110c118220 */ /* 0x001fca0000400000 */
[----:B------:R0:W-:Y:S04]  /*10c0*/  @!P0 STG.E desc[UR4][R14.64], R17 ;  /* 0x000000110e008986 */ /* 0x0001e8000c101904 */
[----:B------:R-:W2:Y:S01]  /*10d0*/  @!P1 LDG.E R12, desc[UR4][R8.64] ;  /* 0x00000004080c9981 */ /* 0x000ea2000c1e1900 */
[----:B------:R-:W-:Y:S02]  /*10e0*/  @!P1 MOV R19, 0x3bbb989d ;  /* 0x3bbb989d00139802 */ /* 0x000fe40000000f00 */
[----:B------:R-:W-:-:S03]  /*10f0*/  @!P1 MOV R21, 0x437c0000 ;  /* 0x437c000000159802 */ /* 0x000fc60000000f00 */
[----:B--2---:R-:W-:-:S04]  /*1100*/  @!P1 FFMA.SAT R16, R12, R19, 0.5 ;  /* 0x3f0000000c109423 */ /* 0x004fc80000002013 */
[----:B------:R-:W-:Y:S01]  /*1110*/  @!P1 FFMA.RM R16, R16, R21, 12582913 ;  /* 0x4b40000110109423 */ /* 0x000fe20000004015 */
[----:B------:R-:W-:-:S03]  /*1120*/  IADD3 R21, PT, PT, R7, 0x100, RZ ;  /* 0x0000010007157810 */ /* 0x000fc60007ffe0ff */
[C---:B------:R-:W-:Y:S01]  /*1130*/  @!P1 FADD R19, R16.reuse, -12583039 ;  /* 0xcb40007f10139421 */ /* 0x040fe20000000000 */
[----:B------:R-:W-:Y:S02]  /*1140*/  ISETP.GE.AND P0, PT, R21, R0, PT ;  /* 0x000000001500720c */ /* 0x000fe40003f06270 */
[----:B------:R-:W-:Y:S01]  /*1150*/  @!P1 SHF.L.U32 R16, R16, 0x17, RZ ;  /* 0x0000001710109819 */ /* 0x000fe200000006ff */
[----:B------:R-:W-:-:S04]  /*1160*/  @!P1 FFMA R19, R12, 1.4426950216293334961, -R19 ;  /* 0x3fb8aa3b0c139823 */ /* 0x000fc80000000813 */
[----:B------:R-:W-:Y:S01]  /*1170*/  @!P1 FFMA R19, R12, 1.925963033500011079e-08, R19 ;  /* 0x32a570600c139823 */ /* 0x000fe20000000013 */
[----:B------:R-:W-:-:S05]  /*1180*/  IMAD.WIDE R12, R13, 0x4, R2 ;  /* 0x000000040d0c7825 */ /* 0x000fca00078e0202 */
        /* <DEDUP_REMOVED lines=60> */
[----:B------:R-:W-:Y:S01]  /*1550*/  @!P0 MOV R19, 0x3bbb989d ;  /* 0x3bbb989d00138802 */ /* 0x000fe20000000f00 */
[----:B------:R-:W-:Y:S01]  /*1560*/  BSSY.RECONVERGENT B0, `(.L_x_24) ;  /* 0x000001c000007945 */ /* 0x000fe20003800200 */
[----:B------:R-:W-:Y:S02]  /*1570*/  @!P0 MOV R21, 0x437c0000 ;  /* 0x437c000000158802 */ /* 0x000fe40000000f00 */
[----:B------:R-:W-:Y:S02]  /*1580*/  IADD3 R7, PT, PT, R7, 0x380, RZ ;  /* 0x0000038007077810 */ /* 0x000fe40007ffe0ff */
[----:B------:R-:W-:-:S04]  /*1590*/  IADD3 R10, PT, PT, R10, 0x8, RZ ;  /* 0x000000080a0a7810 */ /* 0x000fc80007ffe0ff */
[----:B------:R-:W-:Y:S01]  /*15a0*/  ISETP.NE.AND P1, PT, R10, R6, PT ;  /* 0x000000060a00720c */ /* 0x000fe20003f25270 */
        /* <DEDUP_REMOVED lines=8> */
[----:B------:R0:W-:Y:S01]  /*1630*/  @!P0 STG.E desc[UR4][R12.64+0xa00], R15 ;  /* 0x000a000f0c008986 */ /* 0x0001e2000c101904 */
[----:B------:R-:W-:-:S13]  /*1640*/  ISETP.GE.AND P0, PT, R7, R0, PT ;  /* 0x000000000700720c */ /* 0x000fda0003f06270 */
[----:B0-----:R-:W-:Y:S05]  /*1650*/  @P0 BRA `(.L_x_25) ;  /* 0x0000000000300947 */ /* 0x001fea0003800000 */
        /* <DEDUP_REMOVED lines=12> */
.L_x_25:
[----:B------:R-:W-:Y:S05]  /*1720*/  BSYNC.RECONVERGENT B0 ;  /* 0x0000000000007941 */ /* 0x000fea0003800200 */
.L_x_24:
[----:B------:R-:W-:Y:S05]  /*1730*/  @P1 BRA `(.L_x_26) ;  /* 0xfffffff800181947 */ /* 0x000fea000383ffff */
.L_x_23:
[----:B------:R-:W-:-:S13]  /*1740*/  ISETP.NE.AND P0, PT, R18, RZ, PT ;  /* 0x000000ff1200720c */ /* 0x000fda0003f05270 */
[----:B------:R-:W-:Y:S05]  /*1750*/  @!P0 EXIT ;  /* 0x000000000000894d */ /* 0x000fea0003800000 */
[----:B0-----:R-:W0:Y:S01]  /*1760*/  LDC R7, c[0x0][0x384] ;  /* 0x0000e100ff077b82 */ /* 0x001e220000000800 */
[----:B------:R-:W-:Y:S02]  /*1770*/  ISETP.GE.U32.AND P1, PT, R18, 0x4, PT ;  /* 0x000000041200780c */ /* 0x000fe40003f26070 */
[----:B0-----:R-:W-:-:S04]  /*1780*/  LOP3.LUT R10, R7, 0x3, RZ, 0xc0, !PT ;  /* 0x00000003070a7812 */ /* 0x001fc800078ec0ff */
[----:B------:R-:W-:-:S07]  /*1790*/  ISETP.NE.AND P0, PT, R10, RZ, PT ;  /* 0x000000ff0a00720c */ /* 0x000fce0003f05270 */
[----:B------:R-:W-:Y:S06]  /*17a0*/  @!P1 BRA `(.L_x_27) ;  /* 0x0000000400049947 */ /* 0x000fec0003800000 */
[----:B------:R-:W-:-:S04]  /*17b0*/  LEA R9, R6, R11, 0x7 ;  /* 0x0000000b06097211 */ /* 0x000fc800078e38ff */
        /* <DEDUP_REMOVED lines=19> */
[----:B------:R-:W-:Y:S01]  /*18f0*/  @!P1 MOV R15, 0x3bbb989d ;  /* 0x3bbb989d000f9802 */ /* 0x000fe20000000f00 */
[----:B------:R-:W-:Y:S01]  /*1900*/  @!P1 IMAD.WIDE R12, R13, 0x4, R2 ;  /* 0x000000040d0c9825 */ /* 0x000fe200078e0202 */
[----:B------:R-:W-:-:S03]  /*1910*/  @!P1 MOV R23, 0x437c0000 ;  /* 0x437c000000179802 */ /* 0x000fc60000000f00 */
[----:B--2---:R-:W-:-:S04]  /*1920*/  @!P1 FFMA.SAT R8, R18, R15, 0.5 ;  /* 0x3f00000012089423 */ /* 0x004fc8000000200f */
[----:B------:R-:W-:-:S04]  /*1930*/  @!P1 FFMA.RM R8, R8, R23, 12582913 ;  /* 0x4b40000108089423 */ /* 0x000fc80000004017 */
[C---:B------:R-:W-:Y:S01]  /*1940*/  @!P1 FADD R15, R8.reuse, -12583039 ;  /* 0xcb40007f080f9421 */ /* 0x040fe20000000000 */
[----:B------:R-:W-:-:S03]  /*1950*/  @!P1 SHF.L.U32 R8, R8, 0x17, RZ ;  /* 0x0000001708089819 */ /* 0x000fc600000006ff */
[----:B------:R-:W-:-:S04]  /*1960*/  @!P1 FFMA R15, R18, 1.4426950216293334961, -R15 ;  /* 0x3fb8aa3b120f9823 */ /* 0x000fc8000000080f */
[----:B------:R-:W-:Y:S01]  /*1970*/  @!P1 FFMA R14, R18, 1.925963033500011079e-08, R15 ;  /* 0x32a57060120e9823 */ /* 0x000fe2000000000f */
[----:B------:R-:W-:-:S03]  /*1980*/  IADD3 R15, PT, PT, R9, 0x100, RZ ;  /* 0x00000100090f7810 */ /* 0x000fc60007ffe0ff */
[----:B------:R-:W1:Y:S01]  /*1990*/  @!P1 MUFU.EX2 R23, R14 ;  /* 0x0000000e00179308 */ /* 0x000e620000000800 */
[----:B------:R-:W-:-:S13]  /*19a0*/  ISETP.GE.AND P2, PT, R15, R0, PT ;  /* 0x000000000f00720c */ /* 0x000fda0003f46270 */
[----:B0-----:R-:W-:-:S04]  /*19b0*/  @!P2 IMAD.WIDE R16, R15, 0x4, R4 ;  /* 0x000000040f10a825 */ /* 0x001fc800078e0204 */
[----:B-1----:R-:W-:-:S05]  /*19c0*/  @!P1 FMUL R23, R8, R23 ;  /* 0x0000001708179220 */ /* 0x002fca0000400000 */
        /* <DEDUP_REMOVED lines=9> */
[----:B0-----:R-:W-:Y:S01]  /*1a60*/  @!P2 SHF.L.U32 R12, R8, 0x17, RZ ;  /* 0x00000017080ca819 */ /* 0x001fe200000006ff */
[----:B------:R-:W-:Y:S01]  /*1a70*/  @!P2 FFMA R19, R16, 1.4426950216293334961, -R19 ;  /* 0x3fb8aa3b1013a823 */ /* 0x000fe20000000813 */
[----:B------:R-:W-:-:S04]  /*1a80*/  @!P2 IMAD.WIDE R8, R15, 0x4, R2 ;  /* 0x000000040f08a825 */ /* 0x000fc800078e0202 */
        /* <DEDUP_REMOVED lines=19> */
.L_x_27:
[----:B------:R-:W-:Y:S05]  /*1bc0*/  @!P0 EXIT ;  /* 0x000000000000894d */ /* 0x000fea0003800000 */
[----:B------:R-:W-:Y:S02]  /*1bd0*/  ISETP.NE.AND P1, PT, R10, 0x1, PT ;  /* 0x000000010a00780c */ /* 0x000fe40003f25270 */
[----:B------:R-:W-:-:S04]  /*1be0*/  LOP3.LUT R7, R7, 0x1, RZ, 0xc0, !PT ;  /* 0x0000000107077812 */ /* 0x000fc800078ec0ff */
[----:B------:R-:W-:-:S07]  /*1bf0*/  ISETP.NE.U32.AND P0, PT, R7, 0x1, PT ;  /* 0x000000010700780c */ /* 0x000fce0003f05070 */
[----:B------:R-:W-:Y:S06]  /*1c00*/  @!P1 BRA `(.L_x_28) ;  /* 0x0000000000849947 */ /* 0x000fec0003800000 */
[----:B------:R-:W-:-:S04]  /*1c10*/  LEA R15, R6, R11, 0x7 ;  /* 0x0000000b060f7211 */ /* 0x000fc800078e38ff */
[----:B------:R-:W-:-:S13]  /*1c20*/  ISETP.GE.AND P1, PT, R15, R0, PT ;  /* 0x000000000f00720c */ /* 0x000fda0003f26270 */
[----:B0-----:R-:W-:-:S06]  /*1c30*/  @!P1 IMAD.WIDE R8, R15, 0x4, R4 ;  /* 0x000000040f089825 */ /* 0x001fcc00078e0204 */
        /* <DEDUP_REMOVED lines=30> */
.L_x_28:
[----:B------:R-:W-:Y:S05]  /*1e20*/  @P0 EXIT ;  /* 0x000000000000094d */ /* 0x000fea0003800000 */
[----:B------:R-:W-:-:S04]  /*1e30*/  LEA R11, R6, R11, 0x7 ;  /* 0x0000000b060b7211 */ /* 0x000fc800078e38ff */
[----:B------:R-:W-:-:S13]  /*1e40*/  ISETP.GE.AND P0, PT, R11, R0, PT ;  /* 0x000000000b00720c */ /* 0x000fda0003f06270 */
[----:B------:R-:W-:Y:S05]  /*1e50*/  @P0 EXIT ;  /* 0x000000000000094d */ /* 0x000fea0003800000 */
[----:B------:R-:W-:-:S06]  /*1e60*/  IMAD.WIDE R4, R11, 0x4, R4 ;  /* 0x000000040b047825 */ /* 0x000fcc00078e0204 */
[----:B------:R-:W2:Y:S01]  /*1e70*/  LDG.E R4, desc[UR4][R4.64] ;  /* 0x0000000404047981 */ /* 0x000ea2000c1e1900 */
[----:B-1----:R-:W-:Y:S01]  /*1e80*/  HFMA2 R7, -RZ, RZ, 0.96630859375, -0.0022525787353515625 ;  /* 0x3bbb989dff077431 */ /* 0x002fe200000001ff */
[----:B0-----:R-:W-:Y:S01]  /*1e90*/  MOV R9, 0x437c0000 ;  /* 0x437c000000097802 */ /* 0x001fe20000000f00 */
[----:B------:R-:W-:-:S04]  /*1ea0*/  IMAD.WIDE R2, R11, 0x4, R2 ;  /* 0x000000040b027825 */ /* 0x000fc800078e0202 */
        /* <DEDUP_REMOVED lines=10> */
.L_x_29:
        /* <DEDUP_REMOVED lines=11> */
.L_x_186:


//--------------------- .text._ZN3cub18CUB_300001_SM_10006detail9transform16transform_kernelINS2_10policy_hubILb1EN4cuda3std3__45tupleIJPfEEEE10policy1000El9logarithmS9_JS9_EEEvT0_iT1_T2_DpNS2_10kernel_argIT3_EE --------------------------
	.section	.text._ZN3cub18CUB_300001_SM_10006detail9transform16transform_kernelINS2_10policy_hubILb1EN4cuda3std3__45tupleIJPfEEEE10policy1000El9logarithmS9_JS9_EEEvT0_iT1_T2_DpNS2_10kernel_argIT3_EE,"ax",@progbits
	.align	128
        .global         _ZN3cub18CUB_300001_SM_10006detail9transform16transform_kernelINS2_10policy_hubILb1EN4cuda3std3__45tupleIJPfEEEE10policy1000El9logarithmS9_JS9_EEEvT0_iT1_T2_DpNS2_10kernel_argIT3_EE
        .type           _ZN3cub18CUB_300001_SM_10006detail9transform16transform_kernelINS2_10policy_hubILb1EN4cuda3std3__45tupleIJPfEEEE10policy1000El9logarithmS9_JS9_EEEvT0_iT1_T2_DpNS2_10kernel_argIT3_EE,@function
        .size           _ZN3cub18CUB_300001_SM_10006detail9transform16transform_kernelINS2_10policy_hubILb1EN4cuda3std3__45tupleIJPfEEEE10policy1000El9logarithmS9_JS9_EEEvT0_iT1_T2_DpNS2_10kernel_argIT3_EE,(.L_x_187 - _ZN3cub18CUB_300001_SM_10006detail9transform16transform_kernelINS2_10policy_hubILb1EN4cuda3std3__45tupleIJPfEEEE10policy1000El9logarithmS9_JS9_EEEvT0_iT1_T2_DpNS2_10kernel_argIT3_EE)
        .other          _ZN3cub18CUB_300001_SM_10006detail9transform16transform_kernelINS2_10policy_hubILb1EN4cuda3std3__45tupleIJPfEEEE10policy1000El9logarithmS9_JS9_EEEvT0_iT1_T2_DpNS2_10kernel_argIT3_EE,@"STO_CUDA_ENTRY STV_DEFAULT"
_ZN3cub18CUB_300001_SM_10006detail9transform16transform_kernelINS2_10policy_hubILb1EN4cuda3std3__45tupleIJPfEEEE10policy1000El9logarithmS9_JS9_EEEvT0_iT1_T2_DpNS2_10kernel_argIT3_EE:
.text._ZN3cub18CUB_300001_SM_10006detail9transform16transform_kernelINS2_10policy_hubILb1EN4cuda3std3__45tupleIJPfEEEE10policy1000El9logarithmS9_JS9_EEEvT0_iT1_T2_DpNS2_10kernel_argIT3_EE:
        /* <DEDUP_REMOVED lines=24> */
.L_x_32:
[----:B------:R-:W-:Y:S01]  /*0180*/  IADD3 R11, PT, PT, R11, 0x4000, RZ ;  /* 0x000040000b0b7810 */ /* 0x000fe20007ffe0ff */
[----:B------:R0:W-:Y:S03]  /*0190*/  CCTL.E.PF2 [R8] ;  /* 0x000000000800798f */ /* 0x0001e60000800100 */
[----:B------:R-:W-:Y:S02]  /*01a0*/  ISETP.GE.AND P0, PT, R11, R4, PT ;  /* 0x000000040b00720c */ /* 0x000fe40003f06270 */
[----:B0-----:R-:W-:-:S04]  /*01b0*/  IADD3 R8, P1, PT, R8, 0x4000, RZ ;  /* 0x0000400008087810 */ /* 0x001fc80007f3e0ff */
[----:B------:R-:W-:-:S07]  /*01c0*/  IADD3.X R9, PT, PT, RZ, R9, RZ, P1, !PT ;  /* 0x00000009ff097210 */ /* 0x000fce0000ffe4ff */
[----:B------:R-:W-:Y:S05]  /*01d0*/  @!P0 BRA `(.L_x_32) ;  /* 0xfffffffc00e88947 */ /* 0x000fea000383ffff */
.L_x_31:
[----:B------:R-:W-:Y:S05]  /*01e0*/  BSYNC.RECONVERGENT B0 ;  /* 0x0000000000007941 */ /* 0x000fea0003800200 */
.L_x_30:
        /* <DEDUP_REMOVED lines=16> */
[CC--:B------:R-:W-:Y:S01]  /*02f0*/  ISETP.GE.AND P4, PT, R7.reuse, R6.reuse, PT ;  /* 0x000000060700720c */ /* 0x0c0fe20003f86270 */
[----:B------:R-:W-:Y:S01]  /*0300*/  BSSY.RECONVERGENT B0, `(.L_x_35) ;  /* 0x0000028000007945 */ /* 0x000fe20003800200 */
[----:B------:R-:W-:Y:S02]  /*0310*/  LOP3.LUT R8, R0, 0x7ffffffc, RZ, 0xc0, !PT ;  /* 0x7ffffffc00087812 */ /* 0x000fe400078ec0ff */
[C---:B------:R-:W-:Y:S02]  /*0320*/  IADD3 R13, PT, PT, R7.reuse, 0x80, RZ ;  /* 0x00000080070d7810 */ /* 0x040fe40007ffe0ff */
[C---:B------:R-:W-:Y:S02]  /*0330*/  IADD3 R11, PT, PT, R7.reuse, 0x100, RZ ;  /* 0x00000100070b7810 */ /* 0x040fe40007ffe0ff */
[----:B------:R-:W-:Y:S02]  /*0340*/  IADD3 R9, PT, PT, R7, 0x180, RZ ;  /* 0x0000018007097810 */ /* 0x000fe40007ffe0ff */
[----:B------:R-:W-:-:S02]  /*0350*/  ISETP.GE.AND P3, PT, R13, R6, PT ;  /* 0x000000060d00720c */ /* 0x000fc40003f66270 */
[-C--:B------:R-:W-:Y:S02]  /*0360*/  ISETP.GE.AND P0, PT, R11, R6.reuse, PT ;  /* 0x000000060b00720c */ /* 0x080fe40003f06270 */
[----:B------:R-:W-:Y:S02]  /*0370*/  ISETP.GE.AND P1, PT, R9, R6, PT ;  /* 0x000000060900720c */ /* 0x000fe40003f26270 */
[----:B------:R-:W-:Y:S01]  /*0380*/  ISETP.NE.AND P2, PT, R8, 0x4, PT ;  /* 0x000000040800780c */ /* 0x000fe20003f45270 */
[----:B------:R-:W-:-:S12]  /*0390*/  @P4 BRA `(.L_x_36) ;  /* 0x0000000000784947 */ /* 0x000fd80003800000 */
[----:B------:R-:W-:-:S05]  /*03a0*/  IMAD.WIDE R14, R7, 0x4, R4 ;  /* 0x00000004070e7825 */ /* 0x000fca00078e0204 */
[----:B------:R0:W2:Y:S01]  /*03b0*/  LDG.E R0, desc[UR4][R14.64] ;  /* 0x000000040e007981 */ /* 0x0000a2000c1e1900 */
[----:B------:R-:W-:Y:S02]  /*03c0*/  MOV R19, 0x3e055027 ;  /* 0x3e05502700137802 */ /* 0x000fe40000000f00 */
[----:B0-----:R-:W-:Y:S02]  /*03d0*/  MOV R15, 0x7f800000 ;  /* 0x7f800000000f7802 */ /* 0x001fe40000000f00 */
[----:B--2---:R-:W-:-:S13]  /*03e0*/  FSETP.GEU.AND P4, PT, R0, 1.175494350822287508e-38, PT ;  /* 0x008000000000780b */ /* 0x004fda0003f8e000 */
[----:B------:R-:W-:-:S05]  /*03f0*/  @!P4 FMUL R0, R0, 8388608 ;  /* 0x4b0000000000c820 */ /* 0x000fca0000400000 */
[----:B------:R-:W-:-:S04]  /*0400*/  IADD3 R10, PT, PT, R0, -0x3f2aaaab, RZ ;  /* 0xc0d55555000a7810 */ /* 0x000fc80007ffe0ff */
[----:B------:R-:W-:-:S04]  /*0410*/  LOP3.LUT R17, R10, 0xff800000, RZ, 0xc0, !PT ;  /* 0xff8000000a117812 */ /* 0x000fc800078ec0ff */
[-C--:B------:R-:W-:Y:S02]  /*0420*/  IADD3 R10, PT, PT, R0, -R17.reuse, RZ ;  /* 0x80000011000a7210 */ /* 0x080fe40007ffe0ff */
[----:B------:R-:W-:-:S03]  /*0430*/  I2FP.F32.S32 R17, R17 ;  /* 0x0000001100117245 */ /* 0x000fc60000201400 */
[----:B------:R-:W-:Y:S01]  /*0440*/  FADD R16, R10, -1 ;  /* 0xbf8000000a107421 */ /* 0x000fe20000000000 */
[----:B------:R-:W-:Y:S02]  /*0450*/  FSEL R10, RZ, -23, P4 ;  /* 0xc1b80000ff0a7808 */ /* 0x000fe40002000000 */
[----:B------:R-:W-:Y:S01]  /*0460*/  ISETP.GT.U32.AND P4, PT, R0, 0x7f7fffff, PT ;  /* 0x7f7fffff0000780c */ /* 0x000fe20003f84070 */
[C---:B------:R-:W-:Y:S02]  /*0470*/  FFMA R19, R16.reuse, -R19, 0.14084610342979431152 ;  /* 0x3e1039f610137423 */ /* 0x040fe40000000813 */
[----:B------:R-:W-:Y:S02]  /*0480*/  FFMA R10, R17, 1.1920928955078125e-07, R10 ;  /* 0x34000000110a7823 */ /* 0x000fe4000000000a */
[----:B------:R-:W-:-:S04]  /*0490*/  FFMA R19, R16, R19, -0.12148627638816833496 ;  /* 0xbdf8cdcc10137423 */ /* 0x000fc80000000013 */
[----:B------:R-:W-:-:S04]  /*04a0*/  FFMA R19, R16, R19, 0.13980610668659210205 ;  /* 0x3e0f295510137423 */ /* 0x000fc80000000013 */
[----:B------:R-:W-:-:S04]  /*04b0*/  FFMA R19, R16, R19, -0.16684235632419586182 ;  /* 0xbe2ad8b910137423 */ /* 0x000fc80000000013 */
[----:B------:R-:W-:-:S04]  /*04c0*/  FFMA R19, R16, R19, 0.20012299716472625732 ;  /* 0x3e4ced0b10137423 */ /* 0x000fc80000000013 */
[----:B------:R-:W-:-:S04]  /*04d0*/  FFMA R19, R16, R19, -0.24999669194221496582 ;  /* 0xbe7fff2210137423 */ /* 0x000fc80000000013 */
[----:B------:R-:W-:-:S04]  /*04e0*/  FFMA R19, R16, R19, 0.33333182334899902344 ;  /* 0x3eaaaa7810137423 */ /* 0x000fc80000000013 */
[----:B------:R-:W-:-:S04]  /*04f0*/  FFMA R19, R16, R19, -0.5 ;  /* 0xbf00000010137423 */ /* 0x000fc80000000013 */
[----:B------:R-:W-:-:S04]  /*0500*/  FMUL R19, R16, R19 ;  /* 0x0000001310137220 */ /* 0x000fc80000400000 */
[----:B------:R-:W-:-:S04]  /*0510*/  FFMA R19, R16, R19, R16 ;  /* 0x0000001310137223 */ /* 0x000fc80000000010 */
[----:B------:R-:W-:Y:S01]  /*0520*/  FFMA R10, R10, 0.69314718246459960938, R19 ;  /* 0x3f3172180a0a7823 */ /* 0x000fe20000000013 */
[C---:B------:R-:W-:Y:S01]  /*0530*/  @P4 FFMA R10, R0.reuse, R15, +INF ;  /* 0x7f800000000a4423 */ /* 0x040fe2000000000f */
[----:B------:R-:W-:Y:S01]  /*0540*/  FSETP.NEU.AND P4, PT, R0, RZ, PT ;  /* 0x000000ff0000720b */ /* 0x000fe20003f8d000 */
[----:B------:R-:W-:-:S03]  /*0550*/  IMAD.WIDE R14, R7, 0x4, R2 ;  /* 0x00000004070e7825 */ /* 0x000fc600078e0202 */
[----:B------:R-:W-:-:S05]  /*0560*/  FSEL R17, R10, -INF , P4 ;  /* 0xff8000000a117808 */ /* 0x000fca0002000000 */
[----:B------:R0:W-:Y:S04]  /*0570*/  STG.E desc[UR4][R14.64], R17 ;  /* 0x000000110e007986 */ /* 0x0001e8000c101904 */
.L_x_36:
[----:B------:R-:W-:Y:S05]  /*0580*/  BSYNC.RECONVERGENT B0 ;  /* 0x0000000000007941 */ /* 0x000fea0003800200 */
.L_x_35:
[----:B------:R-:W-:Y:S04]  /*0590*/  BSSY.RECONVERGENT B0, `(.L_x_37) ;  /* 0x0000020000007945 */ /* 0x000fe80003800200 */
[----:B------:R-:W-:Y:S05]  /*05a0*/  @P3 BRA `(.L_x_38) ;  /* 0x0000000000783947 */ /* 0x000fea0003800000 */
[----:B0-----:R-:W-:-:S05]  /*05b0*/  IMAD.WIDE R14, R13, 0x4, R4 ;  /* 0x000000040d0e7825 */ /* 0x001fca00078e0204 */
[----:B------:R0:W2:Y:S01]  /*05c0*/  LDG.E R0, desc[UR4][R14.64] ;  /* 0x000000040e007981 */ /* 0x0000a2000c1e1900 */
[----:B------:R-:W-:Y:S01]  /*05d0*/  HFMA2 R19, -RZ, RZ, 1.5048828125, 33.21875 ;  /* 0x3e055027ff137431 */ /* 0x000fe200000001ff */
        /* <DEDUP_REMOVED lines=27> */
.L_x_38:
[----:B------:R-:W-:Y:S05]  /*0790*/  BSYNC.RECONVERGENT B0 ;  /* 0x0000000000007941 */ /* 0x000fea0003800200 */
.L_x_37:
[----:B------:R-:W-:Y:S04]  /*07a0*/  BSSY.RECONVERGENT B0, `(.L_x_39) ;  /* 0x0000020000007945 */ /* 0x000fe80003800200 */
[----:B------:R-:W-:Y:S05]  /*07b0*/  @P0 BRA `(.L_x_40) ;  /* 0x0000000000780947 */ /* 0x000fea0003800000 */
[----:B01----:R-:W-:-:S05]  /*07c0*/  IMAD.WIDE R14, R11, 0x4, R4 ;  /* 0x000000040b0e7825 */ /* 0x003fca00078e0204 */
[----:B------:R-:W2:Y:S01]  /*07d0*/  LDG.E R0, desc[UR4][R14.64] ;  /* 0x000000040e007981 */ /* 0x000ea2000c1e1900 */
[----:B------:R-:W-:Y:S01]  /*07e0*/  HFMA2 R17, -RZ, RZ, 1.5048828125, 33.21875 ;  /* 0x3e055027ff117431 */ /* 0x000fe200000001ff */
        /* <DEDUP_REMOVED lines=10> */
[----:B------:R-:W-:Y:S01]  /*0890*/  FFMA R10, R13, 1.1920928955078125e-07, R10 ;  /* 0x340000000d0a7823 */ /* 0x000fe2000000000a */
[----:B------:R-:W-:Y:S01]  /*08a0*/  MOV R13, 0x7f800000 ;  /* 0x7f800000000d7802 */ /* 0x000fe20000000f00 */
        /* <DEDUP_REMOVED lines=15> */
.L_x_40:
[----:B------:R-:W-:Y:S05]  /*09a0*/  BSYNC.RECONVERGENT B0 ;  /* 0x0000000000007941 */ /* 0x000fea0003800200 */
.L_x_39:
[----:B------:R-:W-:Y:S04]  /*09b0*/  BSSY.RECONVERGENT B0, `(.L_x_41) ;  /* 0x0000020000007945 */ /* 0x000fe80003800200 */
[----:B------:R-:W-:Y:S05]  /*09c0*/  @P1 BRA `(.L_x_42) ;  /* 0x0000000000781947 */ /* 0x000fea0003800000 */
[----:B--2---:R-:W-:-:S05]  /*09d0*/  IMAD.WIDE R10, R9, 0x4, R4 ;  /* 0x00000004090a7825 */ /* 0x004fca00078e0204 */
[----:B------:R2:W3:Y:S01]  /*09e0*/  LDG.E R0, desc[UR4][R10.64] ;  /* 0x000000040a007981 */ /* 0x0004e2000c1e1900 */
[----:B01----:R-:W-:Y:S01]  /*09f0*/  HFMA2 R15, -RZ, RZ, 1.5048828125, 33.21875 ;  /* 0x3e055027ff0f7431 */ /* 0x003fe200000001ff */
[----:B--2---:R-:W-:Y:S02]  /*0a00*/  MOV R11, 0x7f800000 ;  /* 0x7f800000000b7802 */ /* 0x004fe40000000f00 */
[----:B---3--:R-:W-:-:S04]  /*0a10*/  FSETP.GEU.AND P0, PT, R0, 1.175494350822287508e-38, PT ;  /* 0x008000000000780b */ /* 0x008fc80003f0e000 */
[----:B------:R-:W-:-:S09]  /*0a20*/  FSEL R10, RZ, -23, P0 ;  /* 0xc1b80000ff0a7808 */ /* 0x000fd20000000000 */
[----:B------:R-:W-:-:S05]  /*0a30*/  @!P0 FMUL R0, R0, 8388608 ;  /* 0x4b00000000008820 */ /* 0x000fca0000400000 */
[C---:B------:R-:W-:Y:S02]  /*0a40*/  IADD3 R13, PT, PT, R0.reuse, -0x3f2aaaab, RZ ;  /* 0xc0d55555000d7810 */ /* 0x040fe40007ffe0ff */
[----:B------:R-:W-:Y:S02]  /*0a50*/  ISETP.GT.U32.AND P0, PT, R0, 0x7f7fffff, PT ;  /* 0x7f7fffff0000780c */ /* 0x000fe40003f04070 */
[----:B------:R-:W-:-:S04]  /*0a60*/  LOP3.LUT R13, R13, 0xff800000, RZ, 0xc0, !PT ;  /* 0xff8000000d0d7812 */ /* 0x000fc800078ec0ff */
[-C--:B------:R-:W-:Y:S02]  /*0a70*/  IADD3 R14, PT, PT, R0, -R13.reuse, RZ ;  /* 0x8000000d000e7210 */ /* 0x080fe40007ffe0ff */
[----:B------:R-:W-:-:S03]  /*0a80*/  I2FP.F32.S32 R13, R13 ;  /* 0x0000000d000d7245 */ /* 0x000fc60000201400 */
[----:B------:R-:W-:Y:S02]  /*0a90*/  FADD R14, R14, -1 ;  /* 0xbf8000000e0e7421 */ /* 0x000fe40000000000 */
[----:B------:R-:W-:Y:S02]  /*0aa0*/  FFMA R10, R13, 1.1920928955078125e-07, R10 ;  /* 0x340000000d0a7823 */ /* 0x000fe4000000000a */
[----:B------:R-:W-:-:S04]  /*0ab0*/  FFMA R15, R14, -R15, 0.14084610342979431152 ;  /* 0x3e1039f60e0f7423 */ /* 0x000fc8000000080f */
        /* <DEDUP_REMOVED lines=15> */
.L_x_42:
[----:B------:R-:W-:Y:S05]  /*0bb0*/  BSYNC.RECONVERGENT B0 ;  /* 0x0000000000007941 */ /* 0x000fea0003800200 */
.L_x_41:
[----:B------:R-:W-:Y:S05]  /*0bc0*/  @!P2 BRA `(.L_x_34) ;  /* 0x000000080040a947 */ /* 0x000fea0003800000 */
[----:B------:R-:W-:-:S07]  /*0bd0*/  HFMA2 R0, -RZ, RZ, 0, 2.384185791015625e-07 ;  /* 0x00000004ff007431 */ /* 0x000fce00000001ff */
.L_x_51:
[C---:B01-3--:R-:W-:Y:S01]  /*0be0*/  LEA R15, R0.reuse, R7, 0x7 ;  /* 0x00000007000f7211 */ /* 0x04bfe200078e38ff */
[----:B------:R-:W-:Y:S01]  /*0bf0*/  BSSY.RECONVERGENT B0, `(.L_x_43) ;  /* 0x0000029000007945 */ /* 0x000fe20003800200 */
[----:B------:R-:W-:Y:S02]  /*0c00*/  IADD3 R0, PT, PT, R0, 0x4, RZ ;  /* 0x0000000400007810 */ /* 0x000fe40007ffe0ff */
[C---:B------:R-:W-:Y:S02]  /*0c10*/  ISETP.GE.AND P4, PT, R15.reuse, R6, PT ;  /* 0x000000060f00720c */ /* 0x040fe40003f86270 */
[C---:B--2---:R-:W-:Y:S02]  /*0c20*/  IADD3 R13, PT, PT, R15.reuse, 0x80, RZ ;  /* 0x000000800f0d7810 */ /* 0x044fe40007ffe0ff */
[C---:B--2---:R-:W-:Y:S02]  /*0c30*/  IADD3 R11, PT, PT, R15.reuse, 0x100, RZ ;  /* 0x000001000f0b7810 */ /* 0x044fe40007ffe0ff */
[----:B------:R-:W-:-:S02]  /*0c40*/  IADD3 R9, PT, PT, R15, 0x180, RZ ;  /* 0x000001800f097810 */ /* 0x000fc40007ffe0ff */
[----:B------:R-:W-:Y:S02]  /*0c50*/  ISETP.NE.AND P0, PT, R0, R8, PT ;  /* 0x000000080000720c */ /* 0x000fe40003f05270 */
[-C--:B------:R-:W-:Y:S02]  /*0c60*/  ISETP.GE.AND P3, PT, R13, R6.reuse, PT ;  /* 0x000000060d00720c */ /* 0x080fe40003f66270 */
[-C--:B------:R-:W-:Y:S02]  /*0c70*/  ISETP.GE.AND P2, PT, R11, R6.reuse, PT ;  /* 0x000000060b00720c */ /* 0x080fe40003f46270 */
[----:B------:R-:W-:Y:S01]  /*0c80*/  ISETP.GE.AND P1, PT, R9, R6, PT ;  /* 0x000000060900720c */ /* 0x000fe20003f26270 */
        /* <DEDUP_REMOVED lines=31> */
.L_x_44:
[----:B------:R-:W-:Y:S05]  /*0e80*/  BSYNC.RECONVERGENT B0 ;  /* 0x0000000000007941 */ /* 0x000fea0003800200 */
.L_x_43:
[----:B------:R-:W-:Y:S04]  /*0e90*/  BSSY.RECONVERGENT B0, `(.L_x_45) ;  /* 0x0000020000007945 */ /* 0x000fe80003800200 */
[----:B------:R-:W-:Y:S05]  /*0ea0*/  @P3 BRA `(.L_x_46) ;  /* 0x0000000000783947 */ /* 0x000fea0003800000 */
[----:B0-----:R-:W-:-:S05]  /*0eb0*/  IMAD.WIDE R14, R13, 0x4, R4 ;  /* 0x000000040d0e7825 */ /* 0x001fca00078e0204 */
[----:B------:R0:W2:Y:S01]  /*0ec0*/  LDG.E R10, desc[UR4][R14.64] ;  /* 0x000000040e0a7981 */ /* 0x0000a2000c1e1900 */
[----:B------:R-:W-:Y:S01]  /*0ed0*/  HFMA2 R19, -RZ, RZ, 1.5048828125, 33.21875 ;  /* 0x3e055027ff137431 */ /* 0x000fe200000001ff */
[----:B0-----:R-:W-:Y:S02]  /*0ee0*/  MOV R15, 0x7f800000 ;  /* 0x7f800000000f7802 */ /* 0x001fe40000000f00 */
[----:B--2---:R-:W-:-:S04]  /*0ef0*/  FSETP.GEU.AND P3, PT, R10, 1.175494350822287508e-38, PT ;  /* 0x008000000a00780b */ /* 0x004fc80003f6e000 */
        /* <DEDUP_REMOVED lines=25> */
.L_x_46:
[----:B------:R-:W-:Y:S05]  /*1090*/  BSYNC.RECONVERGENT B0 ;  /* 0x0000000000007941 */ /* 0x000fea0003800200 */
.L_x_45:
        /* <DEDUP_REMOVED lines=11> */
[----:B------:R-:W-:-:S04]  /*1150*/  FADD R16, R13, -1 ;  /* 0xbf8000000d107421 */ /* 0x000fc80000000000 */
[----:B------:R-:W-:-:S04]  /*1160*/  FFMA R13, R16, -R19, 0.14084610342979431152 ;  /* 0x3e1039f6100d7423 */ /* 0x000fc80000000813 */
[----:B------:R-:W-:-:S04]  /*1170*/  FFMA R13, R16, R13, -0.12148627638816833496 ;  /* 0xbdf8cdcc100d7423 */ /* 0x000fc8000000000d */
[----:B------:R-:W-:-:S04]  /*1180*/  FFMA R13, R16, R13, 0.13980610668659210205 ;  /* 0x3e0f2955100d7423 */ /* 0x000fc8000000000d */
[----:B------:R-:W-:-:S04]  /*1190*/  FFMA R13, R16, R13, -0.16684235632419586182 ;  /* 0xbe2ad8b9100d7423 */ /* 0x000fc8000000000d */
[----:B------:R-:W-:-:S04]  /*11a0*/  FFMA R13, R16, R13, 0.20012299716472625732 ;  /* 0x3e4ced0b100d7423 */ /* 0x000fc8000000000d */
[----:B------:R-:W-:-:S04]  /*11b0*/  FFMA R13, R16, R13, -0.24999669194221496582 ;  /* 0xbe7fff22100d7423 */ /* 0x000fc8000000000d */
[----:B------:R-:W-:-:S04]  /*11c0*/  FFMA R13, R16, R13, 0.33333182334899902344 ;  /* 0x3eaaaa78100d7423 */ /* 0x000fc8000000000d */
[----:B------:R-:W-:Y:S01]  /*11d0*/  FFMA R15, R16, R13, -0.5 ;  /* 0xbf000000100f7423 */ /* 0x000fe2000000000d */
[----:B------:R-:W-:Y:S02]  /*11e0*/  FSEL R13, RZ, -23, P2 ;  /* 0xc1b80000ff0d7808 */ /* 0x000fe40001000000 */
[----:B------:R-:W-:Y:S01]  /*11f0*/  ISETP.GT.U32.AND P2, PT, R10, 0x7f7fffff, PT ;  /* 0x7f7fffff0a00780c */ /* 0x000fe20003f44070 */
[----:B------:R-:W-:Y:S02]  /*1200*/  FMUL R15, R16, R15 ;  /* 0x0000000f100f7220 */ /* 0x000fe40000400000 */
[----:B------:R-:W-:Y:S02]  /*1210*/  FFMA R13, R14, 1.1920928955078125e-07, R13 ;  /* 0x340000000e0d7823 */ /* 0x000fe4000000000d */
[----:B------:R-:W-:Y:S01]  /*1220*/  FFMA R16, R16, R15, R16 ;  /* 0x0000000f10107223 */ /* 0x000fe20000000010 */
[----:B------:R-:W-:-:S03]  /*1230*/  MOV R15, 0x7f800000 ;  /* 0x7f800000000f7802 */ /* 0x000fc60000000f00 */
[----:B------:R-:W-:-:S04]  /*1240*/  FFMA R13, R13, 0.69314718246459960938, R16 ;  /* 0x3f3172180d0d7823 */ /* 0x000fc80000000010 */
[C---:B------:R-:W-:Y:S01]  /*1250*/  @P2 FFMA R13, R10.reuse, R15, +INF ;  /* 0x7f8000000a0d2423 */ /* 0x040fe2000000000f */
[----:B------:R-:W-:Y:S01]  /*1260*/  FSETP.NEU.AND P2, PT, R10, RZ, PT ;  /* 0x000000ff0a00720b */ /* 0x000fe20003f4d000 */
[----:B------:R-:W-:-:S03]  /*1270*/  IMAD.WIDE R10, R11, 0x4, R2 ;  /* 0x000000040b0a7825 */ /* 0x000fc600078e0202 */
[----:B------:R-:W-:-:S05]  /*1280*/  FSEL R13, R13, -INF , P2 ;  /* 0xff8000000d0d7808 */ /* 0x000fca0001000000 */
[----:B------:R2:W-:Y:S04]  /*1290*/  STG.E desc[UR4][R10.64], R13 ;  /* 0x0000000d0a007986 */ /* 0x0005e8000c101904 */
.L_x_48:
[----:B------:R-:W-:Y:S05]  /*12a0*/  BSYNC.RECONVERGENT B0 ;  /* 0x0000000000007941 */ /* 0x000fea0003800200 */
.L_x_47:
[----:B------:R-:W-:Y:S04]  /*12b0*/  BSSY.RECONVERGENT B0, `(.L_x_49) ;  /* 0x0000020000007945 */ /* 0x000fe80003800200 */
[----:B------:R-:W-:Y:S05]  /*12c0*/  @P1 BRA `(.L_x_50) ;  /* 0x0000000000781947 */ /* 0x000fea0003800000 */
[----:B01----:R-:W-:-:S05]  /*12d0*/  IMAD.WIDE R14, R9, 0x4, R4 ;  /* 0x00000004090e7825 */ /* 0x003fca00078e0204 */
[----:B--2---:R-:W2:Y:S01]  /*12e0*/  LDG.E R10, desc[UR4][R14.64] ;  /* 0x000000040e0a7981 */ /* 0x004ea2000c1e1900 */
[----:B------:R-:W-:Y:S01]  /*12f0*/  HFMA2 R17, -RZ, RZ, 1.5048828125, 33.21875 ;  /* 0x3e055027ff117431 */ /* 0x000fe200000001ff */
[----:B--2---:R-:W-:-:S13]  /*1300*/  FSETP.GEU.AND P1, PT, R10, 1.175494350822287508e-38, PT ;  /* 0x008000000a00780b */ /* 0x004fda0003f2e000 */
[----:B------:R-:W-:-:S05]  /*1310*/  @!P1 FMUL R10, R10, 8388608 ;  /* 0x4b0000000a0a9820 */ /* 0x000fca0000400000 */
[----:B------:R-:W-:-:S04]  /*1320*/  IADD3 R11, PT, PT, R10, -0x3f2aaaab, RZ ;  /* 0xc0d555550a0b7810 */ /* 0x000fc80007ffe0ff */
[----:B------:R-:W-:-:S04]  /*1330*/  LOP3.LUT R13, R11, 0xff800000, RZ, 0xc0, !PT ;  /* 0xff8000000b0d7812 */ /* 0x000fc800078ec0ff */
[-C--:B------:R-:W-:Y:S02]  /*1340*/  IADD3 R11, PT, PT, R10, -R13.reuse, RZ ;  /* 0x8000000d0a0b7210 */ /* 0x080fe40007ffe0ff */
[----:B------:R-:W-:Y:S02]  /*1350*/  I2FP.F32.S32 R14, R13 ;  /* 0x0000000d000e7245 */ /* 0x000fe40000201400 */
[----:B------:R-:W-:Y:S01]  /*1360*/  MOV R13, 0x7f800000 ;  /* 0x7f800000000d7802 */ /* 0x000fe20000000f00 */
        /* <DEDUP_REMOVED lines=13> */
[----:B------:R-:W-:-:S04]  /*1440*/  FFMA R16, R16, R15, R16 ;  /* 0x0000000f10107223 */ /* 0x000fc80000000010 */
[----:B------:R-:W-:-:S04]  /*1450*/  FFMA R16, R11, 0.69314718246459960938, R16 ;  /* 0x3f3172180b107823 */ /* 0x000fc80000000010 */
[C---:B------:R-:W-:Y:S01]  /*1460*/  @P1 FFMA R16, R10.reuse, R13, +INF ;  /* 0x7f8000000a101423 */ /* 0x040fe2000000000d */
[----:B------:R-:W-:Y:S01]  /*1470*/  FSETP.NEU.AND P1, PT, R10, RZ, PT ;  /* 0x000000ff0a00720b */ /* 0x000fe20003f2d000 */
[----:B------:R-:W-:-:S03]  /*1480*/  IMAD.WIDE R10, R9, 0x4, R2 ;  /* 0x00000004090a7825 */ /* 0x000fc600078e0202 */
[----:B------:R-:W-:-:S05]  /*1490*/  FSEL R9, R16, -INF , P1 ;  /* 0xff80000010097808 */ /* 0x000fca0000800000 */
[----:B------:R3:W-:Y:S04]  /*14a0*/  STG.E desc[UR4][R10.64], R9 ;  /* 0x000000090a007986 */ /* 0x0007e8000c101904 */
.L_x_50:
[----:B------:R-:W-:Y:S05]  /*14b0*/  BSYNC.RECONVERGENT B0 ;  /* 0x0000000000007941 */ /* 0x000fea0003800200 */
.L_x_49:
[----:B------:R-:W-:Y:S05]  /*14c0*/  @P0 BRA `(.L_x_51) ;  /* 0xfffffff400c40947 */ /* 0x000fea000383ffff */
.L_x_34:
[----:B------:R-:W-:-:S13]  /*14d0*/  ISETP.NE.AND P0, PT, R12, RZ, PT ;  /* 0x000000ff0c00720c */ /* 0x000fda0003f05270 */
[----:B------:R-:W-:Y:S05]  /*14e0*/  @!P0 EXIT ;  /* 0x000000000000894d */ /* 0x000fea0003800000 */
[----:B------:R-:W-:-:S13]  /*14f0*/  ISETP.NE.AND P0, PT, R12, 0x1, PT ;  /* 0x000000010c00780c */ /* 0x000fda0003f05270 */
[----:B------:R-:W-:Y:S05]  /*1500*/  @!P0 BRA `(.L_x_52) ;  /* 0x00000004001c8947 */ /* 0x000fea0003800000 */
[----:B--23--:R-:W-:Y:S01]  /*1510*/  LEA R11, R8, R7, 0x7 ;  /* 0x00000007080b7211 */ /* 0x00cfe200078e38ff */
[----:B------:R-:W-:Y:S03]  /*1520*/  BSSY.RECONVERGENT B0, `(.L_x_53) ;  /* 0x0000023000007945 */ /* 0x000fe60003800200 */
[C---:B------:R-:W-:Y:S02]  /*1530*/  ISETP.GE.AND P0, PT, R11.reuse, R6, PT ;  /* 0x000000060b00720c */ /* 0x040fe40003f06270 */
[----:B------:R-:W-:-:S04]  /*1540*/  IADD3 R9, PT, PT, R11, 0x80, RZ ;  /* 0x000000800b097810 */ /* 0x000fc80007ffe0ff */
[----:B------:R-:W-:-:S07]  /*1550*/  ISETP.GE.AND P1, PT, R9, R6, PT ;  /* 0x000000060900720c */ /* 0x000fce0003f26270 */
[----:B------:R-:W-:Y:S06]  /*1560*/  @P0 BRA `(.L_x_54) ;  /* 0x0000000000780947 */ /* 0x000fec0003800000 */
[----:B-1----:R-:W-:-:S05]  /*1570*/  IMAD.WIDE R12, R11, 0x4, R4 ;  /* 0x000000040b0c7825 */ /* 0x002fca00078e0204 */
[----:B------:R1:W2:Y:S01]  /*1580*/  LDG.E R0, desc[UR4][R12.64] ;  /* 0x000000040c007981 */ /* 0x0002a2000c1e1900 */
[----:B0-----:R-:W-:Y:S01]  /*1590*/  HFMA2 R17, -RZ, RZ, 1.5048828125, 33.21875 ;  /* 0x3e055027ff117431 */ /* 0x001fe200000001ff */
[----:B-1----:R-:W-:Y:S02]  /*15a0*/  MOV R13, 0x7f800000 ;  /* 0x7f800000000d7802 */ /* 0x002fe40000000f00 */
        /* <DEDUP_REMOVED lines=26> */
.L_x_54:
[----:B------:R-:W-:Y:S05]  /*1750*/  BSYNC.RECONVERGENT B0 ;  /* 0x0000000000007941 */ /* 0x000fea0003800200 */
.L_x_53:
        /* <DEDUP_REMOVED lines=32> */
.L_x_56:
[----:B------:R-:W-:Y:S05]  /*1960*/  BSYNC.RECONVERGENT B0 ;  /* 0x0000000000007941 */ /* 0x000fea0003800200 */
.L_x_55:
[----:B------:R-:W-:-:S07]  /*1970*/  IADD3 R8, PT, PT, R8, 0x2, RZ ;  /* 0x0000000208087810 */ /* 0x000fce0007ffe0ff */
.L_x_52:
[----:B------:R-:W4:Y:S02]  /*1980*/  LDC R0, c[0x0][0x388] ;  /* 0x0000e200ff007b82 */ /* 0x000f240000000800 */
[----:B----4-:R-:W-:-:S04]  /*1990*/  LOP3.LUT R0, R0, 0x1, RZ, 0xc0, !PT ;  /* 0x0000000100007812 */ /* 0x010fc800078ec0ff */
[----:B------:R-:W-:-:S13]  /*19a0*/  ISETP.NE.U32.AND P0, PT, R0, 0x1, PT ;  /* 0x000000010000780c */ /* 0x000fda0003f05070 */
[----:B------:R-:W-:Y:S05]  /*19b0*/  @P0 EXIT ;  /* 0x000000000000094d */ /* 0x000fea0003800000 */
[----:B--23--:R-:W-:-:S04]  /*19c0*/  LEA R11, R8, R7, 0x7 ;  /* 0x00000007080b7211 */ /* 0x00cfc800078e38ff */
[----:B------:R-:W-:-:S13]  /*19d0*/  ISETP.GE.AND P0, PT, R11, R6, PT ;  /* 0x000000060b00720c */ /* 0x000fda0003f06270 */
[----:B------:R-:W-:Y:S05]  /*19e0*/  @P0 EXIT ;  /* 0x000000000000094d */ /* 0x000fea0003800000 */
[----:B------:R-:W-:-:S05]  /*19f0*/  IMAD.WIDE R4, R11, 0x4, R4 ;  /* 0x000000040b047825 */ /* 0x000fca00078e0204 */
[----:B------:R2:W3:Y:S01]  /*1a00*/  LDG.E R0, desc[UR4][R4.64] ;  /* 0x0000000404007981 */ /* 0x0004e2000c1e1900 */
[----:B------:R-:W-:Y:S02]  /*1a10*/  HFMA2 R9, -RZ, RZ, 1.5048828125, 33.21875 ;  /* 0x3e055027ff097431 */ /* 0x000fe400000001ff */
[----:B------:R-:W-:Y:S01]  /*1a20*/  IMAD.WIDE R2, R11, 0x4, R2 ;  /* 0x000000040b027825 */ /* 0x000fe200078e0202 */
        /* <DEDUP_REMOVED lines=23> */
[----:B------:R-:W-:-:S04]  /*1ba0*/  FSETP.NEU.AND P0, PT, R0, RZ, PT ;  /* 0x000000ff0000720b */ /* 0x000fc80003f0d000 */
[----:B------:R-:W-:-:S05]  /*1bb0*/  FSEL R5, R4, -INF , P0 ;  /* 0xff80000004057808 */ /* 0x000fca0000000000 */
[----:B------:R-:W-:Y:S01]  /*1bc0*/  STG.E desc[UR4][R2.64], R5 ;  /* 0x0000000502007986 */ /* 0x000fe2000c101904 */
[----:B------:R-:W-:Y:S05]  /*1bd0*/  EXIT ;  /* 0x000000000000794d */ /* 0x000fea0003800000 */
.L_x_33:
[----:B------:R-:W-:-:S13]  /*1be0*/  ISETP.GE.AND P0, PT, R0, 0x1, PT ;  /* 0x000000010000780c */ /* 0x000fda0003f06270 */
[----:B------:R-:W-:Y:S05]  /*1bf0*/  @!P0 EXIT ;  /* 0x000000000000894d */ /* 0x000fea0003800000 */
[C---:B------:R-:W-:Y:S01]  /*1c00*/  ISETP.GE.U32.AND P1, PT, R0.reuse, 0x4, PT ;  /* 0x000000040000780c */ /* 0x040fe20003f26070 */
[----:B------:R-:W-:Y:S01]  /*1c10*/  HFMA2 R6, -RZ, RZ, 0, 0 ;  /* 0x00000000ff067431 */ /* 0x000fe200000001ff */
[----:B------:R-:W-:-:S04]  /*1c20*/  LOP3.LUT R22, R0, 0x3, RZ, 0xc0, !PT ;  /* 0x0000000300167812 */ /* 0x000fc800078ec0ff */
[----:B------:R-:W-:-:S07]  /*1c30*/  ISETP.NE.AND P0, PT, R22, RZ, PT ;  /* 0x000000ff1600720c */ /* 0x000fce0003f05270 */
[----:B------:R-:W-:Y:S06]  /*1c40*/  @!P1 BRA `(.L_x_57) ;  /* 0x0000000400e49947 */ /* 0x000fec0003800000 */
[----:B------:R-:W-:Y:S02]  /*1c50*/  IADD3 R10, P1, PT, R10, 0x400, RZ ;  /* 0x000004000a0a7810 */ /* 0x000fe40007f3e0ff */
[----:B------:R-:W-:Y:S02]  /*1c60*/  LOP3.LUT R6, R0, 0x7ffffffc, RZ, 0xc0, !PT ;  /* 0x7ffffffc00067812 */ /* 0x000fe400078ec0ff */
[C---:B------:R-:W-:Y:S02]  /*1c70*/  IADD3 R8, P2, PT, R10.reuse, UR10, RZ ;  /* 0x0000000a0a087c10 */ /* 0x040fe4000ff5e0ff */
[----:B------:R-:W-:Y:S02]  /*1c80*/  IADD3.X R11, PT, PT, RZ, R11, RZ, P1, !PT ;  /* 0x0000000bff0b7210 */ /* 0x000fe40000ffe4ff */
[----:B------:R-:W-:Y:S02]  /*1c90*/  IADD3 R10, P1, PT, R10, UR8, RZ ;  /* 0x000000080a0a7c10 */ /* 0x000fe4000ff3e0ff */
[----:B------:R-:W-:-:S02]  /*1ca0*/  IADD3.X R9, PT, PT, R11, UR11, RZ, P2, !PT ;  /* 0x0000000b0b097c10 */ /* 0x000fc400097fe4ff */
[----:B------:R-:W-:Y:S02]  /*1cb0*/  IADD3.X R11, PT, PT, R11, UR9, RZ, P1, !PT ;  /* 0x000000090b0b7c10 */ /* 0x000fe40008ffe4ff */
[----:B------:R-:W-:Y:S02]  /*1cc0*/  MOV R17, R7 ;  /* 0x0000000700117202 */ /* 0x000fe40000000f00 */
[----:B------:R-:W-:-:S07]  /*1cd0*/  IADD3 R16, PT, PT, -R6, RZ, RZ ;  /* 0x000000ff06107210 */ /* 0x000fce0007ffe1ff */
.L_x_58:
[----:B0-----:R-:W-:-:S05]  /*1ce0*/  IMAD.WIDE R12, R17, 0x4, R8 ;  /* 0x00000004110c7825 */ /* 0x001fca00078e0208 */
[----:B------:R-:W2:Y:S01]  /*1cf0*/  LDG.E R14, desc[UR4][R12.64+-0x400] ;  /* 0xfffc00040c0e7981 */ /* 0x000ea2000c1e1900 */
[----:B------:R-:W-:Y:S02]  /*1d00*/  MOV R18, 0x3e055027 ;  /* 0x3e05502700127802 */ /* 0x000fe40000000f00 */
        /* <DEDUP_REMOVED lines=14> */
[C---:B------:R-:W-:Y:S01]  /*1df0*/  FFMA R24, R15.reuse, R20, -0.5 ;  /* 0xbf0000000f187423 */ /* 0x040fe20000000014 */
[----:B------:R-:W-:Y:S02]  /*1e00*/  FSEL R20, RZ, -23, P1 ;  /* 0xc1b80000ff147808 */ /* 0x000fe40000800000 */
[----:B------:R-:W-:Y:S01]  /*1e10*/  ISETP.GT.U32.AND P1, PT, R14, 0x7f7fffff, PT ;  /* 0x7f7fffff0e00780c */ /* 0x000fe20003f24070 */
[----:B------:R-:W-:Y:S02]  /*1e20*/  FMUL R24, R15, R24 ;  /* 0x000000180f187220 */ /* 0x000fe40000400000 */
[----:B------:R-:W-:Y:S01]  /*1e30*/  FFMA R20, R19, 1.1920928955078125e-07, R20 ;  /* 0x3400000013147823 */ /* 0x000fe20000000014 */
[----:B------:R-:W-:Y:S01]  /*1e40*/  MOV R19, 0x7f800000 ;  /* 0x7f80000000137802 */ /* 0x000fe20000000f00 */
[----:B------:R-:W-:-:S04]  /*1e50*/  FFMA R15, R15, R24, R15 ;  /* 0x000000180f0f7223 */ /* 0x000fc8000000000f */
[----:B------:R-:W-:-:S04]  /*1e60*/  FFMA R20, R20, 0.69314718246459960938, R15 ;  /* 0x3f31721814147823 */ /* 0x000fc8000000000f */
[C---:B------:R-:W-:Y:S01]  /*1e70*/  @P1 FFMA R20, R14.reuse, R19, +INF ;  /* 0x7f8000000e141423 */ /* 0x040fe20000000013 */
[----:B------:R-:W-:Y:S01]  /*1e80*/  FSETP.NEU.AND P1, PT, R14, RZ, PT ;  /* 0x000000ff0e00720b */ /* 0x000fe20003f2d000 */
[----:B------:R-:W-:-:S03]  /*1e90*/  IMAD.WIDE R14, R17, 0x4, R10 ;  /* 0x00000004110e7825 */ /* 0x000fc600078e020a */
[----:B------:R-:W-:-:S05]  /*1ea0*/  FSEL R25, R20, -INF , P1 ;  /* 0xff80000014197808 */ /* 0x000fca0000800000 */
[----:B------:R0:W-:Y:S04]  /*1eb0*/  STG.E desc[UR4][R14.64+-0x400], R25 ;  /* 0xfffc00190e007986 */ /* 0x0001e8000c101904 */
[----:B------:R-:W2:Y:S02]  /*1ec0*/  LDG.E R20, desc[UR4][R12.64+-0x200] ;  /* 0xfffe00040c147981 */ /* 0x000ea4000c1e1900 */
[----:B--2---:R-:W-:-:S13]  /*1ed0*/  FSETP.GEU.AND P1, PT, R20, 1.175494350822287508e-38, PT ;  /* 0x008000001400780b */ /* 0x004fda0003f2e000 */
[----:B------:R-:W-:-:S05]  /*1ee0*/  @!P1 FMUL R20, R20, 8388608 ;  /* 0x4b00000014149820 */ /* 0x000fca0000400000 */
[----:B------:R-:W-:-:S04]  /*1ef0*/  IADD3 R23, PT, PT, R20, -0x3f2aaaab, RZ ;  /* 0xc0d5555514177810 */ /* 0x000fc80007ffe0ff */
[----:B------:R-:W-:-:S04]  /*1f00*/  LOP3.LUT R23, R23, 0xff800000, RZ, 0xc0, !PT ;  /* 0xff80000017177812 */ /* 0x000fc800078ec0ff */
[----:B------:R-:W-:-:S05]  /*1f10*/  IADD3 R21, PT, PT, R20, -R23, RZ ;  /* 0x8000001714157210 */ /* 0x000fca0007ffe0ff */
        /* <DEDUP_REMOVED lines=9> */
[----:B------:R-:W-:Y:S02]  /*1fb0*/  I2FP.F32.S32 R24, R23 ;  /* 0x0000001700187245 */ /* 0x000fe40000201400 */
[----:B------:R-:W-:Y:S01]  /*1fc0*/  FSEL R23, RZ, -23, P1 ;  /* 0xc1b80000ff177808 */ /* 0x000fe20000800000 */
[----:B------:R-:W-:Y:S01]  /*1fd0*/  FMUL R26, R21, R26 ;  /* 0x0000001a151a7220 */ /* 0x000fe20000400000 */
[----:B------:R-:W-:-:S03]  /*1fe0*/  ISETP.GT.U32.AND P1, PT, R20, 0x7f7fffff, PT ;  /* 0x7f7fffff1400780c */ /* 0x000fc60003f24070 */
[----:B------:R-:W-:Y:S01]  /*1ff0*/  FFMA R23, R24, 1.1920928955078125e-07, R23 ;  /* 0x3400000018177823 */ /* 0x000fe20000000017 */
[----:B------:R-:W-:-:S04]  /*2000*/  FFMA R26, R21, R26, R21 ;  /* 0x0000001a151a7223 */ /* 0x000fc80000000015 */
[----:B------:R-:W-:-:S05]  /*2010*/  FFMA R23, R23, 0.69314718246459960938, R26 ;  /* 0x3f31721817177823 */ /* 0x000fca000000001a */
[C---:B------:R-:W-:Y:S01]  /*2020*/  @P1 FFMA R23, R20.reuse, R19, +INF ;  /* 0x7f80000014171423 */ /* 0x040fe20000000013 */
[----:B------:R-:W-:-:S04]  /*2030*/  FSETP.NEU.AND P1, PT, R20, RZ, PT ;  /* 0x000000ff1400720b */ /* 0x000fc80003f2d000 */
[----:B0-----:R-:W-:-:S05]  /*2040*/  FSEL R25, R23, -INF , P1 ;  /* 0xff80000017197808 */ /* 0x001fca0000800000 */
        /* <DEDUP_REMOVED lines=27> */
[----:B------:R-:W2:Y:S01]  /*2200*/  LDG.E R20, desc[UR4][R12.64+0x200] ;  /* 0x000200040c147981 */ /* 0x000ea2000c1e1900 */
[----:B------:R-:W-:Y:S02]  /*2210*/  IADD3 R16, PT, PT, R16, 0x4, RZ ;  /* 0x0000000410107810 */ /* 0x000fe40007ffe0ff */
[----:B------:R-:W-:Y:S02]  /*2220*/  IADD3 R17, PT, PT, R17, 0x200, RZ ;  /* 0x0000020011117810 */ /* 0x000fe40007ffe0ff */
        /* <DEDUP_REMOVED lines=23> */
[----:B------:R-:W-:Y:S02]  /*23a0*/  FSEL R13, R12, -INF , P1 ;  /* 0xff8000000c0d7808 */ /* 0x000fe40000800000 */
[----:B------:R-:W-:-:S03]  /*23b0*/  ISETP.NE.AND P1, PT, R16, RZ, PT ;  /* 0x000000ff1000720c */ /* 0x000fc60003f25270 */
[----:B------:R0:W-:Y:S10]  /*23c0*/  STG.E desc[UR4][R14.64+0x200], R13 ;  /* 0x0002000d0e007986 */ /* 0x0001f4000c101904 */
[----:B------:R-:W-:Y:S05]  /*23d0*/  @P1 BRA `(.L_x_58) ;  /* 0xfffffff800401947 */ /* 0x000fea000383ffff */
.L_x_57:
[----:B------:R-:W-:Y:S05]  /*23e0*/  @!P0 EXIT ;  /* 0x000000000000894d */ /* 0x000fea0003800000 */
[----:B------:R-:W-:Y:S02]  /*23f0*/  ISETP.NE.AND P1, PT, R22, 0x1, PT ;  /* 0x000000011600780c */ /* 0x000fe40003f25270 */
[----:B------:R-:W-:-:S04]  /*2400*/  LOP3.LUT R0, R0, 0x1, RZ, 0xc0, !PT ;  /* 0x0000000100007812 */ /* 0x000fc800078ec0ff */
[----:B------:R-:W-:-:S07]  /*2410*/  ISETP.NE.U32.AND P0, PT, R0, 0x1, PT ;  /* 0x000000010000780c */ /* 0x000fce0003f05070 */
[----:B------:R-:W-:Y:S06]  /*2420*/  @!P1 BRA `(.L_x_59) ;  /* 0x0000000000e89947 */ /* 0x000fec0003800000 */
[----:B------:R-:W-:-:S05]  /*2430*/  LEA R11, R6, R7, 0x7 ;  /* 0x00000007060b7211 */ /* 0x000fca00078e38ff */
[----:B------:R-:W-:-:S05]  /*2440*/  IMAD.WIDE R8, R11, 0x4, R4 ;  /* 0x000000040b087825 */ /* 0x000fca00078e0204 */
[----:B------:R-:W2:Y:S02]  /*2450*/  LDG.E R10, desc[UR4][R8.64] ;  /* 0x00000004080a7981 */ /* 0x000ea4000c1e1900 */
[----:B--2---:R-:W-:-:S13]  /*2460*/  FSETP.GEU.AND P1, PT, R10, 1.175494350822287508e-38, PT ;  /* 0x008000000a00780b */ /* 0x004fda0003f2e000 */
[----:B------:R-:W-:-:S05]  /*2470*/  @!P1 FMUL R10, R10, 8388608 ;  /* 0x4b0000000a0a9820 */ /* 0x000fca0000400000 */
[----:B------:R-:W-:-:S04]  /*2480*/  IADD3 R0, PT, PT, R10, -0x3f2aaaab, RZ ;  /* 0xc0d555550a007810 */ /* 0x000fc80007ffe0ff */
[----:B0-----:R-:W-:Y:S01]  /*2490*/  LOP3.LUT R13, R0, 0xff800000, RZ, 0xc0, !PT ;  /* 0xff800000000d7812 */ /* 0x001fe200078ec0ff */
[----:B------:R-:W-:-:S03]  /*24a0*/  HFMA2 R0, -RZ, RZ, 1.5048828125, 33.21875 ;  /* 0x3e055027ff007431 */ /* 0x000fc600000001ff */
        /* <DEDUP_REMOVED lines=23> */
[----:B------:R-:W2:Y:S01]  /*2620*/  LDG.E R12, desc[UR4][R8.64+0x200] ;  /* 0x00020004080c7981 */ /* 0x000ea2000c1e1900 */
[----:B------:R-:W-:Y:S02]  /*2630*/  IADD3 R6, PT, PT, R6, 0x2, RZ ;  /* 0x0000000206067810 */ /* 0x000fe40007ffe0ff */
        /* <DEDUP_REMOVED lines=18> */
[----:B------:R-:W-:Y:S02]  /*2760*/  FFMA R0, R17, 1.1920928955078125e-07, R0 ;  /* 0x3400000011007823 */ /* 0x000fe40000000000 */
[----:B------:R-:W-:-:S04]  /*2770*/  FFMA R19, R19, R8, R19 ;  /* 0x0000000813137223 */ /* 0x000fc80000000013 */
[----:B------:R-:W-:-:S04]  /*2780*/  FFMA R0, R0, 0.69314718246459960938, R19 ;  /* 0x3f31721800007823 */ /* 0x000fc80000000013 */
[C---:B------:R-:W-:Y:S01]  /*2790*/  @P1 FFMA R0, R12.reuse, R13, +INF ;  /* 0x7f8000000c001423 */ /* 0x040fe2000000000d */
[----:B------:R-:W-:-:S04]  /*27a0*/  FSETP.NEU.AND P1, PT, R12, RZ, PT ;  /* 0x000000ff0c00720b */ /* 0x000fc80003f2d000 */
[----:B------:R-:W-:-:S05]  /*27b0*/  FSEL R9, R0, -INF , P1 ;  /* 0xff80000000097808 */ /* 0x000fca0000800000 */
[----:B------:R1:W-:Y:S04]  /*27c0*/  STG.E desc[UR4][R10.64+0x200], R9 ;  /* 0x000200090a007986 */ /* 0x0003e8000c101904 */
.L_x_59:
[----:B------:R-:W-:Y:S05]  /*27d0*/  @P0 EXIT ;  /* 0x000000000000094d */ /* 0x000fea0003800000 */
[----:B------:R-:W-:-:S05]  /*27e0*/  LEA R7, R6, R7, 0x7 ;  /* 0x0000000706077211 */ /* 0x000fca00078e38ff */
[----:B------:R-:W-:-:S05]  /*27f0*/  IMAD.WIDE R4, R7, 0x4, R4 ;  /* 0x0000000407047825 */ /* 0x000fca00078e0204 */
[----:B------:R2:W3:Y:S01]  /*2800*/  LDG.E R0, desc[UR4][R4.64] ;  /* 0x0000000404007981 */ /* 0x0004e2000c1e1900 */
[----:B-1----:R-:W-:Y:S02]  /*2810*/  HFMA2 R11, -RZ, RZ, 1.5048828125, 33.21875 ;  /* 0x3e055027ff0b7431 */ /* 0x002fe400000001ff */
        /* <DEDUP_REMOVED lines=28> */
.L_x_60:
        /* <DEDUP_REMOVED lines=10> */
.L_x_187:


//--------------------- .text._ZN3cub18CUB_300001_SM_10006detail9transform16transform_kernelINS2_10policy_hubILb1EN4cuda3std3__45tupleIJPfEEEE10policy1000Ei9logarithmS9_JS9_EEEvT0_iT1_T2_DpNS2_10kernel_argIT3_EE --------------------------
	.section	.text._ZN3cub18CUB_300001_SM_10006detail9transform16transform_kernelINS2_10policy_hubILb1EN4cuda3std3__45tupleIJPfEEEE10policy1000Ei9logarithmS9_JS9_EEEvT0_iT1_T2_DpNS2_10kernel_argIT3_EE,"ax",@progbits
	.align	128
        .global         _ZN3cub18CUB_300001_SM_10006detail9transform16transform_kernelINS2_10policy_hubILb1EN4cuda3std3__45tupleIJPfEEEE10policy1000Ei9logarithmS9_JS9_EEEvT0_iT1_T2_DpNS2_10kernel_argIT3_EE
        .type           _ZN3cub18CUB_300001_SM_10006detail9transform16transform_kernelINS2_10policy_hubILb1EN4cuda3std3__45tupleIJPfEEEE10policy1000Ei9logarithmS9_JS9_EEEvT0_iT1_T2_DpNS2_10kernel_argIT3_EE,@function
        .size           _ZN3cub18CUB_300001_SM_10006detail9transform16transform_kernelINS2_10policy_hubILb1EN4cuda3std3__45tupleIJPfEEEE10policy1000Ei9logarithmS9_JS9_EEEvT0_iT1_T2_DpNS2_10kernel_argIT3_EE,(.L_x_188 - _ZN3cub18CUB_300001_SM_10006detail9transform16transform_kernelINS2_10policy_hubILb1EN4cuda3std3__45tupleIJPfEEEE10policy1000Ei9logarithmS9_JS9_EEEvT0_iT1_T2_DpNS2_10kernel_argIT3_EE)
        .other          _ZN3cub18CUB_300001_SM_10006detail9transform16transform_kernelINS2_10policy_hubILb1EN4cuda3std3__45tupleIJPfEEEE10policy1000Ei9logarithmS9_JS9_EEEvT0_iT1_T2_DpNS2_10kernel_argIT3_EE,@"STO_CUDA_ENTRY STV_DEFAULT"
_ZN3cub18CUB_300001_SM_10006detail9transform16transform_kernelINS2_10policy_hubILb1EN4cuda3std3__45tupleIJPfEEEE10policy1000Ei9logarithmS9_JS9_EEEvT0_iT1_T2_DpNS2_10kernel_argIT3_EE:
.text._ZN3cub18CUB_300001_SM_10006detail9transform16transform_kernelINS2_10policy_hubILb1EN4cuda3std3__45tupleIJPfEEEE10policy1000Ei9logarithmS9_JS9_EEEvT0_iT1_T2_DpNS2_10kernel_argIT3_EE:
[----:B------:R-:W-:Y:S08]  /*0000*/  LDC R1, c[0x0][0x37c] ;  /* 0x0000df00ff017b82 */ /* 0x000ff00000000800 */
[----:B------:R-:W0:Y:S01]  /*0010*/  LDC.64 R6, c[0x0][0x380] ;  /* 0x0000e000ff067b82 */ /* 0x000e220000000a00 */
[----:B------:R-:W1:Y:S01]  /*0020*/  S2R R0, SR_TID.X ;  /* 0x0000000000007919 */ /* 0x000e620000002100 */
[----:B------:R-:W-:Y:S06]  /*0030*/  BSSY.RECONVERGENT B0, `(.L_x_61) ;  /* 0x0000017000007945 */ /* 0x000fec0003800200 */
[----:B------:R-:W2:Y:S08]  /*0040*/  S2UR UR4, SR_CTAID.X ;  /* 0x00000000000479c3 */ /* 0x000eb00000002500 */
[----:B------:R-:W3:Y:S01]  /*0050*/  LDC.64 R4, c[0x0][0x398] ;  /* 0x0000e600ff047b82 */ /* 0x000ee20000000a00 */
[----:B0-----:R-:W-:-:S07]  /*0060*/  SHF.L.U32 R8, R7, 0x7, RZ ;  /* 0x0000000707087819 */ /* 0x001fce00000006ff */
[----:B------:R-:W0:Y:S01]  /*0070*/  LDC.64 R2, c[0x0][0x390] ;  /* 0x0000e400ff027b82 */ /* 0x000e220000000a00 */
[----:B--2---:R-:W-:Y:S01]  /*0080*/  IMAD R9, R8, UR4, RZ ;  /* 0x0000000408097c24 */ /* 0x004fe2000f8e02ff */
[----:B-1----:R-:W-:Y:S01]  /*0090*/  SHF.L.U32 R13, R0, 0x7, RZ ;  /* 0x00000007000d7819 */ /* 0x002fe200000006ff */
[----:B------:R-:W1:Y:S03]  /*00a0*/  LDCU.64 UR4, c[0x0][0x358] ;  /* 0x00006b00ff0477ac */ /* 0x000e660008000a00 */
[----:B------:R-:W-:-:S04]  /*00b0*/  IADD3 R11, PT, PT, -R9, R6, RZ ;  /* 0x00000006090b7210 */ /* 0x000fc80007ffe1ff */
[CC--:B------:R-:W-:Y:S02]  /*00c0*/  VIMNMX R6, PT, PT, R8.reuse, R11.reuse, PT ;  /* 0x0000000b08067248 */ /* 0x0c0fe40003fe0100 */
[----:B------:R-:W-:Y:S02]  /*00d0*/  ISETP.GT.AND P1, PT, R8, R11, PT ;  /* 0x0000000b0800720c */ /* 0x000fe40003f24270 */
[----:B------:R-:W-:-:S04]  /*00e0*/  SHF.L.U32 R12, R6, 0x2, RZ ;  /* 0x00000002060c7819 */ /* 0x000fc800000006ff */
[----:B------:R-:W-:-:S13]  /*00f0*/  ISETP.GE.AND P0, PT, R13, R12, PT ;  /* 0x0000000c0d00720c */ /* 0x000fda0003f06270 */
[----:B-1-3--:R-:W-:Y:S05]  /*0100*/  @P0 BRA `(.L_x_62) ;  /* 0x0000000000240947 */ /* 0x00afea0003800000 */
[----:B------:R-:W1:Y:S02]  /*0110*/  LDC.64 R10, c[0x0][0x398] ;  /* 0x0000e600ff0a7b82 */ /* 0x000e640000000a00 */
[----:B-1----:R-:W-:-:S04]  /*0120*/  IMAD.WIDE.U32 R10, R0, 0x80, R10 ;  /* 0x00000080000a7825 */ /* 0x002fc800078e000a */
[----:B------:R-:W-:-:S07]  /*0130*/  IMAD.WIDE R10, R9, 0x4, R10 ;  /* 0x00000004090a7825 */ /* 0x000fce00078e020a */
.L_x_63:
[----:B------:R-:W-:Y:S01]  /*0140*/  IADD3 R13, PT, PT, R13, 0x4000, RZ ;  /* 0x000040000d0d7810 */ /* 0x000fe20007ffe0ff */
[----:B------:R1:W-:Y:S03]  /*0150*/  CCTL.E.PF2 [R10] ;  /* 0x000000000a00798f */ /* 0x0003e60000800100 */
[----:B------:R-:W-:Y:S02]  /*0160*/  ISETP.GE.AND P0, PT, R13, R12, PT ;  /* 0x0000000c0d00720c */ /* 0x000fe40003f06270 */
[----:B-1----:R-:W-:-:S04]  /*0170*/  IADD3 R10, P2, PT, R10, 0x4000, RZ ;  /* 0x000040000a0a7810 */ /* 0x002fc80007f5e0ff */
[----:B------:R-:W-:-:S07]  /*0180*/  IADD3.X R11, PT, PT, RZ, R11, RZ, P2, !PT ;  /* 0x0000000bff0b7210 */ /* 0x000fce00017fe4ff */
[----:B------:R-:W-:Y:S05]  /*0190*/  @!P0 BRA `(.L_x_63) ;  /* 0xfffffffc00e88947 */ /* 0x000fea000383ffff */
.L_x_62:
[----:B------:R-:W-:Y:S05]  /*01a0*/  BSYNC.RECONVERGENT B0 ;  /* 0x0000000000007941 */ /* 0x000fea0003800200 */
.L_x_61:
[----:B------:R-:W-:-:S04]  /*01b0*/  IMAD.WIDE R4, R9, 0x4, R4 ;  /* 0x0000000409047825 */ /* 0x000fc800078e0204 */
[----:B0-----:R-:W-:Y:S01]  /*01c0*/  IMAD.WIDE R2, R9, 0x4, R2 ;  /* 0x0000000409027825 */ /* 0x001fe200078e0202 */
[----:B------:R-:W-:Y:S06]  /*01d0*/  @P1 BRA `(.L_x_64) ;  /* 0x0000000c008c1947 */ /* 0x000fec0003800000 */
[----:B------:R-:W-:-:S13]  /*01e0*/  ISETP.GE.AND P0, PT, R7, 0x1, PT ;  /* 0x000000010700780c */ /* 0x000fda0003f06270 */
[----:B------:R-:W-:Y:S05]  /*01f0*/  @!P0 EXIT ;  /* 0x000000000000894d */ /* 0x000fea0003800000 */
[C---:B------:R-:W-:Y:S01]  /*0200*/  ISETP.GE.U32.AND P1, PT, R7.reuse, 0x4, PT ;  /* 0x000000040700780c */ /* 0x040fe20003f26070 */
[----:B------:R-:W-:Y:S01]  /*0210*/  HFMA2 R15, -RZ, RZ, 0, 0 ;  /* 0x00000000ff0f7431 */ /* 0x000fe200000001ff */
[----:B------:R-:W-:-:S04]  /*0220*/  LOP3.LUT R22, R7, 0x3, RZ, 0xc0, !PT ;  /* 0x0000000307167812 */ /* 0x000fc800078ec0ff */
[----:B------:R-:W-:-:S07]  /*0230*/  ISETP.NE.AND P0, PT, R22, RZ, PT ;  /* 0x000000ff1600720c */ /* 0x000fce0003f05270 */
[----:B------:R-:W-:Y:S06]  /*0240*/  @!P1 BRA `(.L_x_65) ;  /* 0x0000000400ec9947 */ /* 0x000fec0003800000 */
[----:B------:R-:W0:Y:S01]  /*0250*/  LDCU.128 UR8, c[0x0][0x390] ;  /* 0x00007200ff0877ac */ /* 0x000e220008000c00 */
[----:B------:R-:W-:Y:S02]  /*0260*/  MOV R10, 0x400 ;  /* 0x00000400000a7802 */ /* 0x000fe40000000f00 */
[----:B------:R-:W-:Y:S02]  /*0270*/  MOV R11, 0x0 ;  /* 0x00000000000b7802 */ /* 0x000fe40000000f00 */
[----:B------:R-:W-:Y:S02]  /*0280*/  LOP3.LUT R15, R7, 0x7ffffffc, RZ, 0xc0, !PT ;  /* 0x7ffffffc070f7812 */ /* 0x000fe400078ec0ff */
[----:B------:R-:W-:Y:S01]  /*0290*/  MOV R17, R0 ;  /* 0x0000000000117202 */ /* 0x000fe20000000f00 */
[----:B------:R-:W-:Y:S01]  /*02a0*/  IMAD.WIDE R8, R9, 0x4, R10 ;  /* 0x0000000409087825 */ /* 0x000fe200078e020a */
[----:B------:R-:W-:Y:S02]  /*02b0*/  IADD3 R14, PT, PT, -R15, RZ, RZ ;  /* 0x000000ff0f0e7210 */ /* 0x000fe40007ffe1ff */
[----:B0-----:R-:W-:-:S02]  /*02c0*/  IADD3 R6, P1, PT, R8, UR10, RZ ;  /* 0x0000000a08067c10 */ /* 0x001fc4000ff3e0ff */
[----:B------:R-:W-:Y:S02]  /*02d0*/  IADD3 R8, P2, PT, R8, UR8, RZ ;  /* 0x0000000808087c10 */ /* 0x000fe4000ff5e0ff */
[C---:B------:R-:W-:Y:S02]  /*02e0*/  IADD3.X R7, PT, PT, R9.reuse, UR11, RZ, P1, !PT ;  /* 0x0000000b09077c10 */ /* 0x040fe40008ffe4ff */
[----:B------:R-:W-:-:S09]  /*02f0*/  IADD3.X R9, PT, PT, R9, UR9, RZ, P2, !PT ;  /* 0x0000000909097c10 */ /* 0x000fd200097fe4ff */
.L_x_66:
        /* <DEDUP_REMOVED lines=31> */
[----:B--2---:R-:W-:-:S04]  /*04f0*/  FSETP.GEU.AND P1, PT, R19, 1.175494350822287508e-38, PT ;  /* 0x008000001300780b */ /* 0x004fc80003f2e000 */
[----:B0-----:R-:W-:-:S09]  /*0500*/  FSEL R23, RZ, -23, P1 ;  /* 0xc1b80000ff177808 */ /* 0x001fd20000800000 */
        /* <DEDUP_REMOVED lines=79> */
.L_x_65:
[----:B------:R-:W-:Y:S05]  /*0a00*/  @!P0 EXIT ;  /* 0x000000000000894d */ /* 0x000fea0003800000 */
[----:B------:R-:W1:Y:S01]  /*0a10*/  LDC R6, c[0x0][0x384] ;  /* 0x0000e100ff067b82 */ /* 0x000e620000000800 */
[----:B------:R-:W-:Y:S02]  /*0a20*/  ISETP.NE.AND P1, PT, R22, 0x1, PT ;  /* 0x000000011600780c */ /* 0x000fe40003f25270 */
[----:B-1----:R-:W-:-:S04]  /*0a30*/  LOP3.LUT R6, R6, 0x1, RZ, 0xc0, !PT ;  /* 0x0000000106067812 */ /* 0x002fc800078ec0ff */
        /* <DEDUP_REMOVED lines=10> */
[----:B------:R-:W-:-:S05]  /*0ae0*/  IADD3 R11, PT, PT, R10, -R13, RZ ;  /* 0x8000000d0a0b7210 */ /* 0x000fca0007ffe0ff */
[----:B------:R-:W-:Y:S01]  /*0af0*/  FADD R17, R11, -1 ;  /* 0xbf8000000b117421 */ /* 0x000fe20000000000 */
[----:B------:R-:W-:Y:S02]  /*0b00*/  FSEL R11, RZ, -23, P1 ;  /* 0xc1b80000ff0b7808 */ /* 0x000fe40000800000 */
[----:B------:R-:W-:Y:S01]  /*0b10*/  ISETP.GT.U32.AND P1, PT, R10, 0x7f7fffff, PT ;  /* 0x7f7fffff0a00780c */ /* 0x000fe20003f24070 */
        /* <DEDUP_REMOVED lines=9> */
[----:B------:R-:W-:Y:S01]  /*0bb0*/  MOV R13, 0x7f800000 ;  /* 0x7f800000000d7802 */ /* 0x000fe20000000f00 */
[C---:B------:R-:W-:Y:S02]  /*0bc0*/  FMUL R14, R17.reuse, R14 ;  /* 0x0000000e110e7220 */ /* 0x040fe40000400000 */
[----:B------:R-:W-:Y:S02]  /*0bd0*/  FFMA R11, R12, 1.1920928955078125e-07, R11 ;  /* 0x340000000c0b7823 */ /* 0x000fe4000000000b */
[----:B------:R-:W-:-:S04]  /*0be0*/  FFMA R14, R17, R14, R17 ;  /* 0x0000000e110e7223 */ /* 0x000fc80000000011 */
[----:B------:R-:W-:Y:S01]  /*0bf0*/  FFMA R14, R11, 0.69314718246459960938, R14 ;  /* 0x3f3172180b0e7823 */ /* 0x000fe2000000000e */
[C---:B------:R-:W-:Y:S01]  /*0c00*/  @P1 FFMA R14, R10.reuse, R13, +INF ;  /* 0x7f8000000a0e1423 */ /* 0x040fe2000000000d */
[----:B------:R-:W-:Y:S01]  /*0c10*/  FSETP.NEU.AND P1, PT, R10, RZ, PT ;  /* 0x000000ff0a00720b */ /* 0x000fe20003f2d000 */
[----:B------:R-:W-:-:S03]  /*0c20*/  IMAD.WIDE R10, R9, 0x4, R2 ;  /* 0x00000004090a7825 */ /* 0x000fc600078e0202 */
[----:B------:R-:W-:-:S05]  /*0c30*/  FSEL R9, R14, -INF , P1 ;  /* 0xff8000000e097808 */ /* 0x000fca0000800000 */
[----:B------:R1:W-:Y:S04]  /*0c40*/  STG.E desc[UR4][R10.64], R9 ;  /* 0x000000090a007986 */ /* 0x0003e8000c101904 */
[----:B------:R-:W2:Y:S01]  /*0c50*/  LDG.E R12, desc[UR4][R6.64+0x200] ;  /* 0x00020004060c7981 */ /* 0x000ea2000c1e1900 */
        /* <DEDUP_REMOVED lines=26> */
.L_x_67:
        /* <DEDUP_REMOVED lines=33> */
.L_x_64:
[----:B------:R-:W-:-:S13]  /*1010*/  ISETP.GE.AND P0, PT, R7, 0x1, PT ;  /* 0x000000010700780c */ /* 0x000fda0003f06270 */
[----:B------:R-:W-:Y:S05]  /*1020*/  @!P0 EXIT ;  /* 0x000000000000894d */ /* 0x000fea0003800000 */
[C---:B------:R-:W-:Y:S01]  /*1030*/  ISETP.GE.U32.AND P0, PT, R7.reuse, 0x4, PT ;  /* 0x000000040700780c */ /* 0x040fe20003f06070 */
[----:B------:R-:W-:Y:S01]  /*1040*/  HFMA2 R9, -RZ, RZ, 0, 0 ;  /* 0x00000000ff097431 */ /* 0x000fe200000001ff */
[----:B------:R-:W-:-:S11]  /*1050*/  LOP3.LUT R10, R7, 0x3, RZ, 0xc0, !PT ;  /* 0x00000003070a7812 */ /* 0x000fd600078ec0ff */
[----:B------:R-:W-:Y:S05]  /*1060*/  @!P0 BRA `(.L_x_68) ;  /* 0x0000000800448947 */ /* 0x000fea0003800000 */
[----:B------:R-:W-:Y:S02]  /*1070*/  LOP3.LUT R9, R7, 0x7ffffffc, RZ, 0xc0, !PT ;  /* 0x7ffffffc07097812 */ /* 0x000fe400078ec0ff */
[----:B------:R-:W-:-:S07]  /*1080*/  MOV R7, RZ ;  /* 0x000000ff00077202 */ /* 0x000fce0000000f00 */
.L_x_77:
[C---:B01-3--:R-:W-:Y:S01]  /*1090*/  LEA R17, R7.reuse, R0, 0x7 ;  /* 0x0000000007117211 */ /* 0x04bfe200078e38ff */
[----:B------:R-:W-:Y:S01]  /*10a0*/  BSSY.RECONVERGENT B0, `(.L_x_69) ;  /* 0x0000029000007945 */ /* 0x000fe20003800200 */
[----:B------:R-:W-:Y:S02]  /*10b0*/  IADD3 R7, PT, PT, R7, 0x4, RZ ;  /* 0x0000000407077810 */ /* 0x000fe40007ffe0ff */
[C---:B------:R-:W-:Y:S02]  /*10c0*/  ISETP.GE.AND P4, PT, R17.reuse, R6, PT ;  /* 0x000000061100720c */ /* 0x040fe40003f86270 */
[C---:B------:R-:W-:Y:S02]  /*10d0*/  IADD3 R15, PT, PT, R17.reuse, 0x80, RZ ;  /* 0x00000080110f7810 */ /* 0x040fe40007ffe0ff */
        /* <DEDUP_REMOVED lines=9> */
[----:B------:R-:W-:Y:S01]  /*1170*/  MOV R23, 0x3e055027 ;  /* 0x3e05502700177802 */ /* 0x000fe20000000f00 */
[----:B------:R-:W-:Y:S01]  /*1180*/  IMAD.WIDE R16, R17, 0x4, R2 ;  /* 0x0000000411107825 */ /* 0x000fe200078e0202 */
        /* <DEDUP_REMOVED lines=26> */
.L_x_70:
[----:B------:R-:W-:Y:S05]  /*1330*/  BSYNC.RECONVERGENT B0 ;  /* 0x0000000000007941 */ /* 0x000fea0003800200 */
.L_x_69:
        /* <DEDUP_REMOVED lines=25> */
[----:B------:R-:W-:Y:S01]  /*14d0*/  FFMA R21, R14, R21, R14 ;  /* 0x000000150e157223 */ /* 0x000fe2000000000e */
[----:B------:R-:W-:-:S04]  /*14e0*/  IMAD.WIDE R14, R15, 0x4, R2 ;  /* 0x000000040f0e7825 */ /* 0x000fc800078e0202 */
[----:B------:R-:W-:Y:S01]  /*14f0*/  FFMA R12, R12, 0.69314718246459960938, R21 ;  /* 0x3f3172180c0c7823 */ /* 0x000fe20000000015 */
[C---:B------:R-:W-:Y:S01]  /*1500*/  @P3 FFMA R12, R8.reuse, R17, +INF ;  /* 0x7f800000080c3423 */ /* 0x040fe20000000011 */
[----:B------:R-:W-:-:S04]  /*1510*/  FSETP.NEU.AND P3, PT, R8, RZ, PT ;  /* 0x000000ff0800720b */ /* 0x000fc80003f6d000 */
[----:B------:R-:W-:-:S05]  /*1520*/  FSEL R17, R12, -INF , P3 ;  /* 0xff8000000c117808 */ /* 0x000fca0001800000 */
[----:B------:R1:W-:Y:S04]  /*1530*/  STG.E desc[UR4][R14.64], R17 ;  /* 0x000000110e007986 */ /* 0x0003e8000c101904 */
.L_x_72:
[----:B------:R-:W-:Y:S05]  /*1540*/  BSYNC.RECONVERGENT B0 ;  /* 0x0000000000007941 */ /* 0x000fea0003800200 */
.L_x_71:
[----:B------:R-:W-:Y:S04]  /*1550*/  BSSY.RECONVERGENT B0, `(.L_x_73) ;  /* 0x0000020000007945 */ /* 0x000fe80003800200 */
[----:B------:R-:W-:Y:S05]  /*1560*/  @P1 BRA `(.L_x_74) ;  /* 0x0000000000781947 */ /* 0x000fea0003800000 */
        /* <DEDUP_REMOVED lines=30> */
.L_x_74:
[----:B------:R-:W-:Y:S05]  /*1750*/  BSYNC.RECONVERGENT B0 ;  /* 0x0000000000007941 */ /* 0x000fea0003800200 */
.L_x_73:
        /* <DEDUP_REMOVED lines=32> */
.L_x_76:
[----:B------:R-:W-:Y:S05]  /*1960*/  BSYNC.RECONVERGENT B0 ;  /* 0x0000000000007941 */ /* 0x000fea0003800200 */
.L_x_75:
[----:B------:R-:W-:Y:S05]  /*1970*/  @P0 BRA `(.L_x_77) ;  /* 0xfffffff400c40947 */ /* 0x000fea000383ffff */
.L_x_68:
[----:B------:R-:W-:-:S13]  /*1980*/  ISETP.NE.AND P0, PT, R10, RZ, PT ;  /* 0x000000ff0a00720c */ /* 0x000fda0003f05270 */
[----:B------:R-:W-:Y:S05]  /*1990*/  @!P0 EXIT ;  /* 0x000000000000894d */ /* 0x000fea0003800000 */
[----:B------:R-:W-:-:S13]  /*19a0*/  ISETP.NE.AND P0, PT, R10, 0x1, PT ;  /* 0x000000010a00780c */ /* 0x000fda0003f05270 */
[----:B------:R-:W-:Y:S05]  /*19b0*/  @!P0 BRA `(.L_x_78) ;  /* 0x00000004001c8947 */ /* 0x000fea0003800000 */
[----:B------:R-:W-:Y:S01]  /*19c0*/  LEA R11, R9, R0, 0x7 ;  /* 0x00000000090b7211 */ /* 0x000fe200078e38ff */
[----:B------:R-:W-:Y:S03]  /*19d0*/  BSSY.RECONVERGENT B0, `(.L_x_79) ;  /* 0x0000023000007945 */ /* 0x000fe60003800200 */
[C---:B------:R-:W-:Y:S02]  /*19e0*/  ISETP.GE.AND P0, PT, R11.reuse, R6, PT ;  /* 0x000000060b00720c */ /* 0x040fe40003f06270 */
[----:B------:R-:W-:-:S04]  /*19f0*/  IADD3 R7, PT, PT, R11, 0x80, RZ ;  /* 0x000000800b077810 */ /* 0x000fc80007ffe0ff */
[----:B------:R-:W-:-:S07]  /*1a00*/  ISETP.GE.AND P1, PT, R7, R6, PT ;  /* 0x000000060700720c */ /* 0x000fce0003f26270 */
[----:B------:R-:W-:Y:S06]  /*1a10*/  @P0 BRA `(.L_x_80) ;  /* 0x0000000000780947 */ /* 0x000fec0003800000 */
[----:B--23--:R-:W-:-:S05]  /*1a20*/  IMAD.WIDE R12, R11, 0x4, R4 ;  /* 0x000000040b0c7825 */ /* 0x00cfca00078e0204 */
[----:B------:R2:W3:Y:S01]  /*1a30*/  LDG.E R8, desc[UR4][R12.64] ;  /* 0x000000040c087981 */ /* 0x0004e2000c1e1900 */
[----:B01----:R-:W-:Y:S01]  /*1a40*/  HFMA2 R17, -RZ, RZ, 1.5048828125, 33.21875 ;  /* 0x3e055027ff117431 */ /* 0x003fe200000001ff */
[----:B--2---:R-:W-:Y:S02]  /*1a50*/  MOV R13, 0x7f800000 ;  /* 0x7f800000000d7802 */ /* 0x004fe40000000f00 */
[----:B---3--:R-:W-:-:S13]  /*1a60*/  FSETP.GEU.AND P0, PT, R8, 1.175494350822287508e-38, PT ;  /* 0x008000000800780b */ /* 0x008fda0003f0e000 */
        /* <DEDUP_REMOVED lines=25> */
.L_x_80:
[----:B------:R-:W-:Y:S05]  /*1c00*/  BSYNC.RECONVERGENT B0 ;  /* 0x0000000000007941 */ /* 0x000fea0003800200 */
.L_x_79:
[----:B------:R-:W-:Y:S04]  /*1c10*/  BSSY.RECONVERGENT B0, `(.L_x_81) ;  /* 0x0000020000007945 */ /* 0x000fe80003800200 */
[----:B------:R-:W-:Y:S05]  /*1c20*/  @P1 BRA `(.L_x_82) ;  /* 0x0000000000781947 */ /* 0x000fea0003800000 */
[----:B----4-:R-:W-:-:S05]  /*1c30*/  IMAD.WIDE R10, R7, 0x4, R4 ;  /* 0x00000004070a7825 */ /* 0x010fca00078e0204 */
[----:B------:R4:W5:Y:S01]  /*1c40*/  LDG.E R8, desc[UR4][R10.64] ;  /* 0x000000040a087981 */ /* 0x000962000c1e1900 */
[----:B-1----:R-:W-:Y:S01]  /*1c50*/  HFMA2 R15, -RZ, RZ, 1.5048828125, 33.21875 ;  /* 0x3e055027ff0f7431 */ /* 0x002fe200000001ff */
[----:B----4-:R-:W-:Y:S02]  /*1c60*/  MOV R11, 0x7f800000 ;  /* 0x7f800000000b7802 */ /* 0x010fe40000000f00 */
[----:B-----5:R-:W-:-:S04]  /*1c70*/  FSETP.GEU.AND P0, PT, R8, 1.175494350822287508e-38, PT ;  /* 0x008000000800780b */ /* 0x020fc80003f0e000 */
[----:B------:R-:W-:-:S09]  /*1c80*/  FSEL R10, RZ, -23, P0 ;  /* 0xc1b80000ff0a7808 */ /* 0x000fd20000000000 */
[----:B------:R-:W-:-:S05]  /*1c90*/  @!P0 FMUL R8, R8, 8388608 ;  /* 0x4b00000008088820 */ /* 0x000fca0000400000 */
[C---:B--23--:R-:W-:Y:S02]  /*1ca0*/  IADD3 R12, PT, PT, R8.reuse, -0x3f2aaaab, RZ ;  /* 0xc0d55555080c7810 */ /* 0x04cfe40007ffe0ff */
        /* <DEDUP_REMOVED lines=22> */
.L_x_82:
[----:B------:R-:W-:Y:S05]  /*1e10*/  BSYNC.RECONVERGENT B0 ;  /* 0x0000000000007941 */ /* 0x000fea0003800200 */
.L_x_81:
[----:B------:R-:W-:-:S07]  /*1e20*/  IADD3 R9, PT, PT, R9, 0x2, RZ ;  /* 0x0000000209097810 */ /* 0x000fce0007ffe0ff */
.L_x_78:
[----:B------:R-:W5:Y:S02]  /*1e30*/  LDC R7, c[0x0][0x384] ;  /* 0x0000e100ff077b82 */ /* 0x000f640000000800 */
[----:B-----5:R-:W-:-:S04]  /*1e40*/  LOP3.LUT R7, R7, 0x1, RZ, 0xc0, !PT ;  /* 0x0000000107077812 */ /* 0x020fc800078ec0ff */
[----:B------:R-:W-:-:S13]  /*1e50*/  ISETP.NE.U32.AND P0, PT, R7, 0x1, PT ;  /* 0x000000010700780c */ /* 0x000fda0003f05070 */
[----:B------:R-:W-:Y:S05]  /*1e60*/  @P0 EXIT ;  /* 0x000000000000094d */ /* 0x000fea0003800000 */
[----:B-1--4-:R-:W-:-:S04]  /*1e70*/  LEA R11, R9, R0, 0x7 ;  /* 0x00000000090b7211 */ /* 0x012fc800078e38ff */
[----:B------:R-:W-:-:S13]  /*1e80*/  ISETP.GE.AND P0, PT, R11, R6, PT ;  /* 0x000000060b00720c */ /* 0x000fda0003f06270 */
[----:B------:R-:W-:Y:S05]  /*1e90*/  @P0 EXIT ;  /* 0x000000000000094d */ /* 0x000fea0003800000 */
[----:B------:R-:W-:-:S05]  /*1ea0*/  IMAD.WIDE R4, R11, 0x4, R4 ;  /* 0x000000040b047825 */ /* 0x000fca00078e0204 */
[----:B------:R1:W4:Y:S01]  /*1eb0*/  LDG.E R0, desc[UR4][R4.64] ;  /* 0x0000000404007981 */ /* 0x000322000c1e1900 */
[----:B------:R-:W-:Y:S02]  /*1ec0*/  HFMA2 R9, -RZ, RZ, 1.5048828125, 33.21875 ;  /* 0x3e055027ff097431 */ /* 0x000fe400000001ff */
[----:B------:R-:W-:Y:S01]  /*1ed0*/  IMAD.WIDE R2, R11, 0x4, R2 ;  /* 0x000000040b027825 */ /* 0x000fe200078e0202 */
[----:B-1----:R-:W-:Y:S02]  /*1ee0*/  MOV R5, 0x7f800000 ;  /* 0x7f80000000057802 */ /* 0x002fe40000000f00 */
[----:B----4-:R-:W-:-:S04]  /*1ef0*/  FSETP.GEU.AND P0, PT, R0, 1.175494350822287508e-38, PT ;  /* 0x008000000000780b */ /* 0x010fc80003f0e000 */
        /* <DEDUP_REMOVED lines=25> */
.L_x_83:
        /* <DEDUP_REMOVED lines=15> */
.L_x_188:


//--------------------- .text._ZN3cub18CUB_300001_SM_10006detail9transform16transform_kernelINS2_10policy_hubILb0EN4cuda3std3__45tupleIJPfS9_EEEE10policy1000ElNS7_4plusIfEES9_JS9_S9_EEEvT0_iT1_T2_DpNS2_10kernel_argIT3_EE --------------------------
	.section	.text._ZN3cub18CUB_300001_SM_10006detail9transform16transform_kernelINS2_10policy_hubILb0EN4cuda3std3__45tupleIJPfS9_EEEE10policy1000ElNS7_4plusIfEES9_JS9_S9_EEEvT0_iT1_T2_DpNS2_10kernel_argIT3_EE,"ax",@progbits
	.align	128
        .global         _ZN3cub18CUB_300001_SM_10006detail9transform16transform_kernelINS2_10policy_hubILb0EN4cuda3std3__45tupleIJPfS9_EEEE10policy1000ElNS7_4plusIfEES9_JS9_S9_EEEvT0_iT1_T2_DpNS2_10kernel_argIT3_EE
        .type           _ZN3cub18CUB_300001_SM_10006detail9transform16transform_kernelINS2_10policy_hubILb0EN4cuda3std3__45tupleIJPfS9_EEEE10policy1000ElNS7_4plusIfEES9_JS9_S9_EEEvT0_iT1_T2_DpNS2_10kernel_argIT3_EE,@function
        .size           _ZN3cub18CUB_300001_SM_10006detail9transform16transform_kernelINS2_10policy_hubILb0EN4cuda3std3__45tupleIJPfS9_EEEE10policy1000ElNS7_4plusIfEES9_JS9_S9_EEEvT0_iT1_T2_DpNS2_10kernel_argIT3_EE,(.L_x_183 - _ZN3cub18CUB_300001_SM_10006detail9transform16transform_kernelINS2_10policy_hubILb0EN4cuda3std3__45tupleIJPfS9_EEEE10policy1000ElNS7_4plusIfEES9_JS9_S9_EEEvT0_iT1_T2_DpNS2_10kernel_argIT3_EE)
        .other          _ZN3cub18CUB_300001_SM_10006detail9transform16transform_kernelINS2_10policy_hubILb0EN4cuda3std3__45tupleIJPfS9_EEEE10policy1000ElNS7_4plusIfEES9_JS9_S9_EEEvT0_iT1_T2_DpNS2_10kernel_argIT3_EE,@"STO_CUDA_ENTRY STV_DEFAULT"
_ZN3cub18CUB_300001_SM_10006detail9transform16transform_kernelINS2_10policy_hubILb0EN4cuda3std3__45tupleIJPfS9_EEEE10policy1000ElNS7_4plusIfEES9_JS9_S9_EEEvT0_iT1_T2_DpNS2_10kernel_argIT3_EE:
.text._ZN3cub18CUB_300001_SM_10006detail9transform16transform_kernelINS2_10policy_hubILb0EN4cuda3std3__45tupleIJPfS9_EEEE10policy1000ElNS7_4plusIfEES9_JS9_S9_EEEvT0_iT1_T2_DpNS2_10kernel_argIT3_EE:
[----:B------:R-:W-:Y:S01]  /*0000*/  LDC R1, c[0x0][0x37c] ;  /* 0x0000df00ff017b82 */ /* 0x000fe20000000800 */
[----:B------:R-:W1:Y:S07]  /*0010*/  LDCU UR24, c[0x0][0x388] ;  /* 0x00007100ff1877ac */ /* 0x000e6e0008000800 */
[----:B------:R-:W2:Y:S01]  /*0020*/  S2UR UR5, SR_CTAID.X ;  /* 0x00000000000579c3 */ /* 0x000ea20000002500 */
[----:B------:R-:W3:Y:S01]  /*0030*/  LDCU UR7, c[0x0][0x370] ;  /* 0x00006e00ff0777ac */ /* 0x000ee20008000800 */
[----:B------:R-:W4:Y:S06]  /*0040*/  LDCU.64 UR22, c[0x0][0x358] ;  /* 0x00006b00ff1677ac */ /* 0x000f2c0008000a00 */
[----:B------:R-:W5:Y:S01]  /*0050*/  LDC.64 R2, c[0x0][0x380] ;  /* 0x0000e000ff027b82 */ /* 0x000f620000000a00 */
[----:B-1----:R-:W-:-:S04]  /*0060*/  USHF.L.U32 UR19, UR24, 0x7, URZ ;  /* 0x0000000718137899 */ /* 0x002fc800080006ff */
[----:B------:R-:W-:Y:S02]  /*0070*/  USHF.R.S32.HI UR8, URZ, 0x1f, UR19 ;  /* 0x0000001fff087899 */ /* 0x000fe40008011413 */
[----:B--2---:R-:W-:Y:S02]  /*0080*/  UIMAD.WIDE.U32 UR20, UR19, UR5, URZ ;  /* 0x00000005131472a5 */ /* 0x004fe4000f8e00ff */
[----:B------:R-:W-:Y:S02]  /*0090*/  UIMAD UR6, UR8, UR5, URZ ;  /* 0x00000005080672a4 */ /* 0x000fe4000f8e02ff */
[----:B------:R-:W-:Y:S02]  /*00a0*/  UIADD3 UR4, UPT, UPT, UR5, 0x2, URZ ;  /* 0x0000000205047890 */ /* 0x000fe4000fffe0ff */
[----:B------:R-:W-:Y:S02]  /*00b0*/  UIADD3 UR6, UPT, UPT, UR21, UR6, URZ ;  /* 0x0000000615067290 */ /* 0x000fe4000fffe0ff */
[----:B---3--:R-:W-:Y:S01]  /*00c0*/  UISETP.GE.U32.AND UP0, UPT, UR4, UR7, UPT ;  /* 0x000000070400728c */ /* 0x008fe2000bf06070 */
[----:B-----5:R-:W-:-:S03]  /*00d0*/  IADD3 R0, P0, PT, R2, -UR20, RZ ;  /* 0x8000001402007c10 */ /* 0x020fc6000ff1e0ff */
[----:B------:R-:W-:Y:S01]  /*00e0*/  UISETP.EQ.OR UP0, UPT, UR5, URZ, UP0 ;  /* 0x000000ff0500728c */ /* 0x000fe20008702670 */
[----:B------:R-:W-:Y:S02]  /*00f0*/  IADD3.X R2, PT, PT, R3, ~UR6, RZ, P0, !PT ;  /* 0x8000000603027c10 */ /* 0x000fe400087fe4ff */
[----:B------:R-:W-:-:S04]  /*0100*/  ISETP.LT.U32.AND P0, PT, R0, UR19, PT ;  /* 0x0000001300007c0c */ /* 0x000fc8000bf01070 */
[----:B------:R-:W-:-:S04]  /*0110*/  ISETP.LT.AND.EX P0, PT, R2, UR8, PT, P0 ;  /* 0x0000000802007c0c */ /* 0x000fc8000bf01300 */
[----:B------:R-:W-:Y:S01]  /*0120*/  SEL R0, R0, UR19, P0 ;  /* 0x0000001300007c07 */ /* 0x000fe20008000000 */
[----:B----4-:R-:W-:Y:S08]  /*0130*/  BRA.U UP0, `(.L_x_84) ;  /* 0x0000000100e47547 */ /* 0x010ff0000b800000 */
[----:B------:R-:W1:Y:S01]  /*0140*/  S2R R2, SR_TID.X ;  /* 0x0000000000027919 */ /* 0x000e620000002100 */
[----:B------:R-:W-:Y:S01]  /*0150*/  ELECT P0, URZ, PT ;  /* 0x0000000000ff782f */ /* 0x000fe20003800000 */
[----:B------:R-:W-:Y:S03]  /*0160*/  BSSY.RECONVERGENT B0, `(.L_x_85) ;  /* 0x000002e000007945 */ /* 0x000fe60003800200 */
[----:B-1----:R-:W-:-:S13]  /*0170*/  ISETP.GT.U32.OR P0, PT, R2, 0x1f, !P0 ;  /* 0x0000001f0200780c */ /* 0x002fda0004704470 */
[----:B------:R-:W-:Y:S05]  /*0180*/  @P0 BRA `(.L_x_86) ;  /* 0x0000000000ac0947 */ /* 0x000fea0003800000 */
[----:B------:R-:W1:Y:S01]  /*0190*/  S2UR UR18, SR_CgaCtaId ;  /* 0x00000000001279c3 */ /* 0x000e620000008800 */
[----:B------:R-:W2:Y:S01]  /*01a0*/  LDCU UR15, c[0x0][0x3a0] ;  /* 0x00007400ff0f77ac */ /* 0x000ea20008000800 */
[----:B------:R-:W3:Y:S01]  /*01b0*/  LDCU UR17, c[0x0][0x3b0] ;  /* 0x00007600ff1177ac */ /* 0x000ee20008000800 */
[----:B------:R-:W-:Y:S01]  /*01c0*/  ULEA UR14, UR24, 0xf, 0x9 ;  /* 0x0000000f180e7891 */ /* 0x000fe2000f8e48ff */
[----:B------:R-:W-:Y:S01]  /*01d0*/  UMOV UR7, 0x400 ;  /* 0x0000040000077882 */ /* 0x000fe20000000000 */
[----:B------:R-:W-:Y:S01]  /*01e0*/  UMOV UR10, 0x1 ;  /* 0x00000001000a7882 */ /* 0x000fe20000000000 */
[----:B------:R-:W4:Y:S01]  /*01f0*/  LDCU.64 UR4, c[0x0][0x398] ;  /* 0x00007300ff0477ac */ /* 0x000f220008000a00 */
[----:B------:R-:W-:-:S04]  /*0200*/  UIADD3 UR10, UPT, UPT, -UR10, 0x100000, URZ ;  /* 0x001000000a0a7890 */ /* 0x000fc8000fffe1ff */
[----:B------:R-:W-:Y:S02]  /*0210*/  USHF.L.U32 UR11, UR10, 0xb, URZ ;  /* 0x0000000b0a0b7899 */ /* 0x000fe400080006ff */
[----:B------:R-:W-:Y:S02]  /*0220*/  USHF.L.U32 UR10, UR10, 0x1, URZ ;  /* 0x000000010a0a7899 */ /* 0x000fe400080006ff */
[----:B--2---:R-:W-:Y:S01]  /*0230*/  UIADD3 UR15, UPT, UPT, UR14, UR15, URZ ;  /* 0x0000000f0e0f7290 */ /* 0x004fe2000fffe0ff */
[----:B------:R-:W2:Y:S01]  /*0240*/  LDCU.64 UR12, c[0x0][0x3a8] ;  /* 0x00007500ff0c77ac */ /* 0x000ea20008000a00 */
[----:B---3--:R-:W-:Y:S02]  /*0250*/  UIADD3 UR14, UPT, UPT, UR14, UR17, URZ ;  /* 0x000000110e0e7290 */ /* 0x008fe4000fffe0ff */
[----:B-1----:R-:W-:Y:S02]  /*0260*/  ULEA UR17, UR18, UR7, 0x18 ;  /* 0x0000000712117291 */ /* 0x002fe4000f8ec0ff */
[----:B------:R-:W-:-:S02]  /*0270*/  UIADD3 UR16, UPT, UPT, UR7, 0x80, URZ ;  /* 0x0000008007107890 */ /* 0x000fc4000fffe0ff */
[----:B------:R-:W-:Y:S02]  /*0280*/  USHF.L.U64.HI UR9, UR20, 0x2, UR6 ;  /* 0x0000000214097899 */ /* 0x000fe40008010206 */
[----:B------:R-:W-:Y:S02]  /*0290*/  USHF.L.U32 UR8, UR20, 0x2, URZ ;  /* 0x0000000214087899 */ /* 0x000fe400080006ff */
[----:B------:R-:W-:Y:S02]  /*02a0*/  ULOP3.LUT UR15, UR15, 0xfffffff0, URZ, 0xc0, !UPT ;  /* 0xfffffff00f0f7892 */ /* 0x000fe4000f8ec0ff */
[----:B------:R-:W-:Y:S01]  /*02b0*/  ULOP3.LUT UR14, UR14, 0xfffffff0, URZ, 0xc0, !UPT ;  /* 0xfffffff00e0e7892 */ /* 0x000fe2000f8ec0ff */
[----:B------:R-:W1:Y:S02]  /*02c0*/  FENCE.VIEW.ASYNC.S ;  /* 0x00000000000073c6 */ /* 0x000e640000000000 */
[----:B-1----:R1:W3:Y:S02]  /*02d0*/  SYNCS.EXCH.64 URZ, [UR17], UR10 ;  /* 0x0000000a11ff75b2 */ /* 0x0022e40008000100 */
[----:B------:R-:W-:Y:S01]  /*02e0*/  @!PT LDS RZ, [RZ] ;  /* 0x00000000fffff984 */ /* 0x000fe20000000800 */
[----:B------:R-:W-:Y:S01]  /*02f0*/  @!PT LDS RZ, [RZ] ;  /* 0x00000000fffff984 */ /* 0x000fe20000000800 */
[----:B------:R-:W-:Y:S01]  /*0300*/  @!PT LDS RZ, [RZ] ;  /* 0x00000000fffff984 */ /* 0x000fe20000000800 */
[----:B------:R-:W-:Y:S01]  /*0310*/  @!PT LDS RZ, [RZ] ;  /* 0x00000000fffff984 */ /* 0x000fe20000000800 */
[----:B---3--:R3:W-:Y:S06]  /*0320*/  MEMBAR.ALL.CTA ;  /* 0x0000000000007992 */ /* 0x0087ec0000008000 */
[----:B---3--:R-:W3:Y:S01]  /*0330*/  FENCE.VIEW.ASYNC.S ;  /* 0x00000000000073c6 */ /* 0x008ee20000000000 */
[----:B------:R-:W-:-:S02]  /*0340*/  ULEA UR16, UR18, UR16, 0x18 ;  /* 0x0000001012107291 */ /* 0x000fc4000f8ec0ff */
[----:B----4-:R-:W-:Y:S02]  /*0350*/  UIADD3.64 UR4, UPT, UPT, UR8, UR4, URZ ;  /* 0x0000000408047297 */ /* 0x010fe4000fffe0ff */
[----:B------:R-:W-:Y:S02]  /*0360*/  USHF.R.U32.HI UR7, URZ, 0x4, UR15 ;  /* 0x00000004ff077899 */ /* 0x000fe4000801160f */
[----:B--2---:R-:W-:Y:S02]  /*0370*/  UIADD3.64 UR8, UPT, UPT, UR8, UR12, URZ ;  /* 0x0000000c08087297 */ /* 0x004fe4000fffe0ff */
[----:B------:R-:W-:Y:S02]  /*0380*/  UIADD3 UR15, UPT, UPT, UR15, UR14, URZ ;  /* 0x0000000e0f0f7290 */ /* 0x000fe4000fffe0ff */
[----:B------:R-:W-:Y:S02]  /*0390*/  ULEA UR12, UR24, UR16, 0x9 ;  /* 0x00000010180c7291 */ /* 0x000fe4000f8e48ff */
[----:B------:R-:W-:-:S02]  /*03a0*/  USHF.R.U32.HI UR14, URZ, 0x4, UR14 ;  /* 0x00000004ff0e7899 */ /* 0x000fc4000801160e */
[----:B------:R-:W-:Y:S01]  /*03b0*/  UPRMT UR7, UR7, 0x5410, URZ ;  /* 0x0000541007077896 */ /* 0x000fe200080000ff */
[----:B------:R-:W-:Y:S01]  /*03c0*/  IMAD.U32 R2, RZ, RZ, UR15 ;  /* 0x0000000fff027e24 */ /* 0x000fe2000f8e00ff */
[----:B------:R-:W-:Y:S02]  /*03d0*/  UIADD3 UR12, UPT, UPT, UR12, 0x80, URZ ;  /* 0x000000800c0c7890 */ /* 0x000fe4000fffe0ff */
[----:B------:R-:W-:Y:S01]  /*03e0*/  UPRMT UR14, UR14, 0x5410, URZ ;  /* 0x000054100e0e7896 */ /* 0x000fe200080000ff */
[----:B------:R-:W-:-:S04]  /*03f0*/  UMOV UR13, UR17 ;  /* 0x00000011000d7c82 */ /* 0x000fc80008000000 */
[----:B---3--:R1:W-:Y:S04]  /*0400*/  UBLKCP.S.G [UR16], [UR4], UR7 ;  /* 0x00000010040073ba */ /* 0x0083e80008000207 */
[----:B------:R1:W-:Y:S01]  /*0410*/  UBLKCP.S.G [UR12], [UR8], UR14 ;  /* 0x0000000c080073ba */ /* 0x0003e2000800020e */
[----:B------:R1:W-:Y:S01]  /*0420*/  SYNCS.ARRIVE.TRANS64 RZ, [UR17], R2 ;  /* 0x00000002ffff79a7 */ /* 0x0003e20008000011 */
[----:B------:R-:W-:Y:S01]  /*0430*/  NOP ;  /* 0x0000000000007918 */ /* 0x000fe20000000000 */
.L_x_86:
[----:B-1----:R-:W-:Y:S05]  /*0440*/  BSYNC.RECONVERGENT B0 ;  /* 0x0000000000007941 */ /* 0x002fea0003800200 */
.L_x_85:
[----:B------:R-:W1:Y:S08]  /*0450*/  S2UR UR5, SR_CgaCtaId ;  /* 0x00000000000579c3 */ /* 0x000e700000008800 */
[----:B------:R-:W-:Y:S01]  /*0460*/  BAR.SYNC.DEFER_BLOCKING 0x0 ;  /* 0x0000000000007b1d */ /* 0x000fe20000010000 */
[----:B------:R-:W-:-:S05]  /*0470*/  SHF.L.U32 R2, RZ, 0x1f, RZ ;  /* 0x0000001fff027819 */ /* 0x000fca00000006ff */
[----:B------:R-:W-:Y:S02]  /*0480*/  UMOV UR4, 0x400 ;  /* 0x0000040000047882 */ /* 0x000fe40000000000 */
[----:B-1----:R-:W-:-:S12]  /*0490*/  ULEA UR4, UR5, UR4, 0x18 ;  /* 0x0000000405047291 */ /* 0x002fd8000f8ec0ff */
.L_x_87:
[----:B------:R-:W1:Y:S02]  /*04a0*/  SYNCS.PHASECHK.TRANS64.TRYWAIT P0, [UR4], R2 ;  /* 0x00000002ff0075a7 */ /* 0x000e640008001104 */
[----:B-1----:R-:W-:Y:S05]  /*04b0*/  @!P0 BRA `(.L_x_87) ;  /* 0xfffffffc00f88947 */ /* 0x002fea000383ffff */
[----:B------:R-:W-:Y:S05]  /*04c0*/  BRA `(.L_x_88) ;  /* 0x0000001400407947 */ /* 0x000fea0003800000 */
.L_x_84:
[----:B------:R-:W1:Y:S01]  /*04d0*/  S2R R3, SR_TID.Y ;  /* 0x0000000000037919 */ /* 0x000e620000002200 */
[----:B------:R-:W2:Y:S01]  /*04e0*/  LDCU UR9, c[0x0][0x360] ;  /* 0x00006c00ff0977ac */ /* 0x000ea20008000800 */
[----:B------:R-:W-:Y:S01]  /*04f0*/  IMAD.SHL.U32 R4, R0, 0x4, RZ ;  /* 0x0000000400047824 */ /* 0x000fe200078e00ff */
[----:B------:R-:W-:Y:S01]  /*0500*/  BSSY.RECONVERGENT B0, `(.L_x_89) ;  /* 0x00000aa000007945 */ /* 0x000fe20003800200 */
[----:B------:R-:W1:Y:S01]  /*0510*/  S2R R6, SR_TID.Z ;  /* 0x0000000000067919 */ /* 0x000e620000002300 */
[----:B------:R-:W2:Y:S01]  /*0520*/  LDCU UR10, c[0x0][0x364] ;  /* 0x00006c80ff0a77ac */ /* 0x000ea20008000800 */
[----:B------:R-:W3:Y:S01]  /*0530*/  LDC R2, c[0x0][0x368] ;  /* 0x0000da00ff027b82 */ /* 0x000ee20000000800 */
[----:B------:R-:W-:Y:S01]  /*0540*/  SHF.R.S32.HI R5, RZ, 0x1f, R4 ;  /* 0x0000001fff057819 */ /* 0x000fe20000011404 */
[----:B------:R-:W4:Y:S03]  /*0550*/  S2R R8, SR_TID.X ;  /* 0x0000000000087919 */ /* 0x000f260000002100 */
[----:B------:R-:W-:-:S02]  /*0560*/  SHF.R.U64 R4, R4, 0x2, R5 ;  /* 0x0000000204047819 */ /* 0x000fc40000001205 */
[----:B------:R-:W-:Y:S01]  /*0570*/  SHF.R.U32.HI R5, RZ, 0x2, R5 ;  /* 0x00000002ff057819 */ /* 0x000fe20000011605 */
[----:B--2---:R-:W-:Y:S02]  /*0580*/  UIMAD UR4, UR9, UR10, URZ ;  /* 0x0000000a090472a4 */ /* 0x004fe4000f8e02ff */
[----:B-1----:R-:W-:Y:S02]  /*0590*/  IMAD R3, R6, UR10, R3 ;  /* 0x0000000a06037c24 */ /* 0x002fe4000f8e0203 */
[----:B------:R-:W-:Y:S02]  /*05a0*/  IMAD.MOV.U32 R6, RZ, RZ, RZ ;  /* 0x000000ffff067224 */ /* 0x000fe400078e00ff */
[----:B----4-:R-:W-:Y:S02]  /*05b0*/  IMAD R3, R3, UR9, R8 ;  /* 0x0000000903037c24 */ /* 0x010fe4000f8e0208 */
[----:B---3--:R-:W-:Y:S01]  /*05c0*/  IMAD R8, R2, UR4, RZ ;  /* 0x0000000402087c24 */ /* 0x008fe2000f8e02ff */
[----:B------:R-:W-:-:S02]  /*05d0*/  UMOV UR4, URZ ;  /* 0x000000ff00047c82 */ /* 0x000fc40008000000 */
[----:B------:R-:W-:-:S04]  /*05e0*/  ISETP.GT.U32.AND P0, PT, R4, R3, PT ;  /* 0x000000030400720c */ /* 0x000fc80003f04070 */
[----:B------:R-:W-:-:S13]  /*05f0*/  ISETP.GT.U32.AND.EX P0, PT, R5, RZ, PT, P0 ;  /* 0x000000ff0500720c */ /* 0x000fda0003f04100 */
[----:B------:R-:W-:Y:S05]  /*0600*/  @!P0 BRA `(.L_x_90) ;  /* 0x0000000800648947 */ /* 0x000fea0003800000 */
[----:B------:R-:W-:Y:S01]  /*0610*/  IMAD.IADD R9, R8, 0x1, R3 ;  /* 0x0000000108097824 */ /* 0x000fe200078e0203 */
[----:B------:R-:W-:Y:S01]  /*0620*/  BSSY.RECONVERGENT B1, `(.L_x_91) ;  /* 0x0000024000017945 */ /* 0x000fe20003800200 */
[----:B------:R-:W-:-:S03]  /*0630*/  IMAD.MOV.U32 R12, RZ, RZ, -0x1 ;  /* 0xffffffffff0c7424 */ /* 0x000fc600078e00ff */
[CC--:B------:R-:W-:Y:S02]  /*0640*/  ISETP.GT.U32.AND P1, PT, R4.reuse, R9.reuse, PT ;  /* 0x000000090400720c */ /* 0x0c0fe40003f24070 */
[CC--:B------:R-:W-:Y:S02]  /*0650*/  ISETP.GT.U32.AND P0, PT, R4.reuse, R9.reuse, PT ;  /* 0x000000090400720c */ /* 0x0c0fe40003f04070 */
[C---:B------:R-:W-:Y:S02]  /*0660*/  ISETP.GT.U32.AND.EX P1, PT, R5.reuse, RZ, PT, P1 ;  /* 0x000000ff0500720c */ /* 0x040fe40003f24110 */
[----:B------:R-:W-:Y:S02]  /*0670*/  ISETP.GT.U32.AND.EX P0, PT, R5, RZ, PT, P0 ;  /* 0x000000ff0500720c */ /* 0x000fe40003f04100 */
[----:B------:R-:W-:Y:S02]  /*0680*/  SEL R10, R4, R9, P1 ;  /* 0x00000009040a7207 */ /* 0x000fe40000800000 */
[----:B------:R-:W-:-:S02]  /*0690*/  SEL R7, RZ, 0x1, !P0 ;  /* 0x00000001ff077807 */ /* 0x000fc40004000000 */
[----:B------:R-:W-:Y:S02]  /*06a0*/  SEL R11, R5, RZ, P1 ;  /* 0x000000ff050b7207 */ /* 0x000fe40000800000 */
[----:B------:R-:W-:-:S04]  /*06b0*/  IADD3 R14, P0, P1, R10, -R7, -R9 ;  /* 0x800000070a0e7210 */ /* 0x000fc8000791e809 */
[----:B------:R-:W-:-:S04]  /*06c0*/  IADD3.X R15, PT, PT, R11, -0x1, R12, P0, P1 ;  /* 0xffffffff0b0f7810 */ /* 0x000fc800007e240c */
[----:B------:R-:W-:-:S13]  /*06d0*/  ISETP.NE.U32.AND P0, PT, R15, RZ, PT ;  /* 0x000000ff0f00720c */ /* 0x000fda0003f05070 */
[----:B------:R-:W-:Y:S05]  /*06e0*/  @P0 BRA `(.L_x_92) ;  /* 0x0000000000500947 */ /* 0x000fea0003800000 */
[----:B------:R-:W1:Y:S01]  /*06f0*/  I2F.U32.RP R9, R8 ;  /* 0x0000000800097306 */ /* 0x000e620000209000 */
[----:B------:R-:W-:Y:S01]  /*0700*/  IMAD.MOV R13, RZ, RZ, -R8 ;  /* 0x000000ffff0d7224 */ /* 0x000fe200078e0a08 */
[----:B------:R-:W-:-:S06]  /*0710*/  ISETP.NE.U32.AND P2, PT, R8, RZ, PT ;  /* 0x000000ff0800720c */ /* 0x000fcc0003f45070 */
[----:B-1----:R-:W1:Y:S02]  /*0720*/  MUFU.RCP R9, R9 ;  /* 0x0000000900097308 */ /* 0x002e640000001000 */
[----:B-1----:R-:W-:-:S06]  /*0730*/  VIADD R10, R9, 0xffffffe ;  /* 0x0ffffffe090a7836 */ /* 0x002fcc0000000000 */
[----:B------:R1:W2:Y:S02]  /*0740*/  F2I.FTZ.U32.TRUNC.NTZ R11, R10 ;  /* 0x0000000a000b7305 */ /* 0x0002a4000021f000 */
[----:B-1----:R-:W-:Y:S02]  /*0750*/  IMAD.MOV.U32 R10, RZ, RZ, RZ ;  /* 0x000000ffff0a7224 */ /* 0x002fe400078e00ff */
[----:B--2---:R-:W-:-:S04]  /*0760*/  IMAD R13, R13, R11, RZ ;  /* 0x0000000b0d0d7224 */ /* 0x004fc800078e02ff */
[----:B------:R-:W-:-:S06]  /*0770*/  IMAD.HI.U32 R11, R11, R13, R10 ;  /* 0x0000000d0b0b7227 */ /* 0x000fcc00078e000a */
[----:B------:R-:W-:-:S04]  /*0780*/  IMAD.HI.U32 R10, R11, R14, RZ ;  /* 0x0000000e0b0a7227 */ /* 0x000fc800078e00ff */
[----:B------:R-:W-:-:S04]  /*0790*/  IMAD.MOV R11, RZ, RZ, -R10 ;  /* 0x000000ffff0b7224 */ /* 0x000fc800078e0a0a */
[----:B------:R-:W-:-:S05]  /*07a0*/  IMAD R11, R8, R11, R14 ;  /* 0x0000000b080b7224 */ /* 0x000fca00078e020e */
[----:B------:R-:W-:-:S13]  /*07b0*/  ISETP.GE.U32.AND P0, PT, R11, R8, PT ;  /* 0x000000080b00720c */ /* 0x000fda0003f06070 */
[----:B------:R-:W-:Y:S02]  /*07c0*/  @P0 IMAD.IADD R11, R11, 0x1, -R8 ;  /* 0x000000010b0b0824 */ /* 0x000fe400078e0a08 */
[----:B------:R-:W-:-:S03]  /*07d0*/  @P0 VIADD R10, R10, 0x1 ;  /* 0x000000010a0a0836 */ /* 0x000fc60000000000 */
[----:B------:R-:W-:Y:S01]  /*07e0*/  ISETP.GE.U32.AND P1, PT, R11, R8, PT ;  /* 0x000000080b00720c */ /* 0x000fe20003f26070 */
[----:B------:R-:W-:-:S12]  /*07f0*/  IMAD.MOV.U32 R11, RZ, RZ, RZ ;  /* 0x000000ffff0b7224 */ /* 0x000fd800078e00ff */
[----:B------:R-:W-:Y:S02]  /*0800*/  @P1 IADD3 R10, PT, PT, R10, 0x1, RZ ;  /* 0x000000010a0a1810 */ /* 0x000fe40007ffe0ff */
[----:B------:R-:W-:Y:S01]  /*0810*/  @!P2 LOP3.LUT R10, RZ, R8, RZ, 0x33, !PT ;  /* 0x00000008ff0aa212 */ /* 0x000fe200078e33ff */
[----:B------:R-:W-:Y:S06]  /*0820*/  BRA `(.L_x_93) ;  /* 0x00000000000c7947 */ /* 0x000fec0003800000 */
.L_x_92:
[----:B------:R-:W-:Y:S01]  /*0830*/  IMAD.MOV.U32 R9, RZ, RZ, R14 ;  /* 0x000000ffff097224 */ /* 0x000fe200078e000e */
[----:B------:R-:W-:-:S07]  /*0840*/  MOV R14, 0x860 ;  /* 0x00000860000e7802 */ /* 0x000fce0000000f00 */
[----:B------:R-:W-:Y:S05]  /*0850*/  CALL.REL.NOINC `($__internal_0_$__cuda_sm20_div_u64) ;  /* 0x0000001400707944 */ /* 0x000fea0003c00000 */
.L_x_93:
[----:B------:R-:W-:Y:S05]  /*0860*/  BSYNC.RECONVERGENT B1 ;  /* 0x0000000000017941 */ /* 0x000fea0003800200 */
.L_x_91:
[----:B------:R-:W-:Y:S01]  /*0870*/  IADD3 R9, P0, PT, R10, R7, RZ ;  /* 0x000000070a097210 */ /* 0x000fe20007f1e0ff */
[----:B------:R-:W1:Y:S01]  /*0880*/  LDC R13, c[0x0][0x3a0] ;  /* 0x0000e800ff0d7b82 */ /* 0x000e620000000800 */
[----:B------:R-:W-:Y:S01]  /*0890*/  BSSY.RECONVERGENT B1, `(.L_x_94) ;  /* 0x0000033000017945 */ /* 0x000fe20003800200 */
[----:B------:R-:W-:Y:S01]  /*08a0*/  IMAD.MOV.U32 R29, RZ, RZ, R3 ;  /* 0x000000ffff1d7224 */ /* 0x000fe200078e0003 */
[C---:B------:R-:W-:Y:S01]  /*08b0*/  LOP3.LUT R7, R9.reuse, 0x3, RZ, 0xc0, !PT ;  /* 0x0000000309077812 */ /* 0x040fe200078ec0ff */
[----:B------:R-:W-:Y:S01]  /*08c0*/  IMAD.X R10, RZ, RZ, R11, P0 ;  /* 0x000000ffff0a7224 */ /* 0x000fe200000e060b */
[----:B------:R-:W-:Y:S02]  /*08d0*/  ISETP.GE.U32.AND P0, PT, R9, 0x3, PT ;  /* 0x000000030900780c */ /* 0x000fe40003f06070 */
[----:B------:R-:W-:Y:S02]  /*08e0*/  ISETP.NE.U32.AND P1, PT, R7, 0x3, PT ;  /* 0x000000030700780c */ /* 0x000fe40003f25070 */
[----:B------:R-:W-:Y:S01]  /*08f0*/  ISETP.GE.U32.AND.EX P0, PT, R10, RZ, PT, P0 ;  /* 0x000000ff0a00720c */ /* 0x000fe20003f06100 */
[----:B------:R-:W-:Y:S01]  /*0900*/  IMAD.MOV.U32 R10, RZ, RZ, R6 ;  /* 0x000000ffff0a7224 */ /* 0x000fe200078e0006 */
[----:B------:R-:W-:-:S02]  /*0910*/  ISETP.NE.AND.EX P1, PT, RZ, RZ, PT, P1 ;  /* 0x000000ffff00720c */ /* 0x000fc40003f25310 */
[----:B-1----:R-:W-:-:S11]  /*0920*/  SHF.R.S32.HI R11, RZ, 0x1f, R13 ;  /* 0x0000001fff0b7819 */ /* 0x002fd6000001140d */
[----:B------:R-:W-:Y:S05]  /*0930*/  @!P1 BRA `(.L_x_95) ;  /* 0x0000000000a09947 */ /* 0x000fea0003800000 */
[----:B------:R-:W1:Y:S01]  /*0940*/  S2UR UR7, SR_CgaCtaId ;  /* 0x00000000000779c3 */ /* 0x000e620000008800 */
[----:B------:R-:W2:Y:S01]  /*0950*/  LDCU.64 UR12, c[0x0][0x398] ;  /* 0x00007300ff0c77ac */ /* 0x000ea20008000a00 */
[C---:B------:R-:W-:Y:S01]  /*0960*/  IMAD.SHL.U32 R7, R3.reuse, 0x4, RZ ;  /* 0x0000000403077824 */ /* 0x040fe200078e00ff */
[----:B------:R-:W-:Y:S01]  /*0970*/  MOV R29, R3 ;  /* 0x00000003001d7202 */ /* 0x000fe20000000f00 */
[----:B------:R-:W-:Y:S01]  /*0980*/  IMAD.U32 R14, RZ, RZ, UR20 ;  /* 0x00000014ff0e7e24 */ /* 0x000fe2000f8e00ff */
[----:B------:R-:W-:Y:S01]  /*0990*/  UMOV UR5, 0x400 ;  /* 0x0000040000057882 */ /* 0x000fe20000000000 */
[----:B------:R-:W-:Y:S01]  /*09a0*/  IMAD.U32 R15, RZ, RZ, UR21 ;  /* 0x00000015ff0f7e24 */ /* 0x000fe2000f8e00ff */
[----:B------:R-:W-:Y:S01]  /*09b0*/  SHF.L.U64.HI R15, R3, 0x2, R6 ;  /* 0x00000002030f7819 */ /* 0x000fe20000010206 */
[----:B------:R-:W-:Y:S01]  /*09c0*/  IMAD.U32 R12, RZ, RZ, UR6 ;  /* 0x00000006ff0c7e24 */ /* 0x000fe2000f8e00ff */
[----:B------:R-:W-:Y:S01]  /*09d0*/  LEA R10, P1, R14, R7, 0x2 ;  /* 0x000000070e0a7211 */ /* 0x000fe200078210ff */
[----:B------:R-:W-:Y:S01]  /*09e0*/  VIADD R9, R9, 0x1 ;  /* 0x0000000109097836 */ /* 0x000fe20000000000 */
[----:B------:R-:W-:Y:S01]  /*09f0*/  UIADD3 UR5, UPT, UPT, UR5, 0x80, URZ ;  /* 0x0000008005057890 */ /* 0x000fe2000fffe0ff */
[----:B------:R-:W-:Y:S01]  /*0a00*/  IMAD R7, R2, UR10, RZ ;  /* 0x0000000a02077c24 */ /* 0x000fe2000f8e02ff */
[----:B------:R-:W-:-:S02]  /*0a10*/  LEA.HI.X R14, R14, R15, R12, 0x2, P1 ;  /* 0x0000000f0e0e7211 */ /* 0x000fc400008f140c */
[----:B------:R-:W-:Y:S01]  /*0a20*/  LOP3.LUT R9, R9, 0x3, RZ, 0xc0, !PT ;  /* 0x0000000309097812 */ /* 0x000fe200078ec0ff */
[----:B------:R-:W-:Y:S01]  /*0a30*/  IMAD R7, R7, UR9, RZ ;  /* 0x0000000907077c24 */ /* 0x000fe2000f8e02ff */
[----:B--2---:R-:W-:Y:S01]  /*0a40*/  IADD3 R17, P1, P2, R10, UR12, R13 ;  /* 0x0000000c0a117c10 */ /* 0x004fe2000fa3e00d */
[----:B------:R-:W-:-:S03]  /*0a50*/  IMAD.MOV.U32 R10, RZ, RZ, R6 ;  /* 0x000000ffff0a7224 */ /* 0x000fc600078e0006 */
[----:B------:R-:W-:Y:S01]  /*0a60*/  IADD3.X R18, PT, PT, R14, UR13, R11, P1, P2 ;  /* 0x0000000d0e127c10 */ /* 0x000fe20008fe440b */
[----:B-1----:R-:W-:Y:S01]  /*0a70*/  ULEA UR5, UR7, UR5, 0x18 ;  /* 0x0000000507057291 */ /* 0x002fe2000f8ec0ff */
[----:B------:R-:W-:-:S05]  /*0a80*/  IADD3 R9, P1, PT, RZ, -R9, RZ ;  /* 0x80000009ff097210 */ /* 0x000fca0007f3e0ff */
[----:B------:R-:W-:Y:S02]  /*0a90*/  VIADD R12, R13, UR5 ;  /* 0x000000050d0c7c36 */ /* 0x000fe40008000000 */
[----:B------:R-:W-:Y:S02]  /*0aa0*/  IMAD.X R16, RZ, RZ, -0x1, P1 ;  /* 0xffffffffff107424 */ /* 0x000fe400008e06ff */
[----:B------:R-:W-:-:S07]  /*0ab0*/  IMAD R12, R3, 0x4, R12 ;  /* 0x00000004030c7824 */ /* 0x000fce00078e020c */
.L_x_96:
[----:B------:R-:W-:Y:S01]  /*0ac0*/  IADD3 R9, P1, PT, R9, 0x1, RZ ;  /* 0x0000000109097810 */ /* 0x000fe20007f3e0ff */
[----:B------:R-:W-:Y:S01]  /*0ad0*/  IMAD.MOV.U32 R14, RZ, RZ, R17 ;  /* 0x000000ffff0e7224 */ /* 0x000fe200078e0011 */
[C---:B------:R-:W-:Y:S01]  /*0ae0*/  IADD3 R29, P2, PT, R8.reuse, R29, RZ ;  /* 0x0000001d081d7210 */ /* 0x040fe20007f5e0ff */
[----:B------:R-:W-:Y:S01]  /*0af0*/  IMAD.MOV.U32 R15, RZ, RZ, R18 ;  /* 0x000000ffff0f7224 */ /* 0x000fe200078e0012 */
[C---:B------:R-:W-:Y:S01]  /*0b00*/  LEA R17, P3, R8.reuse, R17, 0x2 ;  /* 0x0000001108117211 */ /* 0x040fe200078610ff */
[----:B------:R-:W-:Y:S01]  /*0b10*/  IMAD.X R16, RZ, RZ, R16, P1 ;  /* 0x000000ffff107224 */ /* 0x000fe200008e0610 */
[----:B------:R-:W-:Y:S01]  /*0b20*/  ISETP.NE.U32.AND P1, PT, R9, RZ, PT ;  /* 0x000000ff0900720c */ /* 0x000fe20003f25070 */
[----:B------:R-:W-:Y:S01]  /*0b30*/  IMAD.X R10, RZ, RZ, R10, P2 ;  /* 0x000000ffff0a7224 */ /* 0x000fe200010e060a */
[----:B------:R-:W-:Y:S01]  /*0b40*/  @!PT LDS RZ, [RZ] ;  /* 0x00000000fffff984 */ /* 0x000fe20000000800 */
[----:B------:R-:W-:Y:S01]  /*0b50*/  @!PT LDS RZ, [RZ] ;  /* 0x00000000fffff984 */ /* 0x000fe20000000800 */
[----:B------:R-:W-:Y:S01]  /*0b60*/  @!PT LDS RZ, [RZ] ;  /* 0x00000000fffff984 */ /* 0x000fe20000000800 */
[----:B------:R1:W-:Y:S01]  /*0b70*/  LDGSTS.E [R12], desc[UR22][R14.64] ;  /* 0x000000000e0c7fae */ /* 0x0003e2000b9a1016 */
[----:B------:R-:W-:Y:S02]  /*0b80*/  LEA.HI.X R18, R8, R18, RZ, 0x2, P3 ;  /* 0x0000001208127211 */ /* 0x000fe400018f14ff */
[----:B------:R-:W-:Y:S01]  /*0b90*/  ISETP.NE.AND.EX P1, PT, R16, RZ, PT, P1 ;  /* 0x000000ff1000720c */ /* 0x000fe20003f25310 */
[----:B-1----:R-:W-:-:S12]  /*0ba0*/  IMAD R12, R7, 0x4, R12 ;  /* 0x00000004070c7824 */ /* 0x002fd800078e020c */
[----:B------:R-:W-:Y:S05]  /*0bb0*/  @P1 BRA `(.L_x_96) ;  /* 0xfffffffc00c01947 */ /* 0x000fea000383ffff */
.L_x_95:
[----:B------:R-:W-:Y:S05]  /*0bc0*/  BSYNC.RECONVERGENT B1 ;  /* 0x0000000000017941 */ /* 0x000fea0003800200 */
.L_x_94:
[----:B------:R-:W-:Y:S05]  /*0bd0*/  @!P0 BRA `(.L_x_90) ;  /* 0x0000000000f08947 */ /* 0x000fea0003800000 */
[----:B------:R-:W1:Y:S01]  /*0be0*/  S2UR UR8, SR_CgaCtaId ;  /* 0x00000000000879c3 */ /* 0x000e620000008800 */
[----:B------:R-:W2:Y:S01]  /*0bf0*/  LDCU.64 UR12, c[0x0][0x398] ;  /* 0x00007300ff0c77ac */ /* 0x000ea20008000a00 */
[C---:B------:R-:W-:Y:S01]  /*0c00*/  IMAD.SHL.U32 R9, R29.reuse, 0x4, RZ ;  /* 0x000000041d097824 */ /* 0x040fe200078e00ff */
[----:B------:R-:W-:Y:S01]  /*0c10*/  MOV R14, UR20 ;  /* 0x00000014000e7c02 */ /* 0x000fe20008000f00 */
[----:B------:R-:W-:Y:S01]  /*0c20*/  IMAD.U32 R15, RZ, RZ, UR21 ;  /* 0x00000015ff0f7e24 */ /* 0x000fe2000f8e00ff */
[C---:B------:R-:W-:Y:S01]  /*0c30*/  SHF.L.U64.HI R15, R29.reuse, 0x2, R10 ;  /* 0x000000021d0f7819 */ /* 0x040fe2000001020a */
[----:B------:R-:W-:Y:S01]  /*0c40*/  IMAD.U32 R12, RZ, RZ, UR6 ;  /* 0x00000006ff0c7e24 */ /* 0x000fe2000f8e00ff */
[----:B------:R-:W-:Y:S01]  /*0c50*/  LEA R9, P0, R14, R9, 0x2 ;  /* 0x000000090e097211 */ /* 0x000fe200078010ff */
[----:B------:R-:W-:Y:S01]  /*0c60*/  UMOV UR7, 0x400 ;  /* 0x0000040000077882 */ /* 0x000fe20000000000 */
[----:B------:R-:W-:Y:S01]  /*0c70*/  IMAD.SHL.U32 R18, R8, 0x4, RZ ;  /* 0x0000000408127824 */ /* 0x000fe200078e00ff */
[----:B------:R-:W-:Y:S01]  /*0c80*/  UIADD3 UR7, UPT, UPT, UR7, 0x80, URZ ;  /* 0x0000008007077890 */ /* 0x000fe2000fffe0ff */
[----:B------:R-:W-:Y:S01]  /*0c90*/  LEA.HI.X R12, R14, R15, R12, 0x2, P0 ;  /* 0x0000000f0e0c7211 */ /* 0x000fe200000f140c */
[----:B------:R-:W-:Y:S01]  /*0ca0*/  IMAD R24, R2, UR10, RZ ;  /* 0x0000000a02187c24 */ /* 0x000fe2000f8e02ff */
[----:B------:R-:W-:Y:S01]  /*0cb0*/  IADD3 R14, P0, PT, R29, UR20, RZ ;  /* 0x000000141d0e7c10 */ /* 0x000fe2000ff1e0ff */
[----:B------:R-:W-:Y:S01]  /*0cc0*/  UMOV UR5, URZ ;  /* 0x000000ff00057c82 */ /* 0x000fe20008000000 */
[----:B------:R-:W-:Y:S01]  /*0cd0*/  SHF.R.U32.HI R19, RZ, 0x1e, R8 ;  /* 0x0000001eff137819 */ /* 0x000fe20000011608 */
[----:B------:R-:W-:Y:S01]  /*0ce0*/  IMAD R24, R24, UR9, RZ ;  /* 0x0000000918187c24 */ /* 0x000fe2000f8e02ff */
[----:B------:R-:W-:-:S02]  /*0cf0*/  IADD3.X R15, PT, PT, R10, UR6, RZ, P0, !PT ;  /* 0x000000060a0f7c10 */ /* 0x000fc400087fe4ff */
[----:B--2---:R-:W-:Y:S02]  /*0d00*/  IADD3 R7, P1, PT, R13, UR12, RZ ;  /* 0x0000000c0d077c10 */ /* 0x004fe4000ff3e0ff */
[C---:B------:R-:W-:Y:S01]  /*0d10*/  SHF.L.U64.HI R15, R14.reuse, 0x2, R15 ;  /* 0x000000020e0f7819 */ /* 0x040fe2000001020f */
[----:B------:R-:W-:Y:S01]  /*0d20*/  IMAD.SHL.U32 R14, R14, 0x4, RZ ;  /* 0x000000040e0e7824 */ /* 0x000fe200078e00ff */
[----:B------:R-:W-:Y:S01]  /*0d30*/  IADD3.X R11, PT, PT, R11, UR13, RZ, P1, !PT ;  /* 0x0000000d0b0b7c10 */ /* 0x000fe20008ffe4ff */
[----:B-1----:R-:W-:Y:S01]  /*0d40*/  ULEA UR7, UR8, UR7, 0x18 ;  /* 0x0000000708077291 */ /* 0x002fe2000f8ec0ff */
[-C--:B------:R-:W-:Y:S01]  /*0d50*/  IADD3 R22, P1, PT, R18, R9.reuse, RZ ;  /* 0x0000000912167210 */ /* 0x080fe20007f3e0ff */
[C---:B------:R-:W-:Y:S01]  /*0d60*/  IMAD.WIDE.U32 R14, R8.reuse, 0xc, R14 ;  /* 0x0000000c080e7825 */ /* 0x040fe200078e000e */
[----:B------:R-:W-:-:S03]  /*0d70*/  LEA R20, P0, R8, R9, 0x3 ;  /* 0x0000000908147211 */ /* 0x000fc600078018ff */
[----:B------:R-:W-:Y:S01]  /*0d80*/  VIADD R16, R13, UR7 ;  /* 0x000000070d107c36 */ /* 0x000fe20008000000 */
[----:B------:R-:W-:Y:S01]  /*0d90*/  LEA.HI.X R26, R8, R12, RZ, 0x3, P0 ;  /* 0x0000000c081a7211 */ /* 0x000fe200000f1cff */
[----:B------:R-:W-:Y:S02]  /*0da0*/  IMAD.X R28, R19, 0x1, R12, P1 ;  /* 0x00000001131c7824 */ /* 0x000fe400008e060c */
[----:B------:R-:W-:Y:S02]  /*0db0*/  IMAD R13, R29, 0x4, R16 ;  /* 0x000000041d0d7824 */ /* 0x000fe400078e0210 */
[----:B------:R-:W-:Y:S02]  /*0dc0*/  VIADD R23, R15, UR5 ;  /* 0x000000050f177c36 */ /* 0x000fe40008000000 */
[C-C-:B------:R-:W-:Y:S02]  /*0dd0*/  IMAD R21, R24.reuse, 0x4, R13.reuse ;  /* 0x0000000418157824 */ /* 0x140fe400078e020d */
[----:B------:R-:W-:-:S02]  /*0de0*/  IMAD R25, R24, 0x8, R13 ;  /* 0x0000000818197824 */ /* 0x000fc400078e020d */
[----:B------:R-:W-:-:S07]  /*0df0*/  IMAD R27, R24, 0xc, R13 ;  /* 0x0000000c181b7824 */ /* 0x000fce00078e020d */
.L_x_97:
[----:B------:R-:W-:-:S04]  /*0e00*/  IADD3 R16, P0, PT, R7, R9, RZ ;  /* 0x0000000907107210 */ /* 0x000fc80007f1e0ff */
[----:B------:R-:W-:-:S05]  /*0e10*/  IADD3.X R17, PT, PT, R11, R12, RZ, P0, !PT ;  /* 0x0000000c0b117210 */ /* 0x000fca00007fe4ff */
[----:B------:R-:W-:Y:S01]  /*0e20*/  @!PT LDS RZ, [RZ] ;  /* 0x00000000fffff984 */ /* 0x000fe20000000800 */
[----:B------:R-:W-:Y:S01]  /*0e30*/  @!PT LDS RZ, [RZ] ;  /* 0x00000000fffff984 */ /* 0x000fe20000000800 */
[----:B------:R-:W-:Y:S01]  /*0e40*/  @!PT LDS RZ, [RZ] ;  /* 0x00000000fffff984 */ /* 0x000fe20000000800 */
[----:B------:R1:W-:Y:S02]  /*0e50*/  LDGSTS.E [R13], desc[UR22][R16.64] ;  /* 0x00000000100d7fae */ /* 0x0003e4000b9a1016 */
[----:B-1----:R-:W-:Y:S01]  /*0e60*/  IADD3 R16, P0, PT, R7, R22, RZ ;  /* 0x0000001607107210 */ /* 0x002fe20007f1e0ff */
[----:B------:R-:W-:-:S04]  /*0e70*/  IMAD R13, R24, 0x10, R13 ;  /* 0x00000010180d7824 */ /* 0x000fc800078e020d */
[----:B------:R-:W-:-:S05]  /*0e80*/  IMAD.X R17, R11, 0x1, R28, P0 ;  /* 0x000000010b117824 */ /* 0x000fca00000e061c */
[----:B------:R1:W-:Y:S02]  /*0e90*/  LDGSTS.E [R21], desc[UR22][R16.64] ;  /* 0x0000000010157fae */ /* 0x0003e4000b9a1016 */
[----:B-1----:R-:W-:Y:S01]  /*0ea0*/  IADD3 R16, P0, PT, R7, R20, RZ ;  /* 0x0000001407107210 */ /* 0x002fe20007f1e0ff */
[----:B------:R-:W-:-:S04]  /*0eb0*/  IMAD R21, R24, 0x10, R21 ;  /* 0x0000001018157824 */ /* 0x000fc800078e0215 */
[----:B------:R-:W-:-:S05]  /*0ec0*/  IMAD.X R17, R11, 0x1, R26, P0 ;  /* 0x000000010b117824 */ /* 0x000fca00000e061a */
[----:B------:R1:W-:Y:S02]  /*0ed0*/  LDGSTS.E [R25], desc[UR22][R16.64] ;  /* 0x0000000010197fae */ /* 0x0003e4000b9a1016 */
[----:B-1----:R-:W-:Y:S01]  /*0ee0*/  IADD3 R16, P0, PT, R7, R14, RZ ;  /* 0x0000000e07107210 */ /* 0x002fe20007f1e0ff */
[----:B------:R-:W-:Y:S01]  /*0ef0*/  IMAD R25, R24, 0x10, R25 ;  /* 0x0000001018197824 */ /* 0x000fe200078e0219 */
[----:B------:R-:W-:-:S03]  /*0f00*/  LEA R7, P1, R8, R7, 0x4 ;  /* 0x0000000708077211 */ /* 0x000fc600078220ff */
[----:B------:R-:W-:Y:S01]  /*0f10*/  IMAD.X R17, R11, 0x1, R23, P0 ;  /* 0x000000010b117824 */ /* 0x000fe200000e0617 */
[----:B------:R-:W-:Y:S02]  /*0f20*/  IADD3 R29, P0, PT, R18, R29, RZ ;  /* 0x0000001d121d7210 */ /* 0x000fe40007f1e0ff */
[----:B------:R-:W-:Y:S02]  /*0f30*/  LEA.HI.X R11, R8, R11, RZ, 0x4, P1 ;  /* 0x0000000b080b7211 */ /* 0x000fe400008f24ff */
[----:B------:R1:W-:Y:S01]  /*0f40*/  LDGSTS.E [R27], desc[UR22][R16.64] ;  /* 0x00000000101b7fae */ /* 0x0003e2000b9a1016 */
[----:B------:R-:W-:Y:S01]  /*0f50*/  IMAD.X R10, R19, 0x1, R10, P0 ;  /* 0x00000001130a7824 */ /* 0x000fe200000e060a */
[----:B------:R-:W-:-:S04]  /*0f60*/  ISETP.GE.U32.AND P0, PT, R29, R4, PT ;  /* 0x000000041d00720c */ /* 0x000fc80003f06070 */
[----:B------:R-:W-:Y:S01]  /*0f70*/  ISETP.GE.U32.AND.EX P0, PT, R10, R5, PT, P0 ;  /* 0x000000050a00720c */ /* 0x000fe20003f06100 */
[----:B-1----:R-:W-:-:S12]  /*0f80*/  IMAD R27, R24, 0x10, R27 ;  /* 0x00000010181b7824 */ /* 0x002fd800078e021b */
[----:B------:R-:W-:Y:S05]  /*0f90*/  @!P0 BRA `(.L_x_97) ;  /* 0xfffffffc00988947 */ /* 0x000fea000383ffff */
.L_x_90:
[----:B------:R-:W-:Y:S05]  /*0fa0*/  BSYNC.RECONVERGENT B0 ;  /* 0x0000000000007941 */ /* 0x000fea0003800200 */
.L_x_89:
[----:B------:R-:W-:Y:S01]  /*0fb0*/  ISETP.GT.U32.AND P0, PT, R4, R3, PT ;  /* 0x000000030400720c */ /* 0x000fe20003f04070 */
[----:B------:R-:W0:Y:S01]  /*0fc0*/  LDGDEPBAR ;  /* 0x00000000000079af */ /* 0x000e220000000000 */
[----:B------:R-:W-:Y:S02]  /*0fd0*/  BSSY.RECONVERGENT B0, `(.L_x_98) ;  /* 0x000009c000007945 */ /* 0x000fe40003800200 */
[----:B------:R-:W-:-:S13]  /*0fe0*/  ISETP.GT.U32.AND.EX P0, PT, R5, R6, PT, P0 ;  /* 0x000000060500720c */ /* 0x000fda0003f04100 */
        /* <DEDUP_REMOVED lines=17> */
[----:B------:R-:W-:Y:S01]  /*1100*/  ISETP.NE.U32.AND P2, PT, R8, RZ, PT ;  /* 0x000000ff0800720c */ /* 0x000fe20003f45070 */
[----:B------:R-:W-:-:S05]  /*1110*/  IMAD.MOV.U32 R10, RZ, RZ, RZ ;  /* 0x000000ffff0a7224 */ /* 0x000fca00078e00ff */
[----:B-1----:R-:W1:Y:S02]  /*1120*/  MUFU.RCP R13, R13 ;  /* 0x0000000d000d7308 */ /* 0x002e640000001000 */
[----:B-1----:R-:W-:-:S06]  /*1130*/  IADD3 R11, PT, PT, R13, 0xffffffe, RZ ;  /* 0x0ffffffe0d0b7810 */ /* 0x002fcc0007ffe0ff */
[----:B------:R-:W1:Y:S02]  /*1140*/  F2I.FTZ.U32.TRUNC.NTZ R11, R11 ;  /* 0x0000000b000b7305 */ /* 0x000e64000021f000 */
[----:B-1----:R-:W-:-:S04]  /*1150*/  IMAD R9, R9, R11, RZ ;  /* 0x0000000b09097224 */ /* 0x002fc800078e02ff */
[----:B------:R-:W-:-:S04]  /*1160*/  IMAD.HI.U32 R9, R11, R9, R10 ;  /* 0x000000090b097227 */ /* 0x000fc800078e000a */
[----:B------:R-:W-:Y:S02]  /*1170*/  IMAD.MOV.U32 R11, RZ, RZ, RZ ;  /* 0x000000ffff0b7224 */ /* 0x000fe400078e00ff */
[----:B------:R-:W-:-:S04]  /*1180*/  IMAD.HI.U32 R10, R9, R12, RZ ;  /* 0x0000000c090a7227 */ /* 0x000fc800078e00ff */
[----:B------:R-:W-:-:S04]  /*1190*/  IMAD.MOV R9, RZ, RZ, -R10 ;  /* 0x000000ffff097224 */ /* 0x000fc800078e0a0a */
[----:B------:R-:W-:-:S05]  /*11a0*/  IMAD R9, R8, R9, R12 ;  /* 0x0000000908097224 */ /* 0x000fca00078e020c */
[----:B------:R-:W-:-:S13]  /*11b0*/  ISETP.GE.U32.AND P0, PT, R9, R8, PT ;  /* 0x000000080900720c */ /* 0x000fda0003f06070 */
[----:B------:R-:W-:Y:S02]  /*11c0*/  @P0 IMAD.IADD R9, R9, 0x1, -R8 ;  /* 0x0000000109090824 */ /* 0x000fe400078e0a08 */
[----:B------:R-:W-:-:S03]  /*11d0*/  @P0 VIADD R10, R10, 0x1 ;  /* 0x000000010a0a0836 */ /* 0x000fc60000000000 */
[----:B------:R-:W-:-:S13]  /*11e0*/  ISETP.GE.U32.AND P1, PT, R9, R8, PT ;  /* 0x000000080900720c */ /* 0x000fda0003f26070 */
[----:B------:R-:W-:Y:S01]  /*11f0*/  @P1 VIADD R10, R10, 0x1 ;  /* 0x000000010a0a1836 */ /* 0x000fe20000000000 */
[----:B------:R-:W-:Y:S01]  /*1200*/  @!P2 LOP3.LUT R10, RZ, R8, RZ, 0x33, !PT ;  /* 0x00000008ff0aa212 */ /* 0x000fe200078e33ff */
[----:B------:R-:W-:Y:S06]  /*1210*/  BRA `(.L_x_102) ;  /* 0x00000000000c7947 */ /* 0x000fec0003800000 */
.L_x_101:
[----:B------:R-:W-:Y:S01]  /*1220*/  IMAD.MOV.U32 R9, RZ, RZ, R12 ;  /* 0x000000ffff097224 */ /* 0x000fe200078e000c */
[----:B------:R-:W-:-:S07]  /*1230*/  MOV R14, 0x1250 ;  /* 0x00001250000e7802 */ /* 0x000fce0000000f00 */
[----:B------:R-:W-:Y:S05]  /*1240*/  CALL.REL.NOINC `($__internal_0_$__cuda_sm20_div_u64) ;  /* 0x0000000800f47944 */ /* 0x000fea0003c00000 */
.L_x_102:
[----:B------:R-:W-:Y:S05]  /*1250*/  BSYNC.RECONVERGENT B1 ;  /* 0x0000000000017941 */ /* 0x000fea0003800200 */
.L_x_100:
[----:B------:R-:W-:Y:S01]  /*1260*/  IADD3 R7, P0, PT, R10, R7, RZ ;  /* 0x000000070a077210 */ /* 0x000fe20007f1e0ff */
[----:B------:R-:W1:Y:S01]  /*1270*/  LDC R12, c[0x0][0x3b0] ;  /* 0x0000ec00ff0c7b82 */ /* 0x000e620000000800 */
[----:B------:R-:W-:Y:S02]  /*1280*/  BSSY.RECONVERGENT B1, `(.L_x_103) ;  /* 0x0000031000017945 */ /* 0x000fe40003800200 */
[C---:B------:R-:W-:Y:S01]  /*1290*/  LOP3.LUT R9, R7.reuse, 0x3, RZ, 0xc0, !PT ;  /* 0x0000000307097812 */ /* 0x040fe200078ec0ff */
[----:B------:R-:W-:Y:S01]  /*12a0*/  IMAD.X R10, RZ, RZ, R11, P0 ;  /* 0x000000ffff0a7224 */ /* 0x000fe200000e060b */
[----:B------:R-:W-:Y:S02]  /*12b0*/  ISETP.GE.U32.AND P0, PT, R7, 0x3, PT ;  /* 0x000000030700780c */ /* 0x000fe40003f06070 */
[----:B------:R-:W-:Y:S02]  /*12c0*/  ISETP.NE.U32.AND P1, PT, R9, 0x3, PT ;  /* 0x000000030900780c */ /* 0x000fe40003f25070 */
[----:B------:R-:W-:-:S02]  /*12d0*/  ISETP.GE.U32.AND.EX P0, PT, R10, RZ, PT, P0 ;  /* 0x000000ff0a00720c */ /* 0x000fc40003f06100 */
[----:B------:R-:W-:Y:S02]  /*12e0*/  ISETP.NE.AND.EX P1, PT, RZ, RZ, PT, P1 ;  /* 0x000000ffff00720c */ /* 0x000fe40003f25310 */
[----:B-1----:R-:W-:-:S11]  /*12f0*/  SHF.R.S32.HI R13, RZ, 0x1f, R12 ;  /* 0x0000001fff0d7819 */ /* 0x002fd6000001140c */
[----:B------:R-:W-:Y:S05]  /*1300*/  @!P1 BRA `(.L_x_104) ;  /* 0x0000000000a09947 */ /* 0x000fea0003800000 */
[----:B------:R-:W1:Y:S01]  /*1310*/  S2UR UR7, SR_CgaCtaId ;  /* 0x00000000000779c3 */ /* 0x000e620000008800 */
[----:B------:R-:W2:Y:S01]  /*1320*/  LDCU.64 UR12, c[0x0][0x3a8] ;  /* 0x00007500ff0c77ac */ /* 0x000ea20008000a00 */
[----:B------:R-:W-:Y:S01]  /*1330*/  IMAD.U32 R10, RZ, RZ, UR20 ;  /* 0x00000014ff0a7e24 */ /* 0x000fe2000f8e00ff */
[----:B------:R-:W-:Y:S01]  /*1340*/  SHF.L.U32 R15, R3, 0x2, RZ ;  /* 0x00000002030f7819 */ /* 0x000fe200000006ff */
[----:B------:R-:W-:Y:S01]  /*1350*/  VIADD R9, R7, 0x1 ;  /* 0x0000000107097836 */ /* 0x000fe20000000000 */
[----:B------:R-:W-:Y:S01]  /*1360*/  UMOV UR5, 0x400 ;  /* 0x0000040000057882 */ /* 0x000fe20000000000 */
[----:B------:R-:W-:Y:S01]  /*1370*/  IMAD.U32 R16, RZ, RZ, UR6 ;  /* 0x00000006ff107e24 */ /* 0x000fe2000f8e00ff */
[----:B------:R-:W-:Y:S01]  /*1380*/  UIADD3 UR5, UPT, UPT, UR5, 0x80, URZ ;  /* 0x0000008005057890 */ /* 0x000fe2000fffe0ff */
[----:B------:R-:W3:Y:S01]  /*1390*/  LDC R14, c[0x0][0x388] ;  /* 0x0000e200ff0e7b82 */ /* 0x000ee20000000800 */
[----:B------:R-:W-:Y:S01]  /*13a0*/  SHF.L.U64.HI R7, R3, 0x2, R6 ;  /* 0x0000000203077819 */ /* 0x000fe20000010206 */
[----:B------:R-:W-:Y:S01]  /*13b0*/  IMAD.U32 R11, RZ, RZ, UR21 ;  /* 0x00000015ff0b7e24 */ /* 0x000fe2000f8e00ff */
[----:B------:R-:W-:Y:S01]  /*13c0*/  LEA R15, P1, R10, R15, 0x2 ;  /* 0x0000000f0a0f7211 */ /* 0x000fe200078210ff */
[----:B------:R-:W-:Y:S01]  /*13d0*/  IMAD R11, R2, UR10, RZ ;  /* 0x0000000a020b7c24 */ /* 0x000fe2000f8e02ff */
[----:B------:R-:W-:-:S02]  /*13e0*/  LOP3.LUT R9, R9, 0x3, RZ, 0xc0, !PT ;  /* 0x0000000309097812 */ /* 0x000fc400078ec0ff */
[----:B------:R-:W-:Y:S01]  /*13f0*/  LEA.HI.X R16, R10, R7, R16, 0x2, P1 ;  /* 0x000000070a107211 */ /* 0x000fe200008f1410 */
[----:B------:R-:W-:Y:S01]  /*1400*/  IMAD R18, R11, UR9, RZ ;  /* 0x000000090b127c24 */ /* 0x000fe2000f8e02ff */
[----:B------:R-:W-:Y:S02]  /*1410*/  IADD3 R9, P3, PT, RZ, -R9, RZ ;  /* 0x80000009ff097210 */ /* 0x000fe40007f7e0ff */
[----:B--2---:R-:W-:-:S04]  /*1420*/  IADD3 R15, P1, P2, R15, UR12, R12 ;  /* 0x0000000c0f0f7c10 */ /* 0x004fc8000fa3e00c */
[----:B------:R-:W-:Y:S01]  /*1430*/  IADD3.X R16, PT, PT, R16, UR13, R13, P1, P2 ;  /* 0x0000000d10107c10 */ /* 0x000fe20008fe440d */
[----:B-1----:R-:W-:-:S06]  /*1440*/  ULEA UR5, UR7, UR5, 0x18 ;  /* 0x0000000507057291 */ /* 0x002fcc000f8ec0ff */
[----:B------:R-:W-:-:S04]  /*1450*/  VIADD R7, R12, UR5 ;  /* 0x000000050c077c36 */ /* 0x000fc80008000000 */
[----:B---3--:R-:W-:Y:S02]  /*1460*/  IMAD R10, R14, 0x200, R7 ;  /* 0x000002000e0a7824 */ /* 0x008fe400078e0207 */
[----:B------:R-:W-:Y:S02]  /*1470*/  IMAD.X R14, RZ, RZ, -0x1, P3 ;  /* 0xffffffffff0e7424 */ /* 0x000fe400018e06ff */
[----:B------:R-:W-:-:S07]  /*1480*/  IMAD R7, R3, 0x4, R10 ;  /* 0x0000000403077824 */ /* 0x000fce00078e020a */
.L_x_105:
[----:B------:R-:W-:Y:S01]  /*1490*/  IADD3 R9, P1, PT, R9, 0x1, RZ ;  /* 0x0000000109097810 */ /* 0x000fe20007f3e0ff */
[----:B------:R-:W-:Y:S01]  /*14a0*/  IMAD.MOV.U32 R10, RZ, RZ, R15 ;  /* 0x000000ffff0a7224 */ /* 0x000fe200078e000f */
[C---:B------:R-:W-:Y:S01]  /*14b0*/  IADD3 R3, P2, PT, R8.reuse, R3, RZ ;  /* 0x0000000308037210 */ /* 0x040fe20007f5e0ff */
[----:B------:R-:W-:Y:S01]  /*14c0*/  IMAD.MOV.U32 R11, RZ, RZ, R16 ;  /* 0x000000ffff0b7224 */ /* 0x000fe200078e0010 */
[----:B------:R-:W-:Y:S01]  /*14d0*/  LEA R15, P3, R8, R15, 0x2 ;  /* 0x0000000f080f7211 */ /* 0x000fe200078610ff */
[----:B------:R-:W-:Y:S01]  /*14e0*/  IMAD.X R14, RZ, RZ, R14, P1 ;  /* 0x000000ffff0e7224 */ /* 0x000fe200008e060e */
[----:B------:R-:W-:Y:S02]  /*14f0*/  ISETP.NE.U32.AND P1, PT, R9, RZ, PT ;  /* 0x000000ff0900720c */ /* 0x000fe40003f25070 */
[----:B------:R-:W-:Y:S01]  /*1500*/  @!PT LDS RZ, [RZ] ;  /* 0x00000000fffff984 */ /* 0x000fe20000000800 */
[----:B------:R-:W-:Y:S01]  /*1510*/  @!PT LDS RZ, [RZ] ;  /* 0x00000000fffff984 */ /* 0x000fe20000000800 */
[----:B------:R-:W-:Y:S01]  /*1520*/  @!PT LDS RZ, [RZ] ;  /* 0x00000000fffff984 */ /* 0x000fe20000000800 */
[----:B------:R1:W-:Y:S01]  /*1530*/  LDGSTS.E [R7+0x80], desc[UR22][R10.64] ;  /* 0x000800000a077fae */ /* 0x0003e2000b9a1016 */
[----:B------:R-:W-:Y:S02]  /*1540*/  IADD3.X R6, PT, PT, RZ, R6, RZ, P2, !PT ;  /* 0x00000006ff067210 */ /* 0x000fe400017fe4ff */
[----:B------:R-:W-:-:S02]  /*1550*/  ISETP.NE.AND.EX P1, PT, R14, RZ, PT, P1 ;  /* 0x000000ff0e00720c */ /* 0x000fc40003f25310 */
[----:B------:R-:W-:Y:S01]  /*1560*/  LEA.HI.X R16, R8, R16, RZ, 0x2, P3 ;  /* 0x0000001008107211 */ /* 0x000fe200018f14ff */
[----:B-1----:R-:W-:-:S10]  /*1570*/  IMAD R7, R18, 0x4, R7 ;  /* 0x0000000412077824 */ /* 0x002fd400078e0207 */
[----:B------:R-:W-:Y:S05]  /*1580*/  @P1 BRA `(.L_x_105) ;  /* 0xfffffffc00c01947 */ /* 0x000fea000383ffff */
.L_x_104:
[----:B------:R-:W-:Y:S05]  /*1590*/  BSYNC.RECONVERGENT B1 ;  /* 0x0000000000017941 */ /* 0x000fea0003800200 */
.L_x_103:
[----:B------:R-:W-:Y:S05]  /*15a0*/  @!P0 BRA `(.L_x_99) ;  /* 0x0000000000f88947 */ /* 0x000fea0003800000 */
[----:B------:R-:W1:Y:S01]  /*15b0*/  S2UR UR7, SR_CgaCtaId ;  /* 0x00000000000779c3 */ /* 0x000e620000008800 */
[----:B------:R-:W-:Y:S01]  /*15c0*/  UMOV UR5, 0x400 ;  /* 0x0000040000057882 */ /* 0x000fe20000000000 */
[----:B------:R-:W2:Y:S01]  /*15d0*/  LDCU.64 UR12, c[0x0][0x3a8] ;  /* 0x00007500ff0c77ac */ /* 0x000ea20008000a00 */
[C---:B------:R-:W-:Y:S01]  /*15e0*/  IADD3 R14, P0, PT, R3.reuse, UR20, RZ ;  /* 0x00000014030e7c10 */ /* 0x040fe2000ff1e0ff */
[C---:B------:R-:W-:Y:S01]  /*15f0*/  IMAD.SHL.U32 R9, R3.reuse, 0x4, RZ ;  /* 0x0000000403097824 */ /* 0x040fe200078e00ff */
[----:B------:R-:W-:Y:S01]  /*1600*/  UIADD3 UR5, UPT, UPT, UR5, 0x80, URZ ;  /* 0x0000008005057890 */ /* 0x000fe2000fffe0ff */
[----:B------:R-:W-:Y:S02]  /*1610*/  IMAD.U32 R10, RZ, RZ, UR20 ;  /* 0x00000014ff0a7e24 */ /* 0x000fe4000f8e00ff */
[----:B------:R-:W3:Y:S01]  /*1620*/  LDC R16, c[0x0][0x388] ;  /* 0x0000e200ff107b82 */ /* 0x000ee20000000800 */
[----:B------:R-:W-:Y:S01]  /*1630*/  IMAD.U32 R11, RZ, RZ, UR21 ;  /* 0x00000015ff0b7e24 */ /* 0x000fe2000f8e00ff */
[----:B------:R-:W-:Y:S01]  /*1640*/  SHF.L.U64.HI R11, R3, 0x2, R6 ;  /* 0x00000002030b7819 */ /* 0x000fe20000010206 */
[----:B------:R-:W-:Y:S01]  /*1650*/  IMAD.U32 R17, RZ, RZ, UR6 ;  /* 0x00000006ff117e24 */ /* 0x000fe2000f8e00ff */
[----:B------:R-:W-:Y:S01]  /*1660*/  LEA R9, P2, R10, R9, 0x2 ;  /* 0x000000090a097211 */ /* 0x000fe200078410ff */
[----:B------:R-:W-:-:S03]  /*1670*/  IMAD R21, R2, UR10, RZ ;  /* 0x0000000a02157c24 */ /* 0x000fc6000f8e02ff */
[----:B------:R-:W-:Y:S01]  /*1680*/  LEA.HI.X R10, R10, R11, R17, 0x2, P2 ;  /* 0x0000000b0a0a7211 */ /* 0x000fe200010f1411 */
[----:B------:R-:W-:Y:S01]  /*1690*/  IMAD R21, R21, UR9, RZ ;  /* 0x0000000915157c24 */ /* 0x000fe2000f8e02ff */
[----:B--2---:R-:W-:Y:S01]  /*16a0*/  IADD3 R7, P1, PT, R12, UR12, RZ ;  /* 0x0000000c0c077c10 */ /* 0x004fe2000ff3e0ff */
[----:B-1----:R-:W-:-:S03]  /*16b0*/  ULEA UR5, UR7, UR5, 0x18 ;  /* 0x0000000507057291 */ /* 0x002fc6000f8ec0ff */
[----:B------:R-:W-:Y:S02]  /*16c0*/  IADD3.X R11, PT, PT, R13, UR13, RZ, P1, !PT ;  /* 0x0000000d0d0b7c10 */ /* 0x000fe40008ffe4ff */
[----:B------:R-:W-:Y:S02]  /*16d0*/  SHF.R.U32.HI R13, RZ, 0x1e, R8 ;  /* 0x0000001eff0d7819 */ /* 0x000fe40000011608 */
[----:B------:R-:W-:Y:S01]  /*16e0*/  LEA R22, P1, R8, R9, 0x3 ;  /* 0x0000000908167211 */ /* 0x000fe200078218ff */
[----:B------:R-:W-:Y:S01]  /*16f0*/  VIADD R15, R12, UR5 ;  /* 0x000000050c0f7c36 */ /* 0x000fe20008000000 */
[----:B------:R-:W-:Y:S01]  /*1700*/  UMOV UR5, URZ ;  /* 0x000000ff00057c82 */ /* 0x000fe20008000000 */
[C---:B------:R-:W-:Y:S01]  /*1710*/  IMAD.SHL.U32 R12, R8.reuse, 0x4, RZ ;  /* 0x00000004080c7824 */ /* 0x040fe200078e00ff */
[----:B------:R-:W-:Y:S01]  /*1720*/  LEA.HI.X R28, R8, R10, RZ, 0x3, P1 ;  /* 0x0000000a081c7211 */ /* 0x000fe200008f1cff */
[----:B---3--:R-:W-:Y:S01]  /*1730*/  IMAD R16, R16, 0x200, R15 ;  /* 0x0000020010107824 */ /* 0x008fe200078e020f */
[----:B------:R-:W-:-:S02]  /*1740*/  IADD3.X R15, PT, PT, R6, UR6, RZ, P0, !PT ;  /* 0x00000006060f7c10 */ /* 0x000fc400087fe4ff */
[----:B------:R-:W-:Y:S01]  /*1750*/  IADD3 R20, P0, PT, R12, R9, RZ ;  /* 0x000000090c147210 */ /* 0x000fe20007f1e0ff */
[----:B------:R-:W-:Y:S01]  /*1760*/  IMAD R2, R3, 0x4, R16 ;  /* 0x0000000403027824 */ /* 0x000fe200078e0210 */
[C---:B------:R-:W-:Y:S01]  /*1770*/  SHF.L.U64.HI R15, R14.reuse, 0x2, R15 ;  /* 0x000000020e0f7819 */ /* 0x040fe2000001020f */
[----:B------:R-:W-:Y:S01]  /*1780*/  IMAD.SHL.U32 R14, R14, 0x4, RZ ;  /* 0x000000040e0e7824 */ /* 0x000fe200078e00ff */
[----:B------:R-:W-:Y:S01]  /*1790*/  IADD3.X R26, PT, PT, R13, R10, RZ, P0, !PT ;  /* 0x0000000a0d1a7210 */ /* 0x000fe200007fe4ff */
[----:B------:R-:W-:Y:S02]  /*17a0*/  IMAD R24, R21, 0x4, R2 ;  /* 0x0000000415187824 */ /* 0x000fe400078e0202 */
[----:B------:R-:W-:-:S04]  /*17b0*/  IMAD.WIDE.U32 R14, R8, 0xc, R14 ;  /* 0x0000000c080e7825 */ /* 0x000fc800078e000e */
[----:B------:R-:W-:Y:S02]  /*17c0*/  VIADD R23, R15, UR5 ;  /* 0x000000050f177c36 */ /* 0x000fe40008000000 */
[C-C-:B------:R-:W-:Y:S02]  /*17d0*/  IMAD R25, R21.reuse, 0x8, R2.reuse ;  /* 0x0000000815197824 */ /* 0x140fe400078e0202 */
[----:B------:R-:W-:-:S07]  /*17e0*/  IMAD R27, R21, 0xc, R2 ;  /* 0x0000000c151b7824 */ /* 0x000fce00078e0202 */
.L_x_106:
[----:B------:R-:W-:-:S05]  /*17f0*/  IADD3 R18, P0, PT, R7, R9, RZ ;  /* 0x0000000907127210 */ /* 0x000fca0007f1e0ff */
[----:B------:R-:W-:Y:S01]  /*1800*/  IMAD.X R19, R11, 0x1, R10, P0 ;  /* 0x000000010b137824 */ /* 0x000fe200000e060a */
[----:B------:R-:W-:-:S04]  /*1810*/  IADD3 R16, P0, PT, R7, R20, RZ ;  /* 0x0000001407107210 */ /* 0x000fc80007f1e0ff */
[----:B------:R-:W-:Y:S01]  /*1820*/  @!PT LDS RZ, [RZ] ;  /* 0x00000000fffff984 */ /* 0x000fe20000000800 */
[----:B------:R-:W-:Y:S01]  /*1830*/  @!PT LDS RZ, [RZ] ;  /* 0x00000000fffff984 */ /* 0x000fe20000000800 */
[----:B------:R-:W-:Y:S01]  /*1840*/  @!PT LDS RZ, [RZ] ;  /* 0x00000000fffff984 */ /* 0x000fe20000000800 */
[----:B------:R1:W-:Y:S01]  /*1850*/  LDGSTS.E [R2+0x80], desc[UR22][R18.64] ;  /* 0x0008000012027fae */ /* 0x0003e2000b9a1016 */
[----:B------:R-:W-:-:S05]  /*1860*/  IMAD.X R17, R11, 0x1, R26, P0 ;  /* 0x000000010b117824 */ /* 0x000fca00000e061a */
[----:B------:R2:W-:Y:S01]  /*1870*/  LDGSTS.E [R24+0x80], desc[UR22][R16.64] ;  /* 0x0008000010187fae */ /* 0x0005e2000b9a1016 */
[----:B-1----:R-:W-:Y:S01]  /*1880*/  IMAD R2, R21, 0x10, R2 ;  /* 0x0000001015027824 */ /* 0x002fe200078e0202 */
[----:B--2---:R-:W-:Y:S01]  /*1890*/  IADD3 R16, P0, PT, R7, R22, RZ ;  /* 0x0000001607107210 */ /* 0x004fe20007f1e0ff */
[----:B------:R-:W-:-:S04]  /*18a0*/  IMAD R24, R21, 0x10, R24 ;  /* 0x0000001015187824 */ /* 0x000fc800078e0218 */
[----:B------:R-:W-:Y:S01]  /*18b0*/  IMAD.X R17, R11, 0x1, R28, P0 ;  /* 0x000000010b117824 */ /* 0x000fe200000e061c */
[----:B------:R-:W-:Y:S02]  /*18c0*/  IADD3 R18, P0, PT, R7, R14, RZ ;  /* 0x0000000e07127210 */ /* 0x000fe40007f1e0ff */
[----:B------:R-:W-:Y:S02]  /*18d0*/  LEA R7, P1, R8, R7, 0x4 ;  /* 0x0000000708077211 */ /* 0x000fe400078220ff */
[----:B------:R1:W-:Y:S01]  /*18e0*/  LDGSTS.E [R25+0x80], desc[UR22][R16.64] ;  /* 0x0008000010197fae */ /* 0x0003e2000b9a1016 */
[----:B------:R-:W-:Y:S01]  /*18f0*/  IMAD.X R19, R11, 0x1, R23, P0 ;  /* 0x000000010b137824 */ /* 0x000fe200000e0617 */
[----:B------:R-:W-:Y:S02]  /*1900*/  IADD3 R3, P0, PT, R12, R3, RZ ;  /* 0x000000030c037210 */ /* 0x000fe40007f1e0ff */
[----:B------:R-:W-:Y:S02]  /*1910*/  LEA.HI.X R11, R8, R11, RZ, 0x4, P1 ;  /* 0x0000000b080b7211 */ /* 0x000fe400008f24ff */
[----:B------:R2:W-:Y:S01]  /*1920*/  LDGSTS.E [R27+0x80], desc[UR22][R18.64] ;  /* 0x00080000121b7fae */ /* 0x0005e2000b9a1016 */
[----:B------:R-:W-:Y:S01]  /*1930*/  IMAD.X R6, R13, 0x1, R6, P0 ;  /* 0x000000010d067824 */ /* 0x000fe200000e0606 */
[----:B------:R-:W-:-:S04]  /*1940*/  ISETP.GE.U32.AND P0, PT, R3, R4, PT ;  /* 0x000000040300720c */ /* 0x000fc80003f06070 */
[----:B------:R-:W-:Y:S02]  /*1950*/  ISETP.GE.U32.AND.EX P0, PT, R6, R5, PT, P0 ;  /* 0x000000050600720c */ /* 0x000fe40003f06100 */
[C---:B-1----:R-:W-:Y:S01]  /*1960*/  LEA R25, R21.reuse, R25, 0x4 ;  /* 0x0000001915197211 */ /* 0x042fe200078e20ff */
[----:B--2---:R-:W-:-:S10]  /*1970*/  IMAD R27, R21, 0x10, R27 ;  /* 0x00000010151b7824 */ /* 0x004fd400078e021b */
[----:B------:R-:W-:Y:S05]  /*1980*/  @!P0 BRA `(.L_x_106) ;  /* 0xfffffffc00988947 */ /* 0x000fea000383ffff */
.L_x_99:
[----:B------:R-:W-:Y:S05]  /*1990*/  BSYNC.RECONVERGENT B0 ;  /* 0x0000000000007941 */ /* 0x000fea0003800200 */
.L_x_98:
[----:B------:R-:W0:Y:S01]  /*19a0*/  LDGDEPBAR ;  /* 0x00000000000079af */ /* 0x000e220000000000 */
[----:B------:R-:W-:-:S04]  /*19b0*/  DEPBAR.LE SB0, 0x0 ;  /* 0x000080000000791a */ /* 0x000fc80000000000 */
[----:B------:R-:W-:Y:S06]  /*19c0*/  BAR.SYNC.DEFER_BLOCKING 0x0 ;  /* 0x0000000000007b1d */ /* 0x000fec0000010000 */
.L_x_88:
[----:B------:R-:W-:-:S13]  /*19d0*/  ISETP.NE.AND P0, PT, R0, UR19, PT ;  /* 0x0000001300007c0c */ /* 0x000fda000bf05270 */
[----:B------:R-:W-:Y:S05]  /*19e0*/  @!P0 BRA `(.L_x_107) ;  /* 0x0000000000888947 */ /* 0x000fea0003800000 */
[----:B------:R-:W1:Y:S02]  /*19f0*/  LDC R4, c[0x0][0x388] ;  /* 0x0000e200ff047b82 */ /* 0x000e640000000800 */
[----:B-1----:R-:W-:-:S13]  /*1a00*/  ISETP.GE.AND P0, PT, R4, 0x1, PT ;  /* 0x000000010400780c */ /* 0x002fda0003f06270 */
[----:B------:R-:W-:Y:S05]  /*1a10*/  @!P0 EXIT ;  /* 0x000000000000894d */ /* 0x000fea0003800000 */
[----:B------:R-:W1:Y:S01]  /*1a20*/  S2R R7, SR_CgaCtaId ;  /* 0x0000000000077919 */ /* 0x000e620000008800 */
[----:B------:R-:W2:Y:S01]  /*1a30*/  LDC R3, c[0x0][0x3b0] ;  /* 0x0000ec00ff037b82 */ /* 0x000ea20000000800 */
[----:B------:R-:W3:Y:S01]  /*1a40*/  LDCU UR7, c[0x0][0x3a0] ;  /* 0x00007400ff0777ac */ /* 0x000ee20008000800 */
[----:B------:R-:W-:Y:S01]  /*1a50*/  MOV R2, 0x400 ;  /* 0x0000040000027802 */ /* 0x000fe20000000f00 */
[----:B------:R-:W3:Y:S01]  /*1a60*/  S2R R5, SR_TID.X ;  /* 0x0000000000057919 */ /* 0x000ee20000002100 */
[----:B------:R-:W4:Y:S03]  /*1a70*/  LDCU.64 UR4, c[0x0][0x390] ;  /* 0x00007200ff0477ac */ /* 0x000f260008000a00 */
[----:B------:R-:W-:Y:S01]  /*1a80*/  VIADD R6, R2, 0x80 ;  /* 0x0000008002067836 */ /* 0x000fe20000000000 */
[----:B----4-:R-:W-:Y:S01]  /*1a90*/  ULEA UR4, UP0, UR20, UR4, 0x2 ;  /* 0x0000000414047291 */ /* 0x010fe2000f8010ff */
[----:B--2---:R-:W-:-:S02]  /*1aa0*/  IMAD R2, R4, 0x200, R3 ;  /* 0x0000020004027824 */ /* 0x004fc400078e0203 */
[----:B------:R-:W-:Y:S01]  /*1ab0*/  IMAD.MOV R4, RZ, RZ, -R4 ;  /* 0x000000ffff047224 */ /* 0x000fe200078e0a04 */
[----:B------:R-:W-:Y:S01]  /*1ac0*/  ULEA.HI.X UR5, UR20, UR5, UR6, 0x2, UP0 ;  /* 0x0000000514057291 */ /* 0x000fe200080f1406 */
[----:B-1----:R-:W-:Y:S02]  /*1ad0*/  LEA R6, R7, R6, 0x18 ;  /* 0x0000000607067211 */ /* 0x002fe400078ec0ff */
[C---:B---3--:R-:W-:Y:S01]  /*1ae0*/  LEA R3, R5.reuse, UR7, 0x2 ;  /* 0x0000000705037c11 */ /* 0x048fe2000f8e10ff */
[----:B------:R-:W-:-:S04]  /*1af0*/  IMAD R2, R5, 0x4, R2 ;  /* 0x0000000405027824 */ /* 0x000fc800078e0202 */
[----:B------:R-:W-:Y:S01]  /*1b00*/  IMAD.IADD R7, R6, 0x1, R3 ;  /* 0x0000000106077824 */ /* 0x000fe200078e0203 */
[----:B------:R-:W-:-:S07]  /*1b10*/  IADD3 R6, PT, PT, R2, 0x80, R6 ;  /* 0x0000008002067810 */ /* 0x000fce0007ffe006 */
.L_x_108:
[----:B------:R-:W-:Y:S01]  /*1b20*/  ISETP.GE.AND P0, PT, R5, R0, PT ;  /* 0x000000000500720c */ /* 0x000fe20003f06270 */
[----:B------:R-:W-:Y:S02]  /*1b30*/  IMAD.U32 R2, RZ, RZ, UR4 ;  /* 0x00000004ff027e24 */ /* 0x000fe4000f8e00ff */
[----:B------:R-:W-:Y:S02]  /*1b40*/  IMAD.U32 R3, RZ, RZ, UR5 ;  /* 0x00000005ff037e24 */ /* 0x000fe4000f8e00ff */
[----:B------:R-:W-:-:S08]  /*1b50*/  VIADD R4, R4, 0x1 ;  /* 0x0000000104047836 */ /* 0x000fd00000000000 */
[----:B------:R1:W-:Y:S01]  /*1b60*/  @!P0 LDS R8, [R7] ;  /* 0x0000000007088984 */ /* 0x0003e20000000800 */
[----:B------:R-:W-:-:S03]  /*1b70*/  @!P0 IMAD.WIDE R2, R5, 0x4, R2 ;  /* 0x0000000405028825 */ /* 0x000fc600078e0202 */
[----:B------:R2:W3:Y:S01]  /*1b80*/  @!P0 LDS R9, [R6] ;  /* 0x0000000006098984 */ /* 0x0004e20000000800 */
[----:B------:R-:W-:Y:S01]  /*1b90*/  VIADD R5, R5, 0x80 ;  /* 0x0000008005057836 */ /* 0x000fe20000000000 */
[----:B-1----:R-:W-:Y:S01]  /*1ba0*/  IADD3 R7, PT, PT, R7, 0x200, RZ ;  /* 0x0000020007077810 */ /* 0x002fe20007ffe0ff */
[----:B--2---:R-:W-:Y:S02]  /*1bb0*/  VIADD R6, R6, 0x200 ;  /* 0x0000020006067836 */ /* 0x004fe40000000000 */
[----:B---3--:R-:W-:-:S05]  /*1bc0*/  @!P0 FADD R9, R8, R9 ;  /* 0x0000000908098221 */ /* 0x008fca0000000000 */
[----:B------:R1:W-:Y:S01]  /*1bd0*/  @!P0 STG.E desc[UR22][R2.64], R9 ;  /* 0x0000000902008986 */ /* 0x0003e2000c101916 */
[----:B------:R-:W-:-:S13]  /*1be0*/  ISETP.NE.AND P0, PT, R4, RZ, PT ;  /* 0x000000ff0400720c */ /* 0x000fda0003f05270 */
[----:B-1----:R-:W-:Y:S05]  /*1bf0*/  @P0 BRA `(.L_x_108) ;  /* 0xfffffffc00c80947 */ /* 0x002fea000383ffff */
[----:B------:R-:W-:Y:S05]  /*1c00*/  EXIT ;  /* 0x000000000000794d */ /* 0x000fea0003800000 */
.L_x_107:
        /* <DEDUP_REMOVED lines=19> */
.L_x_109:
[----:B-1----:R-:W-:Y:S01]  /*1d40*/  LDS R7, [R6] ;  /* 0x0000000006077984 */ /* 0x002fe20000000800 */
[----:B------:R-:W-:Y:S01]  /*1d50*/  IADD3 R0, PT, PT, R0, 0x1, RZ ;  /* 0x0000000100007810 */ /* 0x000fe20007ffe0ff */
[----:B------:R-:W-:Y:S02]  /*1d60*/  IMAD.U32 R2, RZ, RZ, UR4 ;  /* 0x00000004ff027e24 */ /* 0x000fe4000f8e00ff */
[----:B------:R-:W1:Y:S01]  /*1d70*/  LDS R8, [R4] ;  /* 0x0000000004087984 */ /* 0x000e620000000800 */
[----:B------:R-:W-:Y:S01]  /*1d80*/  ISETP.NE.AND P0, PT, R0, RZ, PT ;  /* 0x000000ff0000720c */ /* 0x000fe20003f05270 */
[----:B------:R-:W-:Y:S02]  /*1d90*/  IMAD.U32 R3, RZ, RZ, UR5 ;  /* 0x00000005ff037e24 */ /* 0x000fe4000f8e00ff */
[----:B------:R-:W-:-:S04]  /*1da0*/  IMAD.WIDE R2, R5, 0x4, R2 ;  /* 0x0000000405027825 */ /* 0x000fc800078e0202 */
[----:B-1----:R-:W-:-:S05]  /*1db0*/  FADD R7, R7, R8 ;  /* 0x0000000807077221 */ /* 0x002fca0000000000 */
[----:B------:R1:W-:Y:S01]  /*1dc0*/  STG.E desc[UR22][R2.64], R7 ;  /* 0x0000000702007986 */ /* 0x0003e2000c101916 */
[----:B------:R-:W-:Y:S05]  /*1dd0*/  @!P0 EXIT ;  /* 0x000000000000894d */ /* 0x000fea0003800000 */
[----:B------:R-:W-:Y:S02]  /*1de0*/  VIADD R4, R4, 0x200 ;  /* 0x0000020004047836 */ /* 0x000fe40000000000 */
[----:B------:R-:W-:Y:S02]  /*1df0*/  VIADD R6, R6, 0x200 ;  /* 0x0000020006067836 */ /* 0x000fe40000000000 */
[----:B------:R-:W-:Y:S01]  /*1e00*/  VIADD R5, R5, 0x80 ;  /* 0x0000008005057836 */ /* 0x000fe20000000000 */
[----:B------:R-:W-:Y:S06]  /*1e10*/  BRA `(.L_x_109) ;  /* 0xfffffffc00c87947 */ /* 0x000fec000383ffff */
        .weak           $__internal_0_$__cuda_sm20_div_u64
        .type           $__internal_0_$__cuda_sm20_div_u64,@function
        .size           $__internal_0_$__cuda_sm20_div_u64,(.L_x_183 - $__internal_0_$__cuda_sm20_div_u64)
$__internal_0_$__cuda_sm20_div_u64:
[----:B------:R-:W-:Y:S02]  /*1e20*/  IMAD.MOV.U32 R16, RZ, RZ, R8 ;  /* 0x000000ffff107224 */ /* 0x000fe400078e0008 */
[----:B------:R-:W-:-:S04]  /*1e30*/  IMAD.U32 R17, RZ, RZ, UR4 ;  /* 0x00000004ff117e24 */ /* 0x000fc8000f8e00ff */
[----:B------:R-:W1:Y:S08]  /*1e40*/  I2F.U64.RP R16, R16 ;  /* 0x0000001000107312 */ /* 0x000e700000309000 */
[----:B-1----:R-:W1:Y:S02]  /*1e50*/  MUFU.RCP R10, R16 ;  /* 0x00000010000a7308 */ /* 0x002e640000001000 */
[----:B-1----:R-:W-:-:S06]  /*1e60*/  VIADD R10, R10, 0x1ffffffe ;  /* 0x1ffffffe0a0a7836 */ /* 0x002fcc0000000000 */
[----:B------:R-:W1:Y:S02]  /*1e70*/  F2I.U64.TRUNC R10, R10 ;  /* 0x0000000a000a7311 */ /* 0x000e64000020d800 */
[----:B-1----:R-:W-:-:S04]  /*1e80*/  IMAD.WIDE.U32 R12, R10, R8, RZ ;  /* 0x000000080a0c7225 */ /* 0x002fc800078e00ff */
[----:B------:R-:W-:Y:S01]  /*1e90*/  IMAD R13, R10, UR4, R13 ;  /* 0x000000040a0d7c24 */ /* 0x000fe2000f8e020d */
[----:B------:R-:W-:-:S03]  /*1ea0*/  IADD3 R19, P0, PT, RZ, -R12, RZ ;  /* 0x8000000cff137210 */ /* 0x000fc60007f1e0ff */
[----:B------:R-:W-:Y:S02]  /*1eb0*/  IMAD R13, R11, R8, R13 ;  /* 0x000000080b0d7224 */ /* 0x000fe400078e020d */
[----:B------:R-:W-:-:S04]  /*1ec0*/  IMAD.HI.U32 R12, R10, R19, RZ ;  /* 0x000000130a0c7227 */ /* 0x000fc800078e00ff */
[----:B------:R-:W-:Y:S02]  /*1ed0*/  IMAD.X R21, RZ, RZ, ~R13, P0 ;  /* 0x000000ffff157224 */ /* 0x000fe400000e0e0d */
[----:B------:R-:W-:Y:S02]  /*1ee0*/  IMAD.MOV.U32 R13, RZ, RZ, R10 ;  /* 0x000000ffff0d7224 */ /* 0x000fe400078e000a */
[-C--:B------:R-:W-:Y:S02]  /*1ef0*/  IMAD R17, R11, R21.reuse, RZ ;  /* 0x000000150b117224 */ /* 0x080fe400078e02ff */
[----:B------:R-:W-:-:S04]  /*1f00*/  IMAD.WIDE.U32 R12, P0, R10, R21, R12 ;  /* 0x000000150a0c7225 */ /* 0x000fc8000780000c */
[----:B------:R-:W-:-:S04]  /*1f10*/  IMAD.HI.U32 R21, R11, R21, RZ ;  /* 0x000000150b157227 */ /* 0x000fc800078e00ff */
[----:B------:R-:W-:-:S05]  /*1f20*/  IMAD.HI.U32 R12, P1, R11, R19, R12 ;  /* 0x000000130b0c7227 */ /* 0x000fca000782000c */
[----:B------:R-:W-:Y:S01]  /*1f30*/  IADD3 R13, P2, PT, R17, R12, RZ ;  /* 0x0000000c110d7210 */ /* 0x000fe20007f5e0ff */
[----:B------:R-:W-:-:S04]  /*1f40*/  IMAD.X R12, R21, 0x1, R11, P0 ;  /* 0x00000001150c7824 */ /* 0x000fc800000e060b */
[----:B------:R-:W-:Y:S01]  /*1f50*/  IMAD.WIDE.U32 R10, R13, R8, RZ ;  /* 0x000000080d0a7225 */ /* 0x000fe200078e00ff */
[----:B------:R-:W-:-:S03]  /*1f60*/  IADD3.X R17, PT, PT, RZ, RZ, R12, P2, P1 ;  /* 0x000000ffff117210 */ /* 0x000fc600017e240c */
[----:B------:R-:W-:Y:S01]  /*1f70*/  IMAD R11, R13, UR4, R11 ;  /* 0x000000040d0b7c24 */ /* 0x000fe2000f8e020b */
[----:B------:R-:W-:-:S03]  /*1f80*/  IADD3 R19, P0, PT, RZ, -R10, RZ ;  /* 0x8000000aff137210 */ /* 0x000fc60007f1e0ff */
[----:B------:R-:W-:Y:S02]  /*1f90*/  IMAD R11, R17, R8, R11 ;  /* 0x00000008110b7224 */ /* 0x000fe400078e020b */
[----:B------:R-:W-:-:S03]  /*1fa0*/  IMAD.HI.U32 R12, R13, R19, RZ ;  /* 0x000000130d0c7227 */ /* 0x000fc600078e00ff */
[----:B------:R-:W-:-:S05]  /*1fb0*/  IADD3.X R10, PT, PT, RZ, ~R11, RZ, P0, !PT ;  /* 0x8000000bff0a7210 */ /* 0x000fca00007fe4ff */
[----:B------:R-:W-:-:S04]  /*1fc0*/  IMAD.WIDE.U32 R12, P0, R13, R10, R12 ;  /* 0x0000000a0d0c7225 */ /* 0x000fc8000780000c */
[C---:B------:R-:W-:Y:S02]  /*1fd0*/  IMAD R11, R17.reuse, R10, RZ ;  /* 0x0000000a110b7224 */ /* 0x040fe400078e02ff */
[----:B------:R-:W-:-:S04]  /*1fe0*/  IMAD.HI.U32 R12, P1, R17, R19, R12 ;  /* 0x00000013110c7227 */ /* 0x000fc8000782000c */
[----:B------:R-:W-:Y:S01]  /*1ff0*/  IMAD.HI.U32 R10, R17, R10, RZ ;  /* 0x0000000a110a7227 */ /* 0x000fe200078e00ff */
[----:B------:R-:W-:-:S03]  /*2000*/  IADD3 R12, P2, PT, R11, R12, RZ ;  /* 0x0000000c0b0c7210 */ /* 0x000fc60007f5e0ff */
[----:B------:R-:W-:Y:S02]  /*2010*/  IMAD.X R17, R10, 0x1, R17, P0 ;  /* 0x000000010a117824 */ /* 0x000fe400000e0611 */
[----:B------:R-:W-:-:S03]  /*2020*/  IMAD.HI.U32 R10, R12, R9, RZ ;  /* 0x000000090c0a7227 */ /* 0x000fc600078e00ff */
[----:B------:R-:W-:Y:S01]  /*2030*/  IADD3.X R16, PT, PT, RZ, RZ, R17, P2, P1 ;  /* 0x000000ffff107210 */ /* 0x000fe200017e2411 */
[----:B------:R-:W-:Y:S02]  /*2040*/  IMAD.MOV.U32 R11, RZ, RZ, RZ ;  /* 0x000000ffff0b7224 */ /* 0x000fe400078e00ff */
[----:B------:R-:W-:-:S04]  /*2050*/  IMAD.WIDE.U32 R10, R12, R15, R10 ;  /* 0x0000000f0c0a7225 */ /* 0x000fc800078e000a */
[C---:B------:R-:W-:Y:S02]  /*2060*/  IMAD R13, R16.reuse, R15, RZ ;  /* 0x0000000f100d7224 */ /* 0x040fe400078e02ff */
[----:B------:R-:W-:-:S04]  /*2070*/  IMAD.HI.U32 R10, P0, R16, R9, R10 ;  /* 0x00000009100a7227 */ /* 0x000fc8000780000a */
[----:B------:R-:W-:Y:S01]  /*2080*/  IMAD.HI.U32 R12, R16, R15, RZ ;  /* 0x0000000f100c7227 */ /* 0x000fe200078e00ff */
[----:B------:R-:W-:-:S03]  /*2090*/  IADD3 R13, P1, PT, R13, R10, RZ ;  /* 0x0000000a0d0d7210 */ /* 0x000fc60007f3e0ff */
[----:B------:R-:W-:Y:S02]  /*20a0*/  IMAD.X R12, RZ, RZ, R12, P0 ;  /* 0x000000ffff0c7224 */ /* 0x000fe400000e060c */
[----:B------:R-:W-:-:S04]  /*20b0*/  IMAD.WIDE.U32 R10, R13, R8, RZ ;  /* 0x000000080d0a7225 */ /* 0x000fc800078e00ff */
[----:B------:R-:W-:Y:S01]  /*20c0*/  IMAD.X R17, RZ, RZ, R12, P1 ;  /* 0x000000ffff117224 */ /* 0x000fe200008e060c */
[----:B------:R-:W-:Y:S01]  /*20d0*/  IADD3 R19, P1, PT, -R10, R9, RZ ;  /* 0x000000090a137210 */ /* 0x000fe20007f3e1ff */
[----:B------:R-:W-:-:S03]  /*20e0*/  IMAD R11, R13, UR4, R11 ;  /* 0x000000040d0b7c24 */ /* 0x000fc6000f8e020b */
[-C--:B------:R-:W-:Y:S01]  /*20f0*/  ISETP.GE.U32.AND P0, PT, R19, R8.reuse, PT ;  /* 0x000000081300720c */ /* 0x080fe20003f06070 */
[----:B------:R-:W-:-:S04]  /*2100*/  IMAD R10, R17, R8, R11 ;  /* 0x00000008110a7224 */ /* 0x000fc800078e020b */
[----:B------:R-:W-:Y:S01]  /*2110*/  IMAD.X R16, R15, 0x1, ~R10, P1 ;  /* 0x000000010f107824 */ /* 0x000fe200008e0e0a */
[----:B------:R-:W-:Y:S01]  /*2120*/  IADD3 R10, P2, PT, R13, 0x1, RZ ;  /* 0x000000010d0a7810 */ /* 0x000fe20007f5e0ff */
[----:B------:R-:W-:Y:S01]  /*2130*/  IMAD.MOV.U32 R15, RZ, RZ, 0x0 ;  /* 0x00000000ff0f7424 */ /* 0x000fe200078e00ff */
[-C--:B------:R-:W-:Y:S02]  /*2140*/  IADD3 R9, P1, PT, -R8, R19.reuse, RZ ;  /* 0x0000001308097210 */ /* 0x080fe40007f3e1ff */
[C---:B------:R-:W-:Y:S01]  /*2150*/  ISETP.GE.U32.AND.EX P0, PT, R16.reuse, UR4, PT, P0 ;  /* 0x0000000410007c0c */ /* 0x040fe2000bf06100 */
[----:B------:R-:W-:Y:S01]  /*2160*/  IMAD.X R12, RZ, RZ, R17, P2 ;  /* 0x000000ffff0c7224 */ /* 0x000fe200010e0611 */
[----:B------:R-:W-:Y:S02]  /*2170*/  IADD3.X R11, PT, PT, R16, ~UR4, RZ, P1, !PT ;  /* 0x80000004100b7c10 */ /* 0x000fe40008ffe4ff */
[----:B------:R-:W-:Y:S02]  /*2180*/  SEL R9, R9, R19, P0 ;  /* 0x0000001309097207 */ /* 0x000fe40000000000 */
[----:B------:R-:W-:-:S02]  /*2190*/  SEL R13, R10, R13, P0 ;  /* 0x0000000d0a0d7207 */ /* 0x000fc40000000000 */
[----:B------:R-:W-:Y:S02]  /*21a0*/  SEL R11, R11, R16, P0 ;  /* 0x000000100b0b7207 */ /* 0x000fe40000000000 */
[----:B------:R-:W-:Y:S02]  /*21b0*/  SEL R12, R12, R17, P0 ;  /* 0x000000110c0c7207 */ /* 0x000fe40000000000 */
[----:B------:R-:W-:Y:S02]  /*21c0*/  ISETP.GE.U32.AND P0, PT, R9, R8, PT ;  /* 0x000000080900720c */ /* 0x000fe40003f06070 */
[----:B------:R-:W-:Y:S02]  /*21d0*/  IADD3 R10, P2, PT, R13, 0x1, RZ ;  /* 0x000000010d0a7810 */ /* 0x000fe40007f5e0ff */
[----:B------:R-:W-:Y:S02]  /*21e0*/  ISETP.GE.U32.AND.EX P0, PT, R11, UR4, PT, P0 ;  /* 0x000000040b007c0c */ /* 0x000fe4000bf06100 */
[----:B------:R-:W-:Y:S01]  /*21f0*/  ISETP.NE.U32.AND P1, PT, R8, RZ, PT ;  /* 0x000000ff0800720c */ /* 0x000fe20003f25070 */
[----:B------:R-:W-:Y:S01]  /*2200*/  IMAD.X R11, RZ, RZ, R12, P2 ;  /* 0x000000ffff0b7224 */ /* 0x000fe200010e060c */
[----:B------:R-:W-:-:S02]  /*2210*/  SEL R10, R10, R13, P0 ;  /* 0x0000000d0a0a7207 */ /* 0x000fc40000000000 */
[----:B------:R-:W-:Y:S02]  /*2220*/  ISETP.NE.AND.EX P1, PT, RZ, UR4, PT, P1 ;  /* 0x00000004ff007c0c */ /* 0x000fe4000bf25310 */
[----:B------:R-:W-:Y:S02]  /*2230*/  SEL R11, R11, R12, P0 ;  /* 0x0000000c0b0b7207 */ /* 0x000fe40000000000 */
[----:B------:R-:W-:Y:S02]  /*2240*/  SEL R10, R10, 0xffffffff, P1 ;  /* 0xffffffff0a0a7807 */ /* 0x000fe40000800000 */
[----:B------:R-:W-:Y:S01]  /*2250*/  SEL R11, R11, 0xffffffff, P1 ;  /* 0xffffffff0b0b7807 */ /* 0x000fe20000800000 */
[----:B------:R-:W-:Y:S06]  /*2260*/  RET.REL.NODEC R14 `(_ZN3cub18CUB_300001_SM_10006detail9transform16transform_kernelINS2_10policy_hubILb0EN4cuda3std3__45tupleIJPfS9_EEEE10policy1000ElNS7_4plusIfEES9_JS9_S9_EEEvT0_iT1_T2_DpNS2_10kernel_argIT3_EE) ;  /* 0xffffffdc0e647950 */ /* 0x000fec0003c3ffff */
.L_x_110:
        /* <DEDUP_REMOVED lines=9> */
.L_x_183:


//--------------------- .text._ZN3cub18CUB_300001_SM_10006detail9transform16transform_kernelINS2_10policy_hubILb0EN4cuda3std3__45tupleIJPfS9_EEEE10policy1000EiNS7_4plusIfEES9_JS9_S9_EEEvT0_iT1_T2_DpNS2_10kernel_argIT3_EE --------------------------
	.section	.text._ZN3cub18CUB_300001_SM_10006detail9transform16transform_kernelINS2_10policy_hubILb0EN4cuda3std3__45tupleIJPfS9_EEEE10policy1000EiNS7_4plusIfEES9_JS9_S9_EEEvT0_iT1_T2_DpNS2_10kernel_argIT3_EE,"ax",@progbits
	.align	128
        .global         _ZN3cub18CUB_300001_SM_10006detail9transform16transform_kernelINS2_10policy_hubILb0EN4cuda3std3__45tupleIJPfS9_EEEE10policy1000EiNS7_4plusIfEES9_JS9_S9_EEEvT0_iT1_T2_DpNS2_10kernel_argIT3_EE
        .type           _ZN3cub18CUB_300001_SM_10006detail9transform16transform_kernelINS2_10policy_hubILb0EN4cuda3std3__45tupleIJPfS9_EEEE10policy1000EiNS7_4plusIfEES9_JS9_S9_EEEvT0_iT1_T2_DpNS2_10kernel_argIT3_EE,@function
        .size           _ZN3cub18CUB_300001_SM_10006detail9transform16transform_kernelINS2_10policy_hubILb0EN4cuda3std3__45tupleIJPfS9_EEEE10policy1000EiNS7_4plusIfEES9_JS9_S9_EEEvT0_iT1_T2_DpNS2_10kernel_argIT3_EE,(.L_x_184 - _ZN3cub18CUB_300001_SM_10006detail9transform16transform_kernelINS2_10policy_hubILb0EN4cuda3std3__45tupleIJPfS9_EEEE10policy1000EiNS7_4plusIfEES9_JS9_S9_EEEvT0_iT1_T2_DpNS2_10kernel_argIT3_EE)
        .other          _ZN3cub18CUB_300001_SM_10006detail9transform16transform_kernelINS2_10policy_hubILb0EN4cuda3std3__45tupleIJPfS9_EEEE10policy1000EiNS7_4plusIfEES9_JS9_S9_EEEvT0_iT1_T2_DpNS2_10kernel_argIT3_EE,@"STO_CUDA_ENTRY STV_DEFAULT"
_ZN3cub18CUB_300001_SM_10006detail9transform16transform_kernelINS2_10policy_hubILb0EN4cuda3std3__45tupleIJPfS9_EEEE10policy1000EiNS7_4plusIfEES9_JS9_S9_EEEvT0_iT1_T2_DpNS2_10kernel_argIT3_EE:
.text._ZN3cub18CUB_300001_SM_10006detail9transform16transform_kernelINS2_10policy_hubILb0EN4cuda3std3__45tupleIJPfS9_EEEE10policy1000EiNS7_4plusIfEES9_JS9_S9_EEEvT0_iT1_T2_DpNS2_10kernel_argIT3_EE:
[----:B------:R-:W-:Y:S08]  /*0000*/  LDC R1, c[0x0][0x37c] ;  /* 0x0000df00ff017b82 */ /* 0x000ff00000000800 */
[----:B------:R-:W1:Y:S01]  /*0010*/  S2UR UR5, SR_CTAID.X ;  /* 0x00000000000579c3 */ /* 0x000e620000002500 */
[----:B------:R-:W2:Y:S01]  /*0020*/  LDCU UR7, c[0x0][0x370] ;  /* 0x00006e00ff0777ac */ /* 0x000ea20008000800 */
[----:B------:R-:W3:Y:S01]  /*0030*/  LDCU.64 UR16, c[0x0][0x380] ;  /* 0x00007000ff1077ac */ /* 0x000ee20008000a00 */
[----:B------:R-:W4:Y:S01]  /*0040*/  LDCU.64 UR20, c[0x0][0x358] ;  /* 0x00006b00ff1477ac */ /* 0x000f220008000a00 */
[----:B---3--:R-:W-:-:S02]  /*0050*/  USHF.L.U32 UR24, UR17, 0x7, URZ ;  /* 0x0000000711187899 */ /* 0x008fc400080006ff */
[----:B-1----:R-:W-:Y:S02]  /*0060*/  UIADD3 UR4, UPT, UPT, UR5, 0x2, URZ ;  /* 0x0000000205047890 */ /* 0x002fe4000fffe0ff */
[----:B------:R-:W-:Y:S02]  /*0070*/  UIMAD UR22, UR24, UR5, URZ ;  /* 0x00000005181672a4 */ /* 0x000fe4000f8e02ff */
[----:B--2---:R-:W-:Y:S02]  /*0080*/  UISETP.GE.U32.AND UP0, UPT, UR4, UR7, UPT ;  /* 0x000000070400728c */ /* 0x004fe4000bf06070 */
[----:B------:R-:W-:Y:S02]  /*0090*/  UIADD3 UR6, UPT, UPT, -UR22, UR16, URZ ;  /* 0x0000001016067290 */ /* 0x000fe4000fffe1ff */
[----:B------:R-:W-:Y:S02]  /*00a0*/  UISETP.EQ.OR UP0, UPT, UR5, URZ, UP0 ;  /* 0x000000ff0500728c */ /* 0x000fe40008702670 */
[----:B------:R-:W-:-:S04]  /*00b0*/  UISETP.LT.AND UP1, UPT, UR24, UR6, UPT ;  /* 0x000000061800728c */ /* 0x000fc8000bf21270 */
[----:B------:R-:W-:-:S03]  /*00c0*/  USEL UR23, UR24, UR6, UP1 ;  /* 0x0000000618177287 */ /* 0x000fc60008800000 */
[----:B----4-:R-:W-:Y:S09]  /*00d0*/  BRA.U UP0, `(.L_x_111) ;  /* 0x0000000100dc7547 */ /* 0x010ff2000b800000 */
        /* <DEDUP_REMOVED lines=20> */
[----:B------:R-:W-:Y:S02]  /*0220*/  ULOP3.LUT UR13, UR13, 0xfffffff0, URZ, 0xc0, !UPT ;  /* 0xfffffff00d0d7892 */ /* 0x000fe4000f8ec0ff */
[----:B------:R-:W-:Y:S02]  /*0230*/  ULOP3.LUT UR12, UR12, 0xfffffff0, URZ, 0xc0, !UPT ;  /* 0xfffffff00c0c7892 */ /* 0x000fe4000f8ec0ff */
[----:B------:R-:W-:Y:S02]  /*0240*/  ULEA UR14, UR16, UR14, 0x18 ;  /* 0x0000000e100e7291 */ /* 0x000fe4000f8ec0ff */
[----:B------:R-:W-:Y:S01]  /*0250*/  USHF.R.U32.HI UR7, URZ, 0x4, UR13 ;  /* 0x00000004ff077899 */ /* 0x000fe2000801160d */
        /* <DEDUP_REMOVED lines=8> */
[----:B------:R-:W-:-:S02]  /*02e0*/  UIADD3 UR13, UPT, UPT, UR13, UR12, URZ ;  /* 0x0000000c0d0d7290 */ /* 0x000fc4000fffe0ff */
[----:B------:R-:W-:Y:S02]  /*02f0*/  ULEA UR16, UR17, UR14, 0x9 ;  /* 0x0000000e11107291 */ /* 0x000fe4000f8e48ff */
[----:B------:R-:W-:Y:S02]  /*0300*/  USHF.R.U32.HI UR12, URZ, 0x4, UR12 ;  /* 0x00000004ff0c7899 */ /* 0x000fe4000801160c */
[----:B----4-:R-:W-:Y:S01]  /*0310*/  UIMAD.WIDE UR4, UR22, 0x4, UR4 ;  /* 0x00000004160478a5 */ /* 0x010fe2000f8e0204 */
[----:B------:R-:W-:Y:S01]  /*0320*/  IMAD.U32 R0, RZ, RZ, UR13 ;  /* 0x0000000dff007e24 */ /* 0x000fe2000f8e00ff */
[----:B------:R-:W-:Y:S02]  /*0330*/  UPRMT UR7, UR7, 0x5410, URZ ;  /* 0x0000541007077896 */ /* 0x000fe400080000ff */
[----:B--2---:R-:W-:Y:S02]  /*0340*/  UIMAD.WIDE UR8, UR22, 0x4, UR8 ;  /* 0x00000004160878a5 */ /* 0x004fe4000f8e0208 */
[----:B------:R-:W-:-:S02]  /*0350*/  UIADD3 UR18, UPT, UPT, UR16, 0x80, URZ ;  /* 0x0000008010127890 */ /* 0x000fc4000fffe0ff */
[----:B------:R-:W-:Y:S01]  /*0360*/  UPRMT UR12, UR12, 0x5410, URZ ;  /* 0x000054100c0c7896 */ /* 0x000fe200080000ff */
[----:B------:R-:W-:Y:S02]  /*0370*/  UMOV UR19, UR15 ;  /* 0x0000000f00137c82 */ /* 0x000fe40008000000 */
[----:B---3--:R1:W-:Y:S06]  /*0380*/  UBLKCP.S.G [UR14], [UR4], UR7 ;  /* 0x0000000e040073ba */ /* 0x0083ec0008000207 */
[----:B------:R1:W-:Y:S01]  /*0390*/  UBLKCP.S.G [UR18], [UR8], UR12 ;  /* 0x00000012080073ba */ /* 0x0003e2000800020c */
[----:B------:R1:W-:Y:S01]  /*03a0*/  SYNCS.ARRIVE.TRANS64 RZ, [UR15], R0 ;  /* 0x00000000ffff79a7 */ /* 0x0003e2000800000f */
[----:B------:R-:W-:Y:S01]  /*03b0*/  NOP ;  /* 0x0000000000007918 */ /* 0x000fe20000000000 */
.L_x_113:
[----:B-1----:R-:W-:Y:S05]  /*03c0*/  BSYNC.RECONVERGENT B0 ;  /* 0x0000000000007941 */ /* 0x002fea0003800200 */
.L_x_112:
[----:B------:R-:W1:Y:S08]  /*03d0*/  S2UR UR5, SR_CgaCtaId ;  /* 0x00000000000579c3 */ /* 0x000e700000008800 */
[----:B------:R-:W-:Y:S01]  /*03e0*/  BAR.SYNC.DEFER_BLOCKING 0x0 ;  /* 0x0000000000007b1d */ /* 0x000fe20000010000 */
[----:B------:R-:W-:-:S05]  /*03f0*/  SHF.L.U32 R0, RZ, 0x1f, RZ ;  /* 0x0000001fff007819 */ /* 0x000fca00000006ff */
[----:B------:R-:W-:Y:S02]  /*0400*/  UMOV UR4, 0x400 ;  /* 0x0000040000047882 */ /* 0x000fe40000000000 */
[----:B-1----:R-:W-:-:S12]  /*0410*/  ULEA UR4, UR5, UR4, 0x18 ;  /* 0x0000000405047291 */ /* 0x002fd8000f8ec0ff */
.L_x_114:
[----:B------:R-:W1:Y:S02]  /*0420*/  SYNCS.PHASECHK.TRANS64.TRYWAIT P0, [UR4], R0 ;  /* 0x00000000ff0075a7 */ /* 0x000e640008001104 */
[----:B-1----:R-:W-:Y:S05]  /*0430*/  @!P0 BRA `(.L_x_114) ;  /* 0xfffffffc00f88947 */ /* 0x002fea000383ffff */
[----:B------:R-:W-:Y:S05]  /*0440*/  BRA `(.L_x_115) ;  /* 0x0000001400687947 */ /* 0x000fea0003800000 */
.L_x_111:
[----:B------:R-:W1:Y:S01]  /*0450*/  S2R R2, SR_TID.Y ;  /* 0x0000000000027919 */ /* 0x000e620000002200 */
[----:B------:R-:W2:Y:S01]  /*0460*/  LDCU UR10, c[0x0][0x360] ;  /* 0x00006c00ff0a77ac */ /* 0x000ea20008000800 */
[----:B------:R-:W-:Y:S01]  /*0470*/  BSSY.RECONVERGENT B0, `(.L_x_116) ;  /* 0x00000b1000007945 */ /* 0x000fe20003800200 */
[----:B------:R-:W1:Y:S01]  /*0480*/  S2R R3, SR_TID.Z ;  /* 0x0000000000037919 */ /* 0x000e620000002300 */
[----:B------:R-:W2:Y:S01]  /*0490*/  LDCU UR11, c[0x0][0x364] ;  /* 0x00006c80ff0b77ac */ /* 0x000ea20008000800 */
[----:B------:R-:W3:Y:S01]  /*04a0*/  LDC R0, c[0x0][0x368] ;  /* 0x0000da00ff007b82 */ /* 0x000ee20000000800 */
[----:B------:R-:W4:Y:S01]  /*04b0*/  S2R R5, SR_TID.X ;  /* 0x0000000000057919 */ /* 0x000f220000002100 */
[----:B------:R-:W-:Y:S02]  /*04c0*/  USHF.L.U32 UR4, UR23, 0x2, URZ ;  /* 0x0000000217047899 */ /* 0x000fe400080006ff */
[----:B------:R-:W-:Y:S02]  /*04d0*/  USHF.R.S32.HI UR12, URZ, 0x1f, UR22 ;  /* 0x0000001fff0c7899 */ /* 0x000fe40008011416 */
[----:B------:R-:W-:-:S04]  /*04e0*/  USHF.R.S32.HI UR5, URZ, 0x1f, UR4 ;  /* 0x0000001fff057899 */ /* 0x000fc80008011404 */
[----:B------:R-:W-:Y:S02]  /*04f0*/  USHF.R.U32.HI UR13, URZ, 0x2, UR5 ;  /* 0x00000002ff0d7899 */ /* 0x000fe40008011605 */
[----:B------:R-:W-:Y:S02]  /*0500*/  USHF.R.U64 UR7, UR4, 0x2, UR5 ;  /* 0x0000000204077899 */ /* 0x000fe40008001205 */
[----:B--2---:R-:W-:Y:S02]  /*0510*/  UIMAD UR4, UR10, UR11, URZ ;  /* 0x0000000b0a0472a4 */ /* 0x004fe4000f8e02ff */
[----:B-1----:R-:W-:Y:S02]  /*0520*/  IMAD R2, R3, UR11, R2 ;  /* 0x0000000b03027c24 */ /* 0x002fe4000f8e0202 */
[----:B------:R-:W-:Y:S02]  /*0530*/  IMAD.U32 R3, RZ, RZ, UR13 ;  /* 0x0000000dff037e24 */ /* 0x000fe4000f8e00ff */
[----:B----4-:R-:W-:-:S02]  /*0540*/  IMAD R2, R2, UR10, R5 ;  /* 0x0000000a02027c24 */ /* 0x010fc4000f8e0205 */
[----:B---3--:R-:W-:Y:S01]  /*0550*/  IMAD R5, R0, UR4, RZ ;  /* 0x0000000400057c24 */ /* 0x008fe2000f8e02ff */
[----:B------:R-:W-:Y:S02]  /*0560*/  UMOV UR4, URZ ;  /* 0x000000ff00047c82 */ /* 0x000fe40008000000 */
[----:B------:R-:W-:-:S04]  /*0570*/  ISETP.LT.U32.AND P0, PT, R2, UR7, PT ;  /* 0x0000000702007c0c */ /* 0x000fc8000bf01070 */
[----:B------:R-:W-:Y:S01]  /*0580*/  ISETP.GT.U32.AND.EX P0, PT, R3, RZ, PT, P0 ;  /* 0x000000ff0300720c */ /* 0x000fe20003f04100 */
[----:B------:R-:W-:-:S12]  /*0590*/  IMAD.MOV.U32 R3, RZ, RZ, RZ ;  /* 0x000000ffff037224 */ /* 0x000fd800078e00ff */
[----:B------:R-:W-:Y:S05]  /*05a0*/  @!P0 BRA `(.L_x_117) ;  /* 0x0000000800748947 */ /* 0x000fea0003800000 */
[----:B------:R-:W-:Y:S01]  /*05b0*/  IMAD.IADD R7, R5, 0x1, R2 ;  /* 0x0000000105077824 */ /* 0x000fe200078e0202 */
[----:B------:R-:W-:Y:S01]  /*05c0*/  MOV R6, UR7 ;  /* 0x0000000700067c02 */ /* 0x000fe20008000f00 */
[----:B------:R-:W-:Y:S01]  /*05d0*/  IMAD.U32 R4, RZ, RZ, UR13 ;  /* 0x0000000dff047e24 */ /* 0x000fe2000f8e00ff */
[----:B------:R-:W-:Y:S01]  /*05e0*/  BSSY.RECONVERGENT B1, `(.L_x_118) ;  /* 0x0000029000017945 */ /* 0x000fe20003800200 */
[----:B------:R-:W-:Y:S01]  /*05f0*/  IMAD.U32 R8, RZ, RZ, UR13 ;  /* 0x0000000dff087e24 */ /* 0x000fe2000f8e00ff */
[C---:B------:R-:W-:Y:S01]  /*0600*/  ISETP.LT.U32.AND P1, PT, R7.reuse, UR7, PT ;  /* 0x0000000707007c0c */ /* 0x040fe2000bf21070 */
[----:B------:R-:W-:Y:S01]  /*0610*/  IMAD.MOV.U32 R9, RZ, RZ, -0x1 ;  /* 0xffffffffff097424 */ /* 0x000fe200078e00ff */
[----:B------:R-:W-:Y:S02]  /*0620*/  ISETP.LT.U32.AND P0, PT, R7, UR7, PT ;  /* 0x0000000707007c0c */ /* 0x000fe4000bf01070 */
[----:B------:R-:W-:Y:S02]  /*0630*/  ISETP.GT.U32.AND.EX P1, PT, R4, RZ, PT, P1 ;  /* 0x000000ff0400720c */ /* 0x000fe40003f24110 */
[----:B------:R-:W-:Y:S01]  /*0640*/  ISETP.GT.U32.AND.EX P0, PT, R8, RZ, PT, P0 ;  /* 0x000000ff0800720c */ /* 0x000fe20003f04100 */
[----:B------:R-:W-:Y:S01]  /*0650*/  IMAD.U32 R8, RZ, RZ, UR13 ;  /* 0x0000000dff087e24 */ /* 0x000fe2000f8e00ff */
[----:B------:R-:W-:-:S02]  /*0660*/  SEL R6, R6, R7, P1 ;  /* 0x0000000706067207 */ /* 0x000fc40000800000 */
[----:B------:R-:W-:Y:S02]  /*0670*/  SEL R4, RZ, 0x1, !P0 ;  /* 0x00000001ff047807 */ /* 0x000fe40004000000 */
        /* <DEDUP_REMOVED lines=13> */
[----:B------:R-:W-:-:S04]  /*0750*/  IMAD.HI.U32 R7, R7, R9, R6 ;  /* 0x0000000907077227 */ /* 0x000fc800078e0006 */
[----:B------:R-:W-:Y:S02]  /*0760*/  IMAD.MOV.U32 R9, RZ, RZ, RZ ;  /* 0x000000ffff097224 */ /* 0x000fe400078e00ff */
[----:B------:R-:W-:-:S04]  /*0770*/  IMAD.HI.U32 R7, R7, R12, RZ ;  /* 0x0000000c07077227 */ /* 0x000fc800078e00ff */
[----:B------:R-:W-:-:S04]  /*0780*/  IMAD.MOV R10, RZ, RZ, -R7 ;  /* 0x000000ffff0a7224 */ /* 0x000fc800078e0a07 */
[----:B------:R-:W-:-:S05]  /*0790*/  IMAD R10, R5, R10, R12 ;  /* 0x0000000a050a7224 */ /* 0x000fca00078e020c */
[----:B------:R-:W-:-:S13]  /*07a0*/  ISETP.GE.U32.AND P0, PT, R10, R5, PT ;  /* 0x000000050a00720c */ /* 0x000fda0003f06070 */
[----:B------:R-:W-:Y:S01]  /*07b0*/  @P0 IADD3 R10, PT, PT, -R5, R10, RZ ;  /* 0x0000000a050a0210 */ /* 0x000fe20007ffe1ff */
[----:B------:R-:W-:-:S03]  /*07c0*/  @P0 VIADD R7, R7, 0x1 ;  /* 0x0000000107070836 */ /* 0x000fc60000000000 */
[----:B------:R-:W-:-:S13]  /*07d0*/  ISETP.GE.U32.AND P1, PT, R10, R5, PT ;  /* 0x000000050a00720c */ /* 0x000fda0003f26070 */
[----:B------:R-:W-:Y:S01]  /*07e0*/  @P1 VIADD R7, R7, 0x1 ;  /* 0x0000000107071836 */ /* 0x000fe20000000000 */
[----:B------:R-:W-:-:S05]  /*07f0*/  @!P2 LOP3.LUT R7, RZ, R5, RZ, 0x33, !PT ;  /* 0x00000005ff07a212 */ /* 0x000fca00078e33ff */
[----:B------:R-:W-:Y:S01]  /*0800*/  IMAD.MOV.U32 R8, RZ, RZ, R7 ;  /* 0x000000ffff087224 */ /* 0x000fe200078e0007 */
[----:B------:R-:W-:Y:S06]  /*0810*/  BRA `(.L_x_120) ;  /* 0x0000000000147947 */ /* 0x000fec0003800000 */
.L_x_119:
[----:B------:R-:W-:Y:S01]  /*0820*/  IMAD.MOV.U32 R9, RZ, RZ, R12 ;  /* 0x000000ffff097224 */ /* 0x000fe200078e000c */
[----:B------:R-:W-:-:S07]  /*0830*/  MOV R8, 0x850 ;  /* 0x0000085000087802 */ /* 0x000fce0000000f00 */
[----:B------:R-:W-:Y:S05]  /*0840*/  CALL.REL.NOINC `($__internal_1_$__cuda_sm20_div_u64) ;  /* 0x0000001400747944 */ /* 0x000fea0003c00000 */
[----:B------:R-:W-:Y:S01]  /*0850*/  IMAD.MOV.U32 R8, RZ, RZ, R6 ;  /* 0x000000ffff087224 */ /* 0x000fe200078e0006 */
[----:B------:R-:W-:-:S07]  /*0860*/  MOV R9, R7 ;  /* 0x0000000700097202 */ /* 0x000fce0000000f00 */
.L_x_120:
[----:B------:R-:W-:Y:S05]  /*0870*/  BSYNC.RECONVERGENT B1 ;  /* 0x0000000000017941 */ /* 0x000fea0003800200 */
.L_x_118:
[----:B------:R-:W-:Y:S01]  /*0880*/  IADD3 R12, P0, PT, R8, R4, RZ ;  /* 0x00000004080c7210 */ /* 0x000fe20007f1e0ff */
[----:B------:R-:W1:Y:S01]  /*0890*/  LDC R6, c[0x0][0x3a0] ;  /* 0x0000e800ff067b82 */ /* 0x000e620000000800 */
[----:B------:R-:W-:Y:S01]  /*08a0*/  BSSY.RECONVERGENT B1, `(.L_x_121) ;  /* 0x0000030000017945 */ /* 0x000fe20003800200 */
[----:B------:R-:W-:Y:S01]  /*08b0*/  IMAD.MOV.U32 R27, RZ, RZ, R2 ;  /* 0x000000ffff1b7224 */ /* 0x000fe200078e0002 */
[C---:B------:R-:W-:Y:S01]  /*08c0*/  LOP3.LUT R4, R12.reuse, 0x3, RZ, 0xc0, !PT ;  /* 0x000000030c047812 */ /* 0x040fe200078ec0ff */
[----:B------:R-:W-:Y:S01]  /*08d0*/  IMAD.X R8, RZ, RZ, R9, P0 ;  /* 0x000000ffff087224 */ /* 0x000fe200000e0609 */
[----:B------:R-:W-:Y:S02]  /*08e0*/  ISETP.GE.U32.AND P0, PT, R12, 0x3, PT ;  /* 0x000000030c00780c */ /* 0x000fe40003f06070 */
[----:B------:R-:W-:Y:S01]  /*08f0*/  ISETP.NE.U32.AND P1, PT, R4, 0x3, PT ;  /* 0x000000030400780c */ /* 0x000fe20003f25070 */
[----:B------:R-:W-:Y:S01]  /*0900*/  IMAD.MOV.U32 R4, RZ, RZ, R3 ;  /* 0x000000ffff047224 */ /* 0x000fe200078e0003 */
[----:B------:R-:W-:-:S02]  /*0910*/  ISETP.GE.U32.AND.EX P0, PT, R8, RZ, PT, P0 ;  /* 0x000000ff0800720c */ /* 0x000fc40003f06100 */
[----:B------:R-:W-:Y:S02]  /*0920*/  ISETP.NE.AND.EX P1, PT, RZ, RZ, PT, P1 ;  /* 0x000000ffff00720c */ /* 0x000fe40003f25310 */
[----:B-1----:R-:W-:-:S11]  /*0930*/  SHF.R.S32.HI R11, RZ, 0x1f, R6 ;  /* 0x0000001fff0b7819 */ /* 0x002fd60000011406 */
[----:B------:R-:W-:Y:S05]  /*0940*/  @!P1 BRA `(.L_x_122) ;  /* 0x0000000000949947 */ /* 0x000fea0003800000 */
[----:B------:R-:W1:Y:S01]  /*0950*/  S2UR UR8, SR_CgaCtaId ;  /* 0x00000000000879c3 */ /* 0x000e620000008800 */
[----:B------:R-:W2:Y:S01]  /*0960*/  LDCU.64 UR14, c[0x0][0x398] ;  /* 0x00007300ff0e77ac */ /* 0x000ea20008000a00 */
[----:B------:R-:W-:Y:S02]  /*0970*/  VIADD R12, R12, 0x1 ;  /* 0x000000010c0c7836 */ /* 0x000fe40000000000 */
[----:B------:R-:W-:Y:S01]  /*0980*/  IMAD R8, R0, UR11, RZ ;  /* 0x0000000b00087c24 */ /* 0x000fe2000f8e02ff */
[----:B------:R-:W-:Y:S01]  /*0990*/  USHF.L.U32 UR5, UR22, 0x2, URZ ;  /* 0x0000000216057899 */ /* 0x000fe200080006ff */
[----:B------:R-:W-:Y:S01]  /*09a0*/  IMAD.MOV.U32 R27, RZ, RZ, R2 ;  /* 0x000000ffff1b7224 */ /* 0x000fe200078e0002 */
[----:B------:R-:W-:Y:S01]  /*09b0*/  USHF.L.U64.HI UR9, UR22, 0x2, UR12 ;  /* 0x0000000216097899 */ /* 0x000fe2000801020c */
[----:B------:R-:W-:Y:S01]  /*09c0*/  LOP3.LUT R12, R12, 0x3, RZ, 0xc0, !PT ;  /* 0x000000030c0c7812 */ /* 0x000fe200078ec0ff */
[----:B------:R-:W-:Y:S02]  /*09d0*/  IMAD R10, R8, UR10, RZ ;  /* 0x0000000a080a7c24 */ /* 0x000fe4000f8e02ff */
[----:B------:R-:W-:Y:S01]  /*09e0*/  LEA R7, P1, R2, UR5, 0x2 ;  /* 0x0000000502077c11 */ /* 0x000fe2000f8210ff */
[----:B------:R-:W-:-:S02]  /*09f0*/  UMOV UR5, 0x400 ;  /* 0x0000040000057882 */ /* 0x000fc40000000000 */
[----:B------:R-:W-:Y:S01]  /*0a00*/  UIADD3 UR5, UPT, UPT, UR5, 0x80, URZ ;  /* 0x0000008005057890 */ /* 0x000fe2000fffe0ff */
[----:B------:R-:W-:Y:S02]  /*0a10*/  LEA.HI.X R4, R2, UR9, R3, 0x2, P1 ;  /* 0x0000000902047c11 */ /* 0x000fe400088f1403 */
[----:B------:R-:W-:Y:S02]  /*0a20*/  IADD3 R12, P1, PT, RZ, -R12, RZ ;  /* 0x8000000cff0c7210 */ /* 0x000fe40007f3e0ff */
[----:B--2---:R-:W-:-:S03]  /*0a30*/  IADD3 R14, P2, P3, R7, UR14, R6 ;  /* 0x0000000e070e7c10 */ /* 0x004fc6000fb5e006 */
[----:B------:R-:W-:Y:S01]  /*0a40*/  IMAD.X R13, RZ, RZ, -0x1, P1 ;  /* 0xffffffffff0d7424 */ /* 0x000fe200008e06ff */
[----:B------:R-:W-:Y:S01]  /*0a50*/  IADD3.X R15, PT, PT, R4, UR15, R11, P2, P3 ;  /* 0x0000000f040f7c10 */ /* 0x000fe200097e640b */
[----:B-1----:R-:W-:Y:S01]  /*0a60*/  ULEA UR5, UR8, UR5, 0x18 ;  /* 0x0000000508057291 */ /* 0x002fe2000f8ec0ff */
[----:B------:R-:W-:-:S05]  /*0a70*/  MOV R4, R3 ;  /* 0x0000000300047202 */ /* 0x000fca0000000f00 */
[----:B------:R-:W-:-:S04]  /*0a80*/  VIADD R7, R6, UR5 ;  /* 0x0000000506077c36 */ /* 0x000fc80008000000 */
[----:B------:R-:W-:-:S07]  /*0a90*/  IMAD R7, R2, 0x4, R7 ;  /* 0x0000000402077824 */ /* 0x000fce00078e0207 */
.L_x_123:
        /* <DEDUP_REMOVED lines=13> */
[----:B------:R-:W-:-:S02]  /*0b70*/  ISETP.NE.AND.EX P1, PT, R13, RZ, PT, P1 ;  /* 0x000000ff0d00720c */ /* 0x000fc40003f25310 */
[----:B-1----:R-:W-:-:S11]  /*0b80*/  LEA R7, R10, R7, 0x2 ;  /* 0x000000070a077211 */ /* 0x002fd600078e10ff */
[----:B------:R-:W-:Y:S05]  /*0b90*/  @P1 BRA `(.L_x_123) ;  /* 0xfffffffc00c01947 */ /* 0x000fea000383ffff */
.L_x_122:
[----:B------:R-:W-:Y:S05]  /*0ba0*/  BSYNC.RECONVERGENT B1 ;  /* 0x0000000000017941 */ /* 0x000fea0003800200 */
.L_x_121:
[----:B------:R-:W-:Y:S05]  /*0bb0*/  @!P0 BRA `(.L_x_117) ;  /* 0x0000000000f08947 */ /* 0x000fea0003800000 */
[----:B------:R-:W1:Y:S01]  /*0bc0*/  LDCU.64 UR14, c[0x0][0x398] ;  /* 0x00007300ff0e77ac */ /* 0x000e620008000a00 */
[----:B------:R-:W2:Y:S01]  /*0bd0*/  S2UR UR9, SR_CgaCtaId ;  /* 0x00000000000979c3 */ /* 0x000ea20000008800 */
[----:B------:R-:W-:Y:S01]  /*0be0*/  IMAD.SHL.U32 R9, R5, 0x4, RZ ;  /* 0x0000000405097824 */ /* 0x000fe200078e00ff */
[----:B------:R-:W-:Y:S01]  /*0bf0*/  UMOV UR8, 0x400 ;  /* 0x0000040000087882 */ /* 0x000fe20000000000 */
[----:B------:R-:W-:Y:S01]  /*0c00*/  IMAD R21, R0, UR11, RZ ;  /* 0x0000000b00157c24 */ /* 0x000fe2000f8e02ff */
[----:B------:R-:W-:Y:S01]  /*0c10*/  UIADD3 UR8, UPT, UPT, UR8, 0x80, URZ ;  /* 0x0000008008087890 */ /* 0x000fe2000fffe0ff */
[----:B------:R-:W-:Y:S02]  /*0c20*/  UMOV UR5, URZ ;  /* 0x000000ff00057c82 */ /* 0x000fe40008000000 */
[----:B------:R-:W-:Y:S01]  /*0c30*/  IMAD R21, R21, UR10, RZ ;  /* 0x0000000a15157c24 */ /* 0x000fe2000f8e02ff */
[----:B-1----:R-:W-:Y:S01]  /*0c40*/  IADD3 R25, P0, PT, R6, UR14, RZ ;  /* 0x0000000e06197c10 */ /* 0x002fe2000ff1e0ff */
[----:B------:R-:W-:-:S03]  /*0c50*/  USHF.L.U64.HI UR14, UR22, 0x2, UR12 ;  /* 0x00000002160e7899 */ /* 0x000fc6000801020c */
[----:B------:R-:W-:Y:S01]  /*0c60*/  IADD3.X R7, PT, PT, R11, UR15, RZ, P0, !PT ;  /* 0x0000000f0b077c10 */ /* 0x000fe200087fe4ff */
[----:B------:R-:W-:Y:S02]  /*0c70*/  USHF.L.U32 UR15, UR22, 0x2, URZ ;  /* 0x00000002160f7899 */ /* 0x000fe400080006ff */
[C---:B------:R-:W-:Y:S01]  /*0c80*/  IADD3 R8, P0, PT, R27.reuse, UR22, RZ ;  /* 0x000000161b087c10 */ /* 0x040fe2000ff1e0ff */
[----:B--2---:R-:W-:Y:S01]  /*0c90*/  ULEA UR8, UR9, UR8, 0x18 ;  /* 0x0000000809087291 */ /* 0x004fe2000f8ec0ff */
[----:B------:R-:W-:Y:S02]  /*0ca0*/  SHF.R.U32.HI R11, RZ, 0x1e, R5 ;  /* 0x0000001eff0b7819 */ /* 0x000fe40000011605 */
[----:B------:R-:W-:Y:S01]  /*0cb0*/  IADD3.X R15, PT, PT, R4, UR12, RZ, P0, !PT ;  /* 0x0000000c040f7c10 */ /* 0x000fe200087fe4ff */
[----:B------:R-:W-:Y:S01]  /*0cc0*/  IMAD.SHL.U32 R14, R8, 0x4, RZ ;  /* 0x00000004080e7824 */ /* 0x000fe200078e00ff */
[----:B------:R-:W-:Y:S01]  /*0cd0*/  LEA R10, P0, R27, UR15, 0x2 ;  /* 0x0000000f1b0a7c11 */ /* 0x000fe2000f8010ff */
[----:B------:R-:W-:Y:S01]  /*0ce0*/  VIADD R6, R6, UR8 ;  /* 0x0000000806067c36 */ /* 0x000fe20008000000 */
[----:B------:R-:W-:-:S02]  /*0cf0*/  SHF.L.U64.HI R15, R8, 0x2, R15 ;  /* 0x00000002080f7819 */ /* 0x000fc4000001020f */
[C---:B------:R-:W-:Y:S01]  /*0d00*/  LEA.HI.X R12, R27.reuse, UR14, R4, 0x2, P0 ;  /* 0x0000000e1b0c7c11 */ /* 0x040fe200080f1404 */
[----:B------:R-:W-:Y:S01]  /*0d10*/  IMAD R8, R27, 0x4, R6 ;  /* 0x000000041b087824 */ /* 0x000fe200078e0206 */
[-C--:B------:R-:W-:Y:S01]  /*0d20*/  IADD3 R20, P1, PT, R9, R10.reuse, RZ ;  /* 0x0000000a09147210 */ /* 0x080fe20007f3e0ff */
[C---:B------:R-:W-:Y:S01]  /*0d30*/  IMAD.WIDE.U32 R14, R5.reuse, 0xc, R14 ;  /* 0x0000000c050e7825 */ /* 0x040fe200078e000e */
[----:B------:R-:W-:Y:S02]  /*0d40*/  LEA R13, P0, R5, R10, 0x3 ;  /* 0x0000000a050d7211 */ /* 0x000fe400078018ff */
[----:B------:R-:W-:Y:S01]  /*0d50*/  LEA R22, R21, R8, 0x2 ;  /* 0x0000000815167211 */ /* 0x000fe200078e10ff */
[----:B------:R-:W-:Y:S01]  /*0d60*/  IMAD.X R26, R11, 0x1, R12, P1 ;  /* 0x000000010b1a7824 */ /* 0x000fe200008e060c */
[----:B------:R-:W-:Y:S01]  /*0d70*/  LEA.HI.X R24, R5, R12, RZ, 0x3, P0 ;  /* 0x0000000c05187211 */ /* 0x000fe200000f1cff */
[----:B------:R-:W-:Y:S02]  /*0d80*/  VIADD R28, R15, UR5 ;  /* 0x000000050f1c7c36 */ /* 0x000fe40008000000 */
[----:B------:R-:W-:-:S02]  /*0d90*/  IMAD R23, R21, 0x8, R8 ;  /* 0x0000000815177824 */ /* 0x000fc400078e0208 */
[----:B------:R-:W-:-:S07]  /*0da0*/  IMAD R6, R21, 0xc, R8 ;  /* 0x0000000c15067824 */ /* 0x000fce00078e0208 */
.L_x_124:
[----:B------:R-:W-:-:S05]  /*0db0*/  IADD3 R18, P0, PT, R25, R10, RZ ;  /* 0x0000000a19127210 */ /* 0x000fca0007f1e0ff */
[----:B------:R-:W-:Y:S01]  /*0dc0*/  IMAD.X R19, R7, 0x1, R12, P0 ;  /* 0x0000000107137824 */ /* 0x000fe200000e060c */
[----:B------:R-:W-:-:S04]  /*0dd0*/  IADD3 R16, P0, PT, R25, R20, RZ ;  /* 0x0000001419107210 */ /* 0x000fc80007f1e0ff */
[----:B------:R-:W-:Y:S01]  /*0de0*/  @!PT LDS RZ, [RZ] ;  /* 0x00000000fffff984 */ /* 0x000fe20000000800 */
[----:B------:R-:W-:Y:S01]  /*0df0*/  @!PT LDS RZ, [RZ] ;  /* 0x00000000fffff984 */ /* 0x000fe20000000800 */
[----:B------:R-:W-:Y:S01]  /*0e00*/  @!PT LDS RZ, [RZ] ;  /* 0x00000000fffff984 */ /* 0x000fe20000000800 */
[----:B------:R1:W-:Y:S01]  /*0e10*/  LDGSTS.E [R8], desc[UR20][R18.64] ;  /* 0x0000000012087fae */ /* 0x0003e2000b9a1014 */
[----:B------:R-:W-:-:S05]  /*0e20*/  IMAD.X R17, R7, 0x1, R26, P0 ;  /* 0x0000000107117824 */ /* 0x000fca00000e061a */
[----:B------:R2:W-:Y:S01]  /*0e30*/  LDGSTS.E [R22], desc[UR20][R16.64] ;  /* 0x0000000010167fae */ /* 0x0005e2000b9a1014 */
[----:B-1----:R-:W-:Y:S01]  /*0e40*/  IMAD R8, R21, 0x10, R8 ;  /* 0x0000001015087824 */ /* 0x002fe200078e0208 */
[----:B--2---:R-:W-:Y:S01]  /*0e50*/  IADD3 R16, P0, PT, R25, R13, RZ ;  /* 0x0000000d19107210 */ /* 0x004fe20007f1e0ff */
[----:B------:R-:W-:-:S04]  /*0e60*/  IMAD R22, R21, 0x10, R22 ;  /* 0x0000001015167824 */ /* 0x000fc800078e0216 */
[----:B------:R-:W-:Y:S01]  /*0e70*/  IMAD.X R17, R7, 0x1, R24, P0 ;  /* 0x0000000107117824 */ /* 0x000fe200000e0618 */
[----:B------:R-:W-:-:S04]  /*0e80*/  IADD3 R18, P0, PT, R25, R14, RZ ;  /* 0x0000000e19127210 */ /* 0x000fc80007f1e0ff */
[----:B------:R1:W-:Y:S01]  /*0e90*/  LDGSTS.E [R23], desc[UR20][R16.64] ;  /* 0x0000000010177fae */ /* 0x0003e2000b9a1014 */
[----:B------:R-:W-:Y:S01]  /*0ea0*/  IMAD.X R19, R7, 0x1, R28, P0 ;  /* 0x0000000107137824 */ /* 0x000fe200000e061c */
[----:B------:R-:W-:-:S04]  /*0eb0*/  IADD3 R27, P0, PT, R9, R27, RZ ;  /* 0x0000001b091b7210 */ /* 0x000fc80007f1e0ff */
[----:B------:R2:W-:Y:S01]  /*0ec0*/  LDGSTS.E [R6], desc[UR20][R18.64] ;  /* 0x0000000012067fae */ /* 0x0005e2000b9a1014 */
[----:B------:R-:W-:Y:S01]  /*0ed0*/  IMAD.X R4, R11, 0x1, R4, P0 ;  /* 0x000000010b047824 */ /* 0x000fe200000e0604 */
[----:B------:R-:W-:-:S04]  /*0ee0*/  ISETP.GE.U32.AND P0, PT, R27, UR7, PT ;  /* 0x000000071b007c0c */ /* 0x000fc8000bf06070 */
[----:B------:R-:W-:Y:S01]  /*0ef0*/  ISETP.GE.U32.AND.EX P0, PT, R4, UR13, PT, P0 ;  /* 0x0000000d04007c0c */ /* 0x000fe2000bf06100 */
[----:B-1----:R-:W-:Y:S01]  /*0f00*/  IMAD.MOV.U32 R16, RZ, RZ, R25 ;  /* 0x000000ffff107224 */ /* 0x002fe200078e0019 */
[----:B------:R-:W-:Y:S02]  /*0f10*/  MOV R17, R7 ;  /* 0x0000000700117202 */ /* 0x000fe40000000f00 */
[C---:B------:R-:W-:Y:S01]  /*0f20*/  LEA R23, R21.reuse, R23, 0x4 ;  /* 0x0000001715177211 */ /* 0x040fe200078e20ff */
[----:B--2---:R-:W-:Y:S02]  /*0f30*/  IMAD R6, R21, 0x10, R6 ;  /* 0x0000001015067824 */ /* 0x004fe400078e0206 */
[----:B------:R-:W-:-:S04]  /*0f40*/  IMAD.WIDE.U32 R16, R5, 0x10, R16 ;  /* 0x0000001005107825 */ /* 0x000fc800078e0010 */
[----:B------:R-:W-:Y:S02]  /*0f50*/  IMAD.MOV.U32 R25, RZ, RZ, R16 ;  /* 0x000000ffff197224 */ /* 0x000fe400078e0010 */
[----:B------:R-:W-:Y:S01]  /*0f60*/  IMAD.MOV.U32 R7, RZ, RZ, R17 ;  /* 0x000000ffff077224 */ /* 0x000fe200078e0011 */
[----:B------:R-:W-:Y:S06]  /*0f70*/  @!P0 BRA `(.L_x_124) ;  /* 0xfffffffc008c8947 */ /* 0x000fec000383ffff */
.L_x_117:
[----:B------:R-:W-:Y:S05]  /*0f80*/  BSYNC.RECONVERGENT B0 ;  /* 0x0000000000007941 */ /* 0x000fea0003800200 */
.L_x_116:
[----:B------:R-:W-:Y:S01]  /*0f90*/  IMAD.U32 R4, RZ, RZ, UR13 ;  /* 0x0000000dff047e24 */ /* 0x000fe2000f8e00ff */
[----:B------:R-:W-:Y:S01]  /*0fa0*/  ISETP.LT.U32.AND P0, PT, R2, UR7, PT ;  /* 0x0000000702007c0c */ /* 0x000fe2000bf01070 */
[----:B------:R-:W0:Y:S01]  /*0fb0*/  LDGDEPBAR ;  /* 0x00000000000079af */ /* 0x000e220000000000 */
[----:B------:R-:W-:Y:S02]  /*0fc0*/  BSSY.RECONVERGENT B0, `(.L_x_125) ;  /* 0x000009f000007945 */ /* 0x000fe40003800200 */
[----:B------:R-:W-:-:S13]  /*0fd0*/  ISETP.GT.U32.AND.EX P0, PT, R4, R3, PT, P0 ;  /* 0x000000030400720c */ /* 0x000fda0003f04100 */
[----:B------:R-:W-:Y:S05]  /*0fe0*/  @!P0 BRA `(.L_x_126) ;  /* 0x0000000800708947 */ /* 0x000fea0003800000 */
[----:B------:R-:W-:Y:S01]  /*0ff0*/  IMAD.IADD R9, R5, 0x1, R2 ;  /* 0x0000000105097824 */ /* 0x000fe200078e0202 */
[----:B------:R-:W-:Y:S01]  /*1000*/  MOV R6, UR7 ;  /* 0x0000000700067c02 */ /* 0x000fe20008000f00 */
[----:B------:R-:W-:Y:S01]  /*1010*/  IMAD.U32 R4, RZ, RZ, UR13 ;  /* 0x0000000dff047e24 */ /* 0x000fe2000f8e00ff */
[----:B------:R-:W-:Y:S01]  /*1020*/  BSSY.RECONVERGENT B1, `(.L_x_127) ;  /* 0x0000027000017945 */ /* 0x000fe20003800200 */
[----:B------:R-:W-:Y:S01]  /*1030*/  IMAD.U32 R7, RZ, RZ, UR13 ;  /* 0x0000000dff077e24 */ /* 0x000fe2000f8e00ff */
[C---:B------:R-:W-:Y:S01]  /*1040*/  ISETP.LT.U32.AND P0, PT, R9.reuse, UR7, PT ;  /* 0x0000000709007c0c */ /* 0x040fe2000bf01070 */
[----:B------:R-:W-:Y:S01]  /*1050*/  IMAD.U32 R10, RZ, RZ, UR13 ;  /* 0x0000000dff0a7e24 */ /* 0x000fe2000f8e00ff */
[----:B------:R-:W-:Y:S02]  /*1060*/  ISETP.LT.U32.AND P1, PT, R9, UR7, PT ;  /* 0x0000000709007c0c */ /* 0x000fe4000bf21070 */
[----:B------:R-:W-:Y:S02]  /*1070*/  ISETP.GT.U32.AND.EX P0, PT, R4, RZ, PT, P0 ;  /* 0x000000ff0400720c */ /* 0x000fe40003f04100 */
[----:B------:R-:W-:Y:S01]  /*1080*/  ISETP.GT.U32.AND.EX P1, PT, R7, RZ, PT, P1 ;  /* 0x000000ff0700720c */ /* 0x000fe20003f24110 */
[----:B------:R-:W-:Y:S01]  /*1090*/  IMAD.MOV.U32 R7, RZ, RZ, -0x1 ;  /* 0xffffffffff077424 */ /* 0x000fe200078e00ff */
        /* <DEDUP_REMOVED lines=12> */
[----:B-1----:R-:W-:-:S06]  /*1160*/  VIADD R7, R10, 0xffffffe ;  /* 0x0ffffffe0a077836 */ /* 0x002fcc0000000000 */
[----:B------:R-:W1:Y:S02]  /*1170*/  F2I.FTZ.U32.TRUNC.NTZ R7, R7 ;  /* 0x0000000700077305 */ /* 0x000e64000021f000 */
[----:B-1----:R-:W-:-:S04]  /*1180*/  IMAD R11, R11, R7, RZ ;  /* 0x000000070b0b7224 */ /* 0x002fc800078e02ff */
[----:B------:R-:W-:-:S06]  /*1190*/  IMAD.HI.U32 R6, R7, R11, R6 ;  /* 0x0000000b07067227 */ /* 0x000fcc00078e0006 */
[----:B------:R-:W-:-:S05]  /*11a0*/  IMAD.HI.U32 R8, R6, R9, RZ ;  /* 0x0000000906087227 */ /* 0x000fca00078e00ff */
[----:B------:R-:W-:-:S05]  /*11b0*/  IADD3 R6, PT, PT, -R8, RZ, RZ ;  /* 0x000000ff08067210 */ /* 0x000fca0007ffe1ff */
[----:B------:R-:W-:Y:S02]  /*11c0*/  IMAD R6, R5, R6, R9 ;  /* 0x0000000605067224 */ /* 0x000fe400078e0209 */
[----:B------:R-:W-:-:S03]  /*11d0*/  IMAD.MOV.U32 R9, RZ, RZ, RZ ;  /* 0x000000ffff097224 */ /* 0x000fc600078e00ff */
[----:B------:R-:W-:-:S13]  /*11e0*/  ISETP.GE.U32.AND P0, PT, R6, R5, PT ;  /* 0x000000050600720c */ /* 0x000fda0003f06070 */
[----:B------:R-:W-:Y:S02]  /*11f0*/  @P0 IMAD.IADD R6, R6, 0x1, -R5 ;  /* 0x0000000106060824 */ /* 0x000fe400078e0a05 */
[----:B------:R-:W-:-:S03]  /*1200*/  @P0 VIADD R8, R8, 0x1 ;  /* 0x0000000108080836 */ /* 0x000fc60000000000 */
[----:B------:R-:W-:-:S13]  /*1210*/  ISETP.GE.U32.AND P1, PT, R6, R5, PT ;  /* 0x000000050600720c */ /* 0x000fda0003f26070 */
[----:B------:R-:W-:Y:S01]  /*1220*/  @P1 VIADD R8, R8, 0x1 ;  /* 0x0000000108081836 */ /* 0x000fe20000000000 */
[----:B------:R-:W-:Y:S01]  /*1230*/  @!P2 LOP3.LUT R8, RZ, R5, RZ, 0x33, !PT ;  /* 0x00000005ff08a212 */ /* 0x000fe200078e33ff */
[----:B------:R-:W-:Y:S06]  /*1240*/  BRA `(.L_x_129) ;  /* 0x0000000000107947 */ /* 0x000fec0003800000 */
.L_x_128:
[----:B------:R-:W-:-:S07]  /*1250*/  MOV R8, 0x1270 ;  /* 0x0000127000087802 */ /* 0x000fce0000000f00 */
[----:B------:R-:W-:Y:S05]  /*1260*/  CALL.REL.NOINC `($__internal_1_$__cuda_sm20_div_u64) ;  /* 0x0000000800ec7944 */ /* 0x000fea0003c00000 */
[----:B------:R-:W-:Y:S01]  /*1270*/  IMAD.MOV.U32 R8, RZ, RZ, R6 ;  /* 0x000000ffff087224 */ /* 0x000fe200078e0006 */
[----:B------:R-:W-:-:S07]  /*1280*/  MOV R9, R7 ;  /* 0x0000000700097202 */ /* 0x000fce0000000f00 */
.L_x_129:
[----:B------:R-:W-:Y:S05]  /*1290*/  BSYNC.RECONVERGENT B1 ;  /* 0x0000000000017941 */ /* 0x000fea0003800200 */
.L_x_127:
[----:B------:R-:W-:Y:S01]  /*12a0*/  IADD3 R4, P0, PT, R8, R4, RZ ;  /* 0x0000000408047210 */ /* 0x000fe20007f1e0ff */
[----:B------:R-:W1:Y:S01]  /*12b0*/  LDC R6, c[0x0][0x3b0] ;  /* 0x0000ec00ff067b82 */ /* 0x000e620000000800 */
[----:B------:R-:W-:Y:S02]  /*12c0*/  BSSY.RECONVERGENT B1, `(.L_x_130) ;  /* 0x0000031000017945 */ /* 0x000fe40003800200 */
[C---:B------:R-:W-:Y:S01]  /*12d0*/  LOP3.LUT R7, R4.reuse, 0x3, RZ, 0xc0, !PT ;  /* 0x0000000304077812 */ /* 0x040fe200078ec0ff */
[----:B------:R-:W-:Y:S01]  /*12e0*/  IMAD.X R8, RZ, RZ, R9, P0 ;  /* 0x000000ffff087224 */ /* 0x000fe200000e0609 */
[----:B------:R-:W-:Y:S02]  /*12f0*/  ISETP.GE.U32.AND P0, PT, R4, 0x3, PT ;  /* 0x000000030400780c */ /* 0x000fe40003f06070 */
[----:B------:R-:W-:Y:S02]  /*1300*/  ISETP.NE.U32.AND P1, PT, R7, 0x3, PT ;  /* 0x000000030700780c */ /* 0x000fe40003f25070 */
[----:B------:R-:W-:Y:S01]  /*1310*/  ISETP.GE.U32.AND.EX P0, PT, R8, RZ, PT, P0 ;  /* 0x000000ff0800720c */ /* 0x000fe20003f06100 */
[----:B------:R-:W-:Y:S01]  /*1320*/  IMAD.U32 R8, RZ, RZ, UR22 ;  /* 0x00000016ff087e24 */ /* 0x000fe2000f8e00ff */
[----:B------:R-:W-:-:S04]  /*1330*/  ISETP.NE.AND.EX P1, PT, RZ, RZ, PT, P1 ;  /* 0x000000ffff00720c */ /* 0x000fc80003f25310 */
[----:B------:R-:W-:Y:S02]  /*1340*/  SHF.R.S32.HI R8, RZ, 0x1f, R8 ;  /* 0x0000001fff087819 */ /* 0x000fe40000011408 */
[----:B-1----:R-:W-:-:S07]  /*1350*/  SHF.R.S32.HI R16, RZ, 0x1f, R6 ;  /* 0x0000001fff107819 */ /* 0x002fce0000011406 */
[----:B------:R-:W-:Y:S05]  /*1360*/  @!P1 BRA `(.L_x_131) ;  /* 0x0000000000989947 */ /* 0x000fea0003800000 */
[----:B------:R-:W1:Y:S01]  /*1370*/  S2UR UR8, SR_CgaCtaId ;  /* 0x00000000000879c3 */ /* 0x000e620000008800 */
[----:B------:R-:W2:Y:S01]  /*1380*/  LDCU.64 UR14, c[0x0][0x3a8] ;  /* 0x00007500ff0e77ac */ /* 0x000ea20008000a00 */
[----:B------:R-:W-:Y:S02]  /*1390*/  IMAD.U32 R7, RZ, RZ, UR22 ;  /* 0x00000016ff077e24 */ /* 0x000fe4000f8e00ff */
[----:B------:R-:W-:Y:S01]  /*13a0*/  VIADD R9, R4, 0x1 ;  /* 0x0000000104097836 */ /* 0x000fe20000000000 */
[----:B------:R-:W-:Y:S01]  /*13b0*/  UMOV UR5, 0x400 ;  /* 0x0000040000057882 */ /* 0x000fe20000000000 */
[----:B------:R-:W-:Y:S01]  /*13c0*/  USHF.L.U32 UR9, UR22, 0x2, URZ ;  /* 0x0000000216097899 */ /* 0x000fe200080006ff */
[----:B------:R-:W-:Y:S01]  /*13d0*/  SHF.L.U64.HI R4, R7, 0x2, R8 ;  /* 0x0000000207047819 */ /* 0x000fe20000010208 */
[----:B------:R-:W3:Y:S01]  /*13e0*/  LDC R11, c[0x0][0x384] ;  /* 0x0000e100ff0b7b82 */ /* 0x000ee20000000800 */
[----:B------:R-:W-:Y:S01]  /*13f0*/  UIADD3 UR5, UPT, UPT, UR5, 0x80, URZ ;  /* 0x0000008005057890 */ /* 0x000fe2000fffe0ff */
[----:B------:R-:W-:Y:S01]  /*1400*/  LOP3.LUT R9, R9, 0x3, RZ, 0xc0, !PT ;  /* 0x0000000309097812 */ /* 0x000fe200078ec0ff */
[----:B------:R-:W-:Y:S01]  /*1410*/  IMAD R10, R0, UR11, RZ ;  /* 0x0000000b000a7c24 */ /* 0x000fe2000f8e02ff */
[----:B------:R-:W-:-:S02]  /*1420*/  LEA R7, P1, R2, UR9, 0x2 ;  /* 0x0000000902077c11 */ /* 0x000fc4000f8210ff */
[----:B------:R-:W-:Y:S01]  /*1430*/  IADD3 R9, P3, PT, RZ, -R9, RZ ;  /* 0x80000009ff097210 */ /* 0x000fe20007f7e0ff */
[----:B------:R-:W-:Y:S01]  /*1440*/  IMAD R14, R10, UR10, RZ ;  /* 0x0000000a0a0e7c24 */ /* 0x000fe2000f8e02ff */
[----:B------:R-:W-:Y:S02]  /*1450*/  LEA.HI.X R13, R2, R4, R3, 0x2, P1 ;  /* 0x00000004020d7211 */ /* 0x000fe400008f1403 */
[----:B--2---:R-:W-:-:S04]  /*1460*/  IADD3 R12, P1, P2, R7, UR14, R6 ;  /* 0x0000000e070c7c10 */ /* 0x004fc8000fa3e006 */
[----:B------:R-:W-:Y:S01]  /*1470*/  IADD3.X R13, PT, PT, R13, UR15, R16, P1, P2 ;  /* 0x0000000f0d0d7c10 */ /* 0x000fe20008fe4410 */
[----:B-1----:R-:W-:-:S06]  /*1480*/  ULEA UR5, UR8, UR5, 0x18 ;  /* 0x0000000508057291 */ /* 0x002fcc000f8ec0ff */
[----:B------:R-:W-:-:S05]  /*1490*/  VIADD R4, R6, UR5 ;  /* 0x0000000506047c36 */ /* 0x000fca0008000000 */
[----:B---3--:R-:W-:Y:S01]  /*14a0*/  LEA R7, R11, R4, 0x9 ;  /* 0x000000040b077211 */ /* 0x008fe200078e48ff */
[----:B------:R-:W-:-:S04]  /*14b0*/  IMAD.X R4, RZ, RZ, -0x1, P3 ;  /* 0xffffffffff047424 */ /* 0x000fc800018e06ff */
[----:B------:R-:W-:-:S07]  /*14c0*/  IMAD R7, R2, 0x4, R7 ;  /* 0x0000000402077824 */ /* 0x000fce00078e0207 */
.L_x_132:
        /* <DEDUP_REMOVED lines=16> */
.L_x_131:
[----:B------:R-:W-:Y:S05]  /*15d0*/  BSYNC.RECONVERGENT B1 ;  /* 0x0000000000017941 */ /* 0x000fea0003800200 */
.L_x_130:
[----:B------:R-:W-:Y:S05]  /*15e0*/  @!P0 BRA `(.L_x_126) ;  /* 0x0000000000f08947 */ /* 0x000fea0003800000 */
[----:B------:R-:W1:Y:S01]  /*15f0*/  S2UR UR8, SR_CgaCtaId ;  /* 0x00000000000879c3 */ /* 0x000e620000008800 */
[----:B------:R-:W2:Y:S01]  /*1600*/  LDCU.64 UR14, c[0x0][0x3a8] ;  /* 0x00007500ff0e77ac */ /* 0x000ea20008000a00 */
[----:B------:R-:W-:Y:S01]  /*1610*/  IMAD.U32 R9, RZ, RZ, UR22 ;  /* 0x00000016ff097e24 */ /* 0x000fe2000f8e00ff */
[----:B------:R-:W-:Y:S01]  /*1620*/  SHF.L.U32 R17, R5, 0x2, RZ ;  /* 0x0000000205117819 */ /* 0x000fe200000006ff */
[----:B------:R-:W-:Y:S01]  /*1630*/  IMAD R22, R0, UR11, RZ ;  /* 0x0000000b00167c24 */ /* 0x000fe2000f8e02ff */
[----:B------:R-:W-:Y:S01]  /*1640*/  UMOV UR5, 0x400 ;  /* 0x0000040000057882 */ /* 0x000fe20000000000 */
[----:B------:R-:W-:Y:S01]  /*1650*/  SHF.R.U32.HI R20, RZ, 0x1e, R5 ;  /* 0x0000001eff147819 */ /* 0x000fe20000011605 */
[----:B------:R-:W-:Y:S01]  /*1660*/  UIADD3 UR5, UPT, UPT, UR5, 0x80, URZ ;  /* 0x0000008005057890 */ /* 0x000fe2000fffe0ff */
[----:B------:R-:W3:Y:S01]  /*1670*/  LDC R7, c[0x0][0x384] ;  /* 0x0000e100ff077b82 */ /* 0x000ee20000000800 */
[----:B------:R-:W-:Y:S01]  /*1680*/  SHF.L.U64.HI R18, R9, 0x2, R8 ;  /* 0x0000000209127819 */ /* 0x000fe20000010208 */
[----:B------:R-:W-:Y:S01]  /*1690*/  IMAD R22, R22, UR10, RZ ;  /* 0x0000000a16167c24 */ /* 0x000fe2000f8e02ff */
[----:B--2---:R-:W-:-:S04]  /*16a0*/  IADD3 R4, P0, PT, R6, UR14, RZ ;  /* 0x0000000e06047c10 */ /* 0x004fc8000ff1e0ff */
[----:B------:R-:W-:Y:S01]  /*16b0*/  IADD3.X R16, PT, PT, R16, UR15, RZ, P0, !PT ;  /* 0x0000000f10107c10 */ /* 0x000fe200087fe4ff */
[----:B-1----:R-:W-:Y:S02]  /*16c0*/  ULEA UR5, UR8, UR5, 0x18 ;  /* 0x0000000508057291 */ /* 0x002fe4000f8ec0ff */
[----:B------:R-:W-:-:S04]  /*16d0*/  USHF.L.U32 UR8, UR22, 0x2, URZ ;  /* 0x0000000216087899 */ /* 0x000fc800080006ff */
[----:B------:R-:W-:Y:S01]  /*16e0*/  VIADD R6, R6, UR5 ;  /* 0x0000000506067c36 */ /* 0x000fe20008000000 */
[----:B------:R-:W-:-:S03]  /*16f0*/  UMOV UR5, URZ ;  /* 0x000000ff00057c82 */ /* 0x000fc60008000000 */
[----:B---3--:R-:W-:Y:S01]  /*1700*/  IMAD R23, R7, 0x200, R6 ;  /* 0x0000020007177824 */ /* 0x008fe200078e0206 */
[----:B------:R-:W-:-:S03]  /*1710*/  IADD3 R6, P0, PT, R2, UR22, RZ ;  /* 0x0000001602067c10 */ /* 0x000fc6000ff1e0ff */
[----:B------:R-:W-:Y:S02]  /*1720*/  IMAD R23, R2, 0x4, R23 ;  /* 0x0000000402177824 */ /* 0x000fe400078e0217 */
[----:B------:R-:W-:Y:S01]  /*1730*/  IMAD.X R7, R8, 0x1, R3, P0 ;  /* 0x0000000108077824 */ /* 0x000fe200000e0603 */
[----:B------:R-:W-:Y:S01]  /*1740*/  LEA R0, P0, R2, UR8, 0x2 ;  /* 0x0000000802007c11 */ /* 0x000fe2000f8010ff */
[C-C-:B------:R-:W-:Y:S01]  /*1750*/  IMAD R25, R22.reuse, 0x4, R23.reuse ;  /* 0x0000000416197824 */ /* 0x140fe200078e0217 */
[C---:B------:R-:W-:Y:S01]  /*1760*/  LEA R27, R22.reuse, R23, 0x3 ;  /* 0x00000017161b7211 */ /* 0x040fe200078e18ff */
[----:B------:R-:W-:Y:S01]  /*1770*/  IMAD R29, R22, 0xc, R23 ;  /* 0x0000000c161d7824 */ /* 0x000fe200078e0217 */
[C---:B------:R-:W-:Y:S01]  /*1780*/  SHF.L.U64.HI R7, R6.reuse, 0x2, R7 ;  /* 0x0000000206077819 */ /* 0x040fe20000010207 */
[----:B------:R-:W-:Y:S01]  /*1790*/  IMAD.SHL.U32 R6, R6, 0x4, RZ ;  /* 0x0000000406067824 */ /* 0x000fe200078e00ff */
[----:B------:R-:W-:Y:S02]  /*17a0*/  LEA.HI.X R18, R2, R18, R3, 0x2, P0 ;  /* 0x0000001202127211 */ /* 0x000fe400000f1403 */
[-C--:B------:R-:W-:Y:S01]  /*17b0*/  IADD3 R21, P0, PT, R17, R0.reuse, RZ ;  /* 0x0000000011157210 */ /* 0x080fe20007f1e0ff */
[C---:B------:R-:W-:Y:S01]  /*17c0*/  IMAD.WIDE.U32 R6, R5.reuse, 0xc, R6 ;  /* 0x0000000c05067825 */ /* 0x040fe200078e0006 */
[----:B------:R-:W-:-:S03]  /*17d0*/  LEA R19, P1, R5, R0, 0x3 ;  /* 0x0000000005137211 */ /* 0x000fc600078218ff */
[----:B------:R-:W-:Y:S01]  /*17e0*/  IMAD.X R24, R20, 0x1, R18, P0 ;  /* 0x0000000114187824 */ /* 0x000fe200000e0612 */
[----:B------:R-:W-:Y:S01]  /*17f0*/  LEA.HI.X R26, R5, R18, RZ, 0x3, P1 ;  /* 0x00000012051a7211 */ /* 0x000fe200008f1cff */
[----:B------:R-:W-:-:S08]  /*1800*/  VIADD R28, R7, UR5 ;  /* 0x00000005071c7c36 */ /* 0x000fd00008000000 */
.L_x_133:
[C---:B------:R-:W-:Y:S02]  /*1810*/  IADD3 R12, P0, PT, R4.reuse, R0, RZ ;  /* 0x00000000040c7210 */ /* 0x040fe40007f1e0ff */
[----:B------:R-:W-:-:S03]  /*1820*/  IADD3 R8, P1, PT, R4, R21, RZ ;  /* 0x0000001504087210 */ /* 0x000fc60007f3e0ff */
[----:B------:R-:W-:Y:S01]  /*1830*/  IMAD.X R13, R16, 0x1, R18, P0 ;  /* 0x00000001100d7824 */ /* 0x000fe200000e0612 */
[----:B------:R-:W-:Y:S01]  /*1840*/  IADD3 R10, P0, PT, R4, R19, RZ ;  /* 0x00000013040a7210 */ /* 0x000fe20007f1e0ff */
[----:B------:R-:W-:Y:S01]  /*1850*/  IMAD.X R9, R16, 0x1, R24, P1 ;  /* 0x0000000110097824 */ /* 0x000fe200008e0618 */
[----:B------:R-:W-:Y:S02]  /*1860*/  IADD3 R14, P1, PT, R4, R6, RZ ;  /* 0x00000006040e7210 */ /* 0x000fe40007f3e0ff */
[----:B------:R-:W-:Y:S01]  /*1870*/  @!PT LDS RZ, [RZ] ;  /* 0x00000000fffff984 */ /* 0x000fe20000000800 */
[----:B------:R-:W-:Y:S01]  /*1880*/  @!PT LDS RZ, [RZ] ;  /* 0x00000000fffff984 */ /* 0x000fe20000000800 */
[----:B------:R-:W-:Y:S01]  /*1890*/  @!PT LDS RZ, [RZ] ;  /* 0x00000000fffff984 */ /* 0x000fe20000000800 */
[----:B------:R1:W-:Y:S01]  /*18a0*/  LDGSTS.E [R23+0x80], desc[UR20][R12.64] ;  /* 0x000800000c177fae */ /* 0x0003e2000b9a1014 */
[C---:B------:R-:W-:Y:S01]  /*18b0*/  IMAD.X R11, R16.reuse, 0x1, R26, P0 ;  /* 0x00000001100b7824 */ /* 0x040fe200000e061a */
[----:B------:R-:W-:Y:S01]  /*18c0*/  IADD3 R2, P0, PT, R17, R2, RZ ;  /* 0x0000000211027210 */ /* 0x000fe20007f1e0ff */
[----:B------:R-:W-:Y:S01]  /*18d0*/  IMAD.X R15, R16, 0x1, R28, P1 ;  /* 0x00000001100f7824 */ /* 0x000fe200008e061c */
[C---:B------:R-:W-:Y:S01]  /*18e0*/  LEA R4, P1, R5.reuse, R4, 0x4 ;  /* 0x0000000405047211 */ /* 0x040fe200078220ff */
[----:B------:R2:W-:Y:S02]  /*18f0*/  LDGSTS.E [R25+0x80], desc[UR20][R8.64] ;  /* 0x0008000008197fae */ /* 0x0005e4000b9a1014 */
[----:B------:R-:W-:Y:S01]  /*1900*/  IMAD.X R3, R20, 0x1, R3, P0 ;  /* 0x0000000114037824 */ /* 0x000fe200000e0603 */
[----:B------:R-:W-:Y:S01]  /*1910*/  ISETP.GE.U32.AND P0, PT, R2, UR7, PT ;  /* 0x0000000702007c0c */ /* 0x000fe2000bf06070 */
[----:B------:R3:W-:Y:S01]  /*1920*/  LDGSTS.E [R27+0x80], desc[UR20][R10.64] ;  /* 0x000800000a1b7fae */ /* 0x0007e2000b9a1014 */
[----:B------:R-:W-:-:S02]  /*1930*/  LEA.HI.X R16, R5, R16, RZ, 0x4, P1 ;  /* 0x0000001005107211 */ /* 0x000fc400008f24ff */
[----:B------:R-:W-:Y:S01]  /*1940*/  ISETP.GE.U32.AND.EX P0, PT, R3, UR13, PT, P0 ;  /* 0x0000000d03007c0c */ /* 0x000fe2000bf06100 */
[----:B------:R4:W-:Y:S01]  /*1950*/  LDGSTS.E [R29+0x80], desc[UR20][R14.64] ;  /* 0x000800000e1d7fae */ /* 0x0009e2000b9a1014 */
[C---:B-1----:R-:W-:Y:S01]  /*1960*/  LEA R23, R22.reuse, R23, 0x4 ;  /* 0x0000001716177211 */ /* 0x042fe200078e20ff */
[C---:B--2---:R-:W-:Y:S02]  /*1970*/  IMAD R25, R22.reuse, 0x10, R25 ;  /* 0x0000001016197824 */ /* 0x044fe400078e0219 */
[C---:B---3--:R-:W-:Y:S02]  /*1980*/  IMAD R27, R22.reuse, 0x10, R27 ;  /* 0x00000010161b7824 */ /* 0x048fe400078e021b */
[----:B----4-:R-:W-:-:S06]  /*1990*/  IMAD R29, R22, 0x10, R29 ;  /* 0x00000010161d7824 */ /* 0x010fcc00078e021d */
[----:B------:R-:W-:Y:S05]  /*19a0*/  @!P0 BRA `(.L_x_133) ;  /* 0xfffffffc00988947 */ /* 0x000fea000383ffff */
.L_x_126:
[----:B------:R-:W-:Y:S05]  /*19b0*/  BSYNC.RECONVERGENT B0 ;  /* 0x0000000000007941 */ /* 0x000fea0003800200 */
.L_x_125:
[----:B------:R-:W0:Y:S01]  /*19c0*/  LDGDEPBAR ;  /* 0x00000000000079af */ /* 0x000e220000000000 */
[----:B------:R-:W-:-:S04]  /*19d0*/  DEPBAR.LE SB0, 0x0 ;  /* 0x000080000000791a */ /* 0x000fc80000000000 */
[----:B------:R-:W-:Y:S06]  /*19e0*/  BAR.SYNC.DEFER_BLOCKING 0x0 ;  /* 0x0000000000007b1d */ /* 0x000fec0000010000 */
.L_x_115:
[----:B------:R-:W-:-:S09]  /*19f0*/  UISETP.GT.AND UP0, UPT, UR24, UR6, UPT ;  /* 0x000000061800728c */ /* 0x000fd2000bf04270 */
[----:B------:R-:W-:Y:S05]  /*1a00*/  BRA.U UP0, `(.L_x_134) ;  /* 0x0000000100807547 */ /* 0x000fea000b800000 */
        /* <DEDUP_REMOVED lines=10> */
[----:B----4-:R-:W-:Y:S01]  /*1ab0*/  UIMAD.WIDE UR4, UR22, 0x4, UR4 ;  /* 0x00000004160478a5 */ /* 0x010fe2000f8e0204 */
[----:B--2---:R-:W-:-:S03]  /*1ac0*/  IMAD R0, R3, 0x200, R0 ;  /* 0x0000020003007824 */ /* 0x004fc600078e0200 */
[----:B-1----:R-:W-:Y:S02]  /*1ad0*/  LEA R7, R7, R2, 0x18 ;  /* 0x0000000207077211 */ /* 0x002fe400078ec0ff */
[C---:B---3--:R-:W-:Y:S02]  /*1ae0*/  LEA R2, R5.reuse, UR6, 0x2 ;  /* 0x0000000605027c11 */ /* 0x048fe4000f8e10ff */
[----:B------:R-:W-:-:S03]  /*1af0*/  LEA R0, R5, R0, 0x2 ;  /* 0x0000000005007211 */ /* 0x000fc600078e10ff */
[----:B------:R-:W-:Y:S01]  /*1b00*/  IMAD.IADD R6, R7, 0x1, R2 ;  /* 0x0000000107067824 */ /* 0x000fe200078e0202 */
[----:B------:R-:W-:Y:S01]  /*1b10*/  IADD3 R4, PT, PT, R0, 0x80, R7 ;  /* 0x0000008000047810 */ /* 0x000fe20007ffe007 */
[----:B------:R-:W-:-:S07]  /*1b20*/  IMAD.MOV R0, RZ, RZ, -R3 ;  /* 0x000000ffff007224 */ /* 0x000fce00078e0a03 */
.L_x_135:
[----:B-1----:R-:W-:Y:S01]  /*1b30*/  LDS R7, [R6] ;  /* 0x0000000006077984 */ /* 0x002fe20000000800 */
[----:B------:R-:W-:Y:S02]  /*1b40*/  VIADD R0, R0, 0x1 ;  /* 0x0000000100007836 */ /* 0x000fe40000000000 */
[----:B------:R-:W-:Y:S01]  /*1b50*/  IMAD.U32 R2, RZ, RZ, UR4 ;  /* 0x00000004ff027e24 */ /* 0x000fe2000f8e00ff */
[----:B------:R-:W1:Y:S01]  /*1b60*/  LDS R8, [R4] ;  /* 0x0000000004087984 */ /* 0x000e620000000800 */
[----:B------:R-:W-:Y:S01]  /*1b70*/  IMAD.U32 R3, RZ, RZ, UR5 ;  /* 0x00000005ff037e24 */ /* 0x000fe2000f8e00ff */
[----:B------:R-:W-:Y:S01]  /*1b80*/  ISETP.NE.AND P0, PT, R0, RZ, PT ;  /* 0x000000ff0000720c */ /* 0x000fe20003f05270 */
[----:B------:R-:W-:-:S04]  /*1b90*/  IMAD.WIDE R2, R5, 0x4, R2 ;  /* 0x0000000405027825 */ /* 0x000fc800078e0202 */
[----:B-1----:R-:W-:-:S05]  /*1ba0*/  FADD R7, R7, R8 ;  /* 0x0000000807077221 */ /* 0x002fca0000000000 */
[----:B------:R1:W-:Y:S03]  /*1bb0*/  STG.E desc[UR20][R2.64], R7 ;  /* 0x0000000702007986 */ /* 0x0003e6000c101914 */
[----:B------:R-:W-:Y:S05]  /*1bc0*/  @!P0 EXIT ;  /* 0x000000000000894d */ /* 0x000fea0003800000 */
[----:B------:R-:W-:Y:S01]  /*1bd0*/  IADD3 R4, PT, PT, R4, 0x200, RZ ;  /* 0x0000020004047810 */ /* 0x000fe20007ffe0ff */
[----:B------:R-:W-:Y:S02]  /*1be0*/  VIADD R6, R6, 0x200 ;  /* 0x0000020006067836 */ /* 0x000fe40000000000 */
[----:B------:R-:W-:Y:S01]  /*1bf0*/  VIADD R5, R5, 0x80 ;  /* 0x0000008005057836 */ /* 0x000fe20000000000 */
[----:B------:R-:W-:Y:S06]  /*1c00*/  BRA `(.L_x_135) ;  /* 0xfffffffc00c87947 */ /* 0x000fec000383ffff */
.L_x_134:
[----:B------:R-:W1:Y:S02]  /*1c10*/  LDC R0, c[0x0][0x384] ;  /* 0x0000e100ff007b82 */ /* 0x000e640000000800 */
[----:B-1----:R-:W-:-:S13]  /*1c20*/  ISETP.GE.AND P0, PT, R0, 0x1, PT ;  /* 0x000000010000780c */ /* 0x002fda0003f06270 */
[----:B------:R-:W-:Y:S05]  /*1c30*/  @!P0 EXIT ;  /* 0x000000000000894d */ /* 0x000fea0003800000 */
[----:B------:R-:W1:Y:S01]  /*1c40*/  S2R R5, SR_TID.X ;  /* 0x0000000000057919 */ /* 0x000e620000002100 */
[----:B------:R-:W2:Y:S01]  /*1c50*/  LDC R3, c[0x0][0x3b0] ;  /* 0x0000ec00ff037b82 */ /* 0x000ea20000000800 */
[----:B------:R-:W3:Y:S01]  /*1c60*/  LDCU UR6, c[0x0][0x3a0] ;  /* 0x00007400ff0677ac */ /* 0x000ee20008000800 */
[----:B------:R-:W-:Y:S01]  /*1c70*/  MOV R2, 0x400 ;  /* 0x0000040000027802 */ /* 0x000fe20000000f00 */
[----:B------:R-:W4:Y:S01]  /*1c80*/  S2R R7, SR_CgaCtaId ;  /* 0x0000000000077919 */ /* 0x000f220000008800 */
[----:B------:R-:W5:Y:S03]  /*1c90*/  LDCU.64 UR4, c[0x0][0x390] ;  /* 0x00007200ff0477ac */ /* 0x000f660008000a00 */
[----:B------:R-:W-:Y:S01]  /*1ca0*/  VIADD R4, R2, 0x80 ;  /* 0x0000008002047836 */ /* 0x000fe20000000000 */
[----:B-----5:R-:W-:Y:S01]  /*1cb0*/  UIMAD.WIDE UR4, UR22, 0x4, UR4 ;  /* 0x00000004160478a5 */ /* 0x020fe2000f8e0204 */
[----:B--2---:R-:W-:-:S02]  /*1cc0*/  IMAD R2, R0, 0x200, R3 ;  /* 0x0000020000027824 */ /* 0x004fc400078e0203 */
[----:B------:R-:W-:Y:S02]  /*1cd0*/  IMAD.MOV R0, RZ, RZ, -R0 ;  /* 0x000000ffff007224 */ /* 0x000fe400078e0a00 */
[C---:B-1----:R-:W-:Y:S01]  /*1ce0*/  IMAD R2, R5.reuse, 0x4, R2 ;  /* 0x0000000405027824 */ /* 0x042fe200078e0202 */
[----:B---3--:R-:W-:Y:S02]  /*1cf0*/  LEA R6, R5, UR6, 0x2 ;  /* 0x0000000605067c11 */ /* 0x008fe4000f8e10ff */
[----:B----4-:R-:W-:-:S04]  /*1d00*/  LEA R7, R7, R4, 0x18 ;  /* 0x0000000407077211 */ /* 0x010fc800078ec0ff */
[----:B------:R-:W-:Y:S02]  /*1d10*/  IADD3 R6, PT, PT, R7, R6, RZ ;  /* 0x0000000607067210 */ /* 0x000fe40007ffe0ff */
[----:B------:R-:W-:-:S07]  /*1d20*/  IADD3 R4, PT, PT, R2, 0x80, R7 ;  /* 0x0000008002047810 */ /* 0x000fce0007ffe007 */
.L_x_136:
[----:B------:R-:W-:Y:S01]  /*1d30*/  ISETP.GE.AND P0, PT, R5, UR23, PT ;  /* 0x0000001705007c0c */ /* 0x000fe2000bf06270 */
        /* <DEDUP_REMOVED lines=14> */
        .weak           $__internal_1_$__cuda_sm20_div_u64
        .type           $__internal_1_$__cuda_sm20_div_u64,@function
        .size           $__internal_1_$__cuda_sm20_div_u64,(.L_x_184 - $__internal_1_$__cuda_sm20_div_u64)
$__internal_1_$__cuda_sm20_div_u64:
[----:B------:R-:W-:Y:S02]  /*1e20*/  IMAD.U32 R15, RZ, RZ, UR4 ;  /* 0x00000004ff0f7e24 */ /* 0x000fe4000f8e00ff */
[----:B------:R-:W-:-:S04]  /*1e30*/  IMAD.MOV.U32 R14, RZ, RZ, R5 ;  /* 0x000000ffff0e7224 */ /* 0x000fc800078e0005 */
        /* <DEDUP_REMOVED lines=9> */
[----:B------:R-:W-:Y:S01]  /*1ed0*/  IMAD.X R19, RZ, RZ, ~R13, P0 ;  /* 0x000000ffff137224 */ /* 0x000fe200000e0e0d */
[----:B------:R-:W-:-:S03]  /*1ee0*/  MOV R13, R6 ;  /* 0x00000006000d7202 */ /* 0x000fc60000000f00 */
[-C--:B------:R-:W-:Y:S02]  /*1ef0*/  IMAD R15, R7, R19.reuse, RZ ;  /* 0x00000013070f7224 */ /* 0x080fe400078e02ff */
[----:B------:R-:W-:-:S04]  /*1f00*/  IMAD.WIDE.U32 R12, P0, R6, R19, R12 ;  /* 0x00000013060c7225 */ /* 0x000fc8000780000c */
[----:B------:R-:W-:-:S04]  /*1f10*/  IMAD.HI.U32 R11, R7, R19, RZ ;  /* 0x00000013070b7227 */ /* 0x000fc800078e00ff */
[----:B------:R-:W-:-:S04]  /*1f20*/  IMAD.HI.U32 R12, P1, R7, R17, R12 ;  /* 0x00000011070c7227 */ /* 0x000fc8000782000c */
[----:B------:R-:W-:Y:S01]  /*1f30*/  IMAD.X R11, R11, 0x1, R7, P0 ;  /* 0x000000010b0b7824 */ /* 0x000fe200000e0607 */
[----:B------:R-:W-:-:S04]  /*1f40*/  IADD3 R13, P2, PT, R15, R12, RZ ;  /* 0x0000000c0f0d7210 */ /* 0x000fc80007f5e0ff */
[----:B------:R-:W-:Y:S01]  /*1f50*/  IADD3.X R11, PT, PT, RZ, RZ, R11, P2, P1 ;  /* 0x000000ffff0b7210 */ /* 0x000fe200017e240b */
[----:B------:R-:W-:-:S04]  /*1f60*/  IMAD.WIDE.U32 R6, R13, R5, RZ ;  /* 0x000000050d067225 */ /* 0x000fc800078e00ff */
[----:B------:R-:W-:Y:S01]  /*1f70*/  IMAD R12, R13, UR4, R7 ;  /* 0x000000040d0c7c24 */ /* 0x000fe2000f8e0207 */
[----:B------:R-:W-:-:S03]  /*1f80*/  IADD3 R7, P0, PT, RZ, -R6, RZ ;  /* 0x80000006ff077210 */ /* 0x000fc60007f1e0ff */
[----:B------:R-:W-:Y:S02]  /*1f90*/  IMAD R6, R11, R5, R12 ;  /* 0x000000050b067224 */ /* 0x000fe400078e020c */
[----:B------:R-:W-:-:S04]  /*1fa0*/  IMAD.HI.U32 R12, R13, R7, RZ ;  /* 0x000000070d0c7227 */ /* 0x000fc800078e00ff */
[----:B------:R-:W-:-:S04]  /*1fb0*/  IMAD.X R6, RZ, RZ, ~R6, P0 ;  /* 0x000000ffff067224 */ /* 0x000fc800000e0e06 */
        /* <DEDUP_REMOVED lines=15> */
[----:B------:R-:W-:-:S03]  /*20b0*/  IMAD.WIDE.U32 R6, R12, R5, RZ ;  /* 0x000000050c067225 */ /* 0x000fc600078e00ff */
[----:B------:R-:W-:Y:S01]  /*20c0*/  IADD3.X R14, PT, PT, RZ, R11, RZ, P1, !PT ;  /* 0x0000000bff0e7210 */ /* 0x000fe20000ffe4ff */
[----:B------:R-:W-:Y:S01]  /*20d0*/  IMAD R7, R12, UR4, R7 ;  /* 0x000000040c077c24 */ /* 0x000fe2000f8e0207 */
[----:B------:R-:W-:Y:S02]  /*20e0*/  IADD3 R16, P1, PT, -R6, R9, RZ ;  /* 0x0000000906107210 */ /* 0x000fe40007f3e1ff */
[----:B------:R-:W-:Y:S01]  /*20f0*/  IADD3 R9, P2, PT, R12, 0x1, RZ ;  /* 0x000000010c097810 */ /* 0x000fe20007f5e0ff */
[-C--:B------:R-:W-:Y:S01]  /*2100*/  IMAD R7, R14, R5.reuse, R7 ;  /* 0x000000050e077224 */ /* 0x080fe200078e0207 */
[----:B------:R-:W-:-:S03]  /*2110*/  ISETP.GE.U32.AND P0, PT, R16, R5, PT ;  /* 0x000000051000720c */ /* 0x000fc60003f06070 */
[----:B------:R-:W-:Y:S01]  /*2120*/  IMAD.X R11, R10, 0x1, ~R7, P1 ;  /* 0x000000010a0b7824 */ /* 0x000fe200008e0e07 */
[----:B------:R-:W-:Y:S01]  /*2130*/  IADD3 R6, P1, PT, -R5, R16, RZ ;  /* 0x0000001005067210 */ /* 0x000fe20007f3e1ff */
[----:B------:R-:W-:-:S03]  /*2140*/  IMAD.X R7, RZ, RZ, R14, P2 ;  /* 0x000000ffff077224 */ /* 0x000fc600010e060e */
[C---:B------:R-:W-:Y:S02]  /*2150*/  ISETP.GE.U32.AND.EX P0, PT, R11.reuse, UR4, PT, P0 ;  /* 0x000000040b007c0c */ /* 0x040fe4000bf06100 */
[----:B------:R-:W-:Y:S02]  /*2160*/  IADD3.X R10, PT, PT, R11, ~UR4, RZ, P1, !PT ;  /* 0x800000040b0a7c10 */ /* 0x000fe40008ffe4ff */
[----:B------:R-:W-:Y:S02]  /*2170*/  SEL R6, R6, R16, P0 ;  /* 0x0000001006067207 */ /* 0x000fe40000000000 */
[----:B------:R-:W-:Y:S02]  /*2180*/  SEL R9, R9, R12, P0 ;  /* 0x0000000c09097207 */ /* 0x000fe40000000000 */
[----:B------:R-:W-:Y:S02]  /*2190*/  SEL R10, R10, R11, P0 ;  /* 0x0000000b0a0a7207 */ /* 0x000fe40000000000 */
[----:B------:R-:W-:-:S02]  /*21a0*/  SEL R14, R7, R14, P0 ;  /* 0x0000000e070e7207 */ /* 0x000fc40000000000 */
[----:B------:R-:W-:Y:S02]  /*21b0*/  ISETP.GE.U32.AND P0, PT, R6, R5, PT ;  /* 0x000000050600720c */ /* 0x000fe40003f06070 */
[----:B------:R-:W-:Y:S02]  /*21c0*/  IADD3 R6, P2, PT, R9, 0x1, RZ ;  /* 0x0000000109067810 */ /* 0x000fe40007f5e0ff */
[----:B------:R-:W-:Y:S02]  /*21d0*/  ISETP.GE.U32.AND.EX P0, PT, R10, UR4, PT, P0 ;  /* 0x000000040a007c0c */ /* 0x000fe4000bf06100 */
[----:B------:R-:W-:Y:S01]  /*21e0*/  ISETP.NE.U32.AND P1, PT, R5, RZ, PT ;  /* 0x000000ff0500720c */ /* 0x000fe20003f25070 */
[----:B------:R-:W-:Y:S01]  /*21f0*/  IMAD.X R7, RZ, RZ, R14, P2 ;  /* 0x000000ffff077224 */ /* 0x000fe200010e060e */
[----:B------:R-:W-:Y:S01]  /*2200*/  SEL R6, R6, R9, P0 ;  /* 0x0000000906067207 */ /* 0x000fe20000000000 */
[----:B------:R-:W-:Y:S01]  /*2210*/  IMAD.MOV.U32 R9, RZ, RZ, 0x0 ;  /* 0x00000000ff097424 */ /* 0x000fe200078e00ff */
[----:B------:R-:W-:-:S02]  /*2220*/  ISETP.NE.AND.EX P1, PT, RZ, UR4, PT, P1 ;  /* 0x00000004ff007c0c */ /* 0x000fc4000bf25310 */
[----:B------:R-:W-:Y:S02]  /*2230*/  SEL R7, R7, R14, P0 ;  /* 0x0000000e07077207 */ /* 0x000fe40000000000 */
[----:B------:R-:W-:Y:S02]  /*2240*/  SEL R6, R6, 0xffffffff, P1 ;  /* 0xffffffff06067807 */ /* 0x000fe40000800000 */
[----:B------:R-:W-:Y:S01]  /*2250*/  SEL R7, R7, 0xffffffff, P1 ;  /* 0xffffffff07077807 */ /* 0x000fe20000800000 */
[----:B------:R-:W-:Y:S06]  /*2260*/  RET.REL.NODEC R8 `(_ZN3cub18CUB_300001_SM_10006detail9transform16transform_kernelINS2_10policy_hubILb0EN4cuda3std3__45tupleIJPfS9_EEEE10policy1000EiNS7_4plusIfEES9_JS9_S9_EEEvT0_iT1_T2_DpNS2_10kernel_argIT3_EE) ;  /* 0xffffffdc08647950 */ /* 0x000fec0003c3ffff */
.L_x_137:
        /* <DEDUP_REMOVED lines=9> */
.L_x_184:


//--------------------- .text._ZN3cub18CUB_300001_SM_10006detail9transform16transform_kernelINS2_10policy_hubILb1EN4cuda3std3__45tupleIJPfEEEE10policy1000El9incrementS9_JS9_EEEvT0_iT1_T2_DpNS2_10kernel_argIT3_EE --------------------------
	.section	.text._ZN3cub18CUB_300001_SM_10006detail9transform16transform_kernelINS2_10policy_hubILb1EN4cuda3std3__45tupleIJPfEEEE10policy1000El9incrementS9_JS9_EEEvT0_iT1_T2_DpNS2_10kernel_argIT3_EE,"ax",@progbits
	.align	128
        .global         _ZN3cub18CUB_300001_SM_10006detail9transform16transform_kernelINS2_10policy_hubILb1EN4cuda3std3__45tupleIJPfEEEE10policy1000El9incrementS9_JS9_EEEvT0_iT1_T2_DpNS2_10kernel_argIT3_EE
        .type           _ZN3cub18CUB_300001_SM_10006detail9transform16transform_kernelINS2_10policy_hubILb1EN4cuda3std3__45tupleIJPfEEEE10policy1000El9incrementS9_JS9_EEEvT0_iT1_T2_DpNS2_10kernel_argIT3_EE,@function
        .size           _ZN3cub18CUB_300001_SM_10006detail9transform16transform_kernelINS2_10policy_hubILb1EN4cuda3std3__45tupleIJPfEEEE10policy1000El9incrementS9_JS9_EEEvT0_iT1_T2_DpNS2_10kernel_argIT3_EE,(.L_x_191 - _ZN3cub18CUB_300001_SM_10006detail9transform16transform_kernelINS2_10policy_hubILb1EN4cuda3std3__45tupleIJPfEEEE10policy1000El9incrementS9_JS9_EEEvT0_iT1_T2_DpNS2_10kernel_argIT3_EE)
        .other          _ZN3cub18CUB_300001_SM_10006detail9transform16transform_kernelINS2_10policy_hubILb1EN4cuda3std3__45tupleIJPfEEEE10policy1000El9incrementS9_JS9_EEEvT0_iT1_T2_DpNS2_10kernel_argIT3_EE,@"STO_CUDA_ENTRY STV_DEFAULT"
_ZN3cub18CUB_300001_SM_10006detail9transform16transform_kernelINS2_10policy_hubILb1EN4cuda3std3__45tupleIJPfEEEE10policy1000El9incrementS9_JS9_EEEvT0_iT1_T2_DpNS2_10kernel_argIT3_EE:
.text._ZN3cub18CUB_300001_SM_10006detail9transform16transform_kernelINS2_10policy_hubILb1EN4cuda3std3__45tupleIJPfEEEE10policy1000El9incrementS9_JS9_EEEvT0_iT1_T2_DpNS2_10kernel_argIT3_EE:
        /* <DEDUP_REMOVED lines=11> */
[----:B-1----:R-:W-:-:S03]  /*00b0*/  IADD3 R6, P1, PT, -R2, UR6, RZ ;  /* 0x0000000602067c10 */ /* 0x002fc6000ff3e1ff */
[----:B------:R-:W-:Y:S01]  /*00c0*/  IMAD.IADD R13, R3, 0x1, R13 ;  /* 0x00000001030d7824 */ /* 0x000fe200078e020d */
[----:B------:R-:W-:-:S04]  /*00d0*/  ISETP.LT.U32.AND P0, PT, R6, R5, PT ;  /* 0x000000050600720c */ /* 0x000fc80003f01070 */
[----:B------:R-:W-:-:S04]  /*00e0*/  IADD3.X R9, PT, PT, ~R13, UR7, RZ, P1, !PT ;  /* 0x000000070d097c10 */ /* 0x000fc80008ffe5ff */
[----:B------:R-:W-:-:S04]  /*00f0*/  ISETP.LT.AND.EX P0, PT, R9, R4, PT, P0 ;  /* 0x000000040900720c */ /* 0x000fc80003f01300 */
[----:B------:R-:W-:-:S05]  /*0100*/  SEL R6, R6, R5, P0 ;  /* 0x0000000506067207 */ /* 0x000fca0000000000 */
[----:B------:R-:W-:-:S05]  /*0110*/  IMAD.SHL.U32 R4, R6, 0x4, RZ ;  /* 0x0000000406047824 */ /* 0x000fca00078e00ff */
[----:B------:R-:W-:-:S13]  /*0120*/  ISETP.GE.AND P0, PT, R11, R4, PT ;  /* 0x000000040b00720c */ /* 0x000fda0003f06270 */
[----:B------:R-:W-:Y:S05]  /*0130*/  @P0 BRA `(.L_x_139) ;  /* 0x0000000000280947 */ /* 0x000fea0003800000 */
[----:B------:R-:W0:Y:S02]  /*0140*/  LDC.64 R8, c[0x0][0x398] ;  /* 0x0000e600ff087b82 */ /* 0x000e240000000a00 */
[----:B0-----:R-:W-:-:S04]  /*0150*/  LEA R8, P0, R2, R8, 0x2 ;  /* 0x0000000802087211 */ /* 0x001fc800078010ff */
[----:B------:R-:W-:-:S03]  /*0160*/  LEA.HI.X R9, R2, R9, R13, 0x2, P0 ;  /* 0x0000000902097211 */ /* 0x000fc600000f140d */
[----:B------:R-:W-:-:S07]  /*0170*/  IMAD.WIDE.U32 R8, R7, 0x80, R8 ;  /* 0x0000008007087825 */ /* 0x000fce00078e0008 */
.L_x_140:
[----:B------:R-:W-:Y:S01]  /*0180*/  IADD3 R11, PT, PT, R11, 0x4000, RZ ;  /* 0x000040000b0b7810 */ /* 0x000fe20007ffe0ff */
[----:B------:R0:W-:Y:S03]  /*0190*/  CCTL.E.PF2 [R8] ;  /* 0x000000000800798f */ /* 0x0001e60000800100 */
[----:B------:R-:W-:Y:S02]  /*01a0*/  ISETP.GE.AND P0, PT, R11, R4, PT ;  /* 0x000000040b00720c */ /* 0x000fe40003f06270 */
[----:B0-----:R-:W-:-:S05]  /*01b0*/  IADD3 R8, P1, PT, R8, 0x4000, RZ ;  /* 0x0000400008087810 */ /* 0x001fca0007f3e0ff */
[----:B------:R-:W-:-:S06]  /*01c0*/  IMAD.X R9, RZ, RZ, R9, P1 ;  /* 0x000000ffff097224 */ /* 0x000fcc00008e0609 */
[----:B------:R-:W-:Y:S05]  /*01d0*/  @!P0 BRA `(.L_x_140) ;  /* 0xfffffffc00e88947 */ /* 0x000fea000383ffff */
.L_x_139:
[----:B------:R-:W-:Y:S05]  /*01e0*/  BSYNC.RECONVERGENT B0 ;  /* 0x0000000000007941 */ /* 0x000fea0003800200 */
.L_x_138:
        /* <DEDUP_REMOVED lines=13> */
[----:B------:R-:W-:Y:S01]  /*02c0*/  IMAD.MOV.U32 R8, RZ, RZ, RZ ;  /* 0x000000ffff087224 */ /* 0x000fe200078e00ff */
[----:B------:R-:W-:-:S11]  /*02d0*/  LOP3.LUT R18, R0, 0x7, RZ, 0xc0, !PT ;  /* 0x0000000700127812 */ /* 0x000fd600078ec0ff */
[----:B------:R-:W-:Y:S05]  /*02e0*/  @!P0 BRA `(.L_x_142) ;  /* 0x0000000400cc8947 */ /* 0x000fea0003800000 */
[----:B------:R-:W-:-:S13]  /*02f0*/  ISETP.GE.AND P1, PT, R7, R6, PT ;  /* 0x000000060700720c */ /* 0x000fda0003f26270 */
[----:B------:R-:W-:-:S06]  /*0300*/  @!P1 IMAD.WIDE.U32 R8, R7, 0x4, R4 ;  /* 0x0000000407089825 */ /* 0x000fcc00078e0004 */
[----:B------:R-:W2:Y:S01]  /*0310*/  @!P1 LDG.E R8, desc[UR4][R8.64] ;  /* 0x0000000408089981 */ /* 0x000ea2000c1e1900 */
[C---:B------:R-:W-:Y:S01]  /*0320*/  IADD3 R17, PT, PT, R7.reuse, 0x80, RZ ;  /* 0x0000008007117810 */ /* 0x040fe20007ffe0ff */
[----:B------:R-:W-:-:S03]  /*0330*/  @!P1 IMAD.WIDE.U32 R12, R7, 0x4, R2 ;  /* 0x00000004070c9825 */ /* 0x000fc600078e0002 */
[C---:B------:R-:W-:Y:S01]  /*0340*/  ISETP.GE.AND P0, PT, R17.reuse, R6, PT ;  /* 0x000000061100720c */ /* 0x040fe20003f06270 */
[----:B------:R-:W-:-:S04]  /*0350*/  IMAD.WIDE R10, R17, 0x4, R4 ;  /* 0x00000004110a7825 */ /* 0x000fc800078e0204 */
[----:B--2---:R-:W-:-:S05]  /*0360*/  @!P1 FADD R15, R8, 1 ;  /* 0x3f800000080f9421 */ /* 0x004fca0000000000 */
[----:B------:R0:W-:Y:S04]  /*0370*/  @!P1 STG.E desc[UR4][R12.64], R15 ;  /* 0x0000000f0c009986 */ /* 0x0001e8000c101904 */
[----:B------:R-:W2:Y:S01]  /*0380*/  @!P0 LDG.E R14, desc[UR4][R10.64] ;  /* 0x000000040a0e8981 */ /* 0x000ea2000c1e1900 */
[C---:B------:R-:W-:Y:S01]  /*0390*/  VIADD R19, R7.reuse, 0x100 ;  /* 0x0000010007137836 */ /* 0x040fe20000000000 */
[C---:B------:R-:W-:Y:S01]  /*03a0*/  IADD3 R21, PT, PT, R7.reuse, 0x180, RZ ;  /* 0x0000018007157810 */ /* 0x040fe20007ffe0ff */
[----:B------:R-:W-:Y:S01]  /*03b0*/  VIADD R23, R7, 0x200 ;  /* 0x0000020007177836 */ /* 0x000fe20000000000 */
[----:B------:R-:W-:Y:S01]  /*03c0*/  LOP3.LUT R8, R0, 0x7ffffff8, RZ, 0xc0, !PT ;  /* 0x7ffffff800087812 */ /* 0x000fe200078ec0ff */
[----:B------:R-:W-:Y:S01]  /*03d0*/  BSSY.RECONVERGENT B0, `(.L_x_143) ;  /* 0x0000012000007945 */ /* 0x000fe20003800200 */
[----:B------:R-:W-:-:S02]  /*03e0*/  ISETP.GE.AND P6, PT, R19, R6, PT ;  /* 0x000000061300720c */ /* 0x000fc40003fc6270 */
[-C--:B------:R-:W-:Y:S01]  /*03f0*/  ISETP.GE.AND P5, PT, R21, R6.reuse, PT ;  /* 0x000000061500720c */ /* 0x080fe20003fa6270 */
[----:B0-----:R-:W-:Y:S01]  /*0400*/  IMAD.WIDE R12, R17, 0x4, R2 ;  /* 0x00000004110c7825 */ /* 0x001fe200078e0202 */
[-C--:B------:R-:W-:Y:S02]  /*0410*/  ISETP.GE.AND P4, PT, R23, R6.reuse, PT ;  /* 0x000000061700720c */ /* 0x080fe40003f86270 */
[C---:B------:R-:W-:Y:S01]  /*0420*/  IADD3 R19, PT, PT, R7.reuse, 0x280, RZ ;  /* 0x0000028007137810 */ /* 0x040fe20007ffe0ff */
[C---:B------:R-:W-:Y:S01]  /*0430*/  VIADD R21, R7.reuse, 0x300 ;  /* 0x0000030007157836 */ /* 0x040fe20000000000 */
[----:B------:R-:W-:Y:S02]  /*0440*/  IADD3 R23, PT, PT, R7, 0x380, RZ ;  /* 0x0000038007177810 */ /* 0x000fe40007ffe0ff */
[-C--:B------:R-:W-:Y:S02]  /*0450*/  ISETP.GE.AND P3, PT, R19, R6.reuse, PT ;  /* 0x000000061300720c */ /* 0x080fe40003f66270 */
[----:B------:R-:W-:-:S02]  /*0460*/  ISETP.GE.AND P2, PT, R21, R6, PT ;  /* 0x000000061500720c */ /* 0x000fc40003f46270 */
[----:B------:R-:W-:Y:S01]  /*0470*/  ISETP.GE.AND P1, PT, R23, R6, PT ;  /* 0x000000061700720c */ /* 0x000fe20003f26270 */
[----:B--2---:R-:W-:-:S05]  /*0480*/  @!P0 FADD R9, R14, 1 ;  /* 0x3f8000000e098421 */ /* 0x004fca0000000000 */
[----:B------:R0:W-:Y:S01]  /*0490*/  @!P0 STG.E desc[UR4][R12.64], R9 ;  /* 0x000000090c008986 */ /* 0x0001e2000c101904 */
[----:B------:R-:W-:Y:S01]  /*04a0*/  ISETP.NE.AND P0, PT, R8, 0x8, PT ;  /* 0x000000080800780c */ /* 0x000fe20003f05270 */
[----:B------:R-:W-:-:S12]  /*04b0*/  @P6 BRA `(.L_x_144) ;  /* 0x00000000000c6947 */ /* 0x000fd80003800000 */
[----:B------:R-:W0:Y:S02]  /*04c0*/  LDG.E R0, desc[UR4][R10.64+0x200] ;  /* 0x000200040a007981 */ /* 0x000e24000c1e1900 */
[----:B0-----:R-:W-:-:S05]  /*04d0*/  FADD R9, R0, 1 ;  /* 0x3f80000000097421 */ /* 0x001fca0000000000 */
[----:B------:R1:W-:Y:S02]  /*04e0*/  STG.E desc[UR4][R12.64+0x200], R9 ;  /* 0x000200090c007986 */ /* 0x0003e4000c101904 */
.L_x_144:
[----:B------:R-:W-:Y:S05]  /*04f0*/  BSYNC.RECONVERGENT B0 ;  /* 0x0000000000007941 */ /* 0x000fea0003800200 */
.L_x_143:
[----:B------:R-:W-:Y:S04]  /*0500*/  BSSY.RECONVERGENT B0, `(.L_x_145) ;  /* 0x0000005000007945 */ /* 0x000fe80003800200 */
[----:B------:R-:W-:Y:S05]  /*0510*/  @P5 BRA `(.L_x_146) ;  /* 0x00000000000c5947 */ /* 0x000fea0003800000 */
[----:B------:R-:W0:Y:S02]  /*0520*/  LDG.E R0, desc[UR4][R10.64+0x400] ;  /* 0x000400040a007981 */ /* 0x000e24000c1e1900 */
[----:B01----:R-:W-:-:S05]  /*0530*/  FADD R9, R0, 1 ;  /* 0x3f80000000097421 */ /* 0x003fca0000000000 */
[----:B------:R2:W-:Y:S02]  /*0540*/  STG.E desc[UR4][R12.64+0x400], R9 ;  /* 0x000400090c007986 */ /* 0x0005e4000c101904 */
.L_x_146:
[----:B------:R-:W-:Y:S05]  /*0550*/  BSYNC.RECONVERGENT B0 ;  /* 0x0000000000007941 */ /* 0x000fea0003800200 */
.L_x_145:
[----:B------:R-:W-:Y:S04]  /*0560*/  BSSY.RECONVERGENT B0, `(.L_x_147) ;  /* 0x0000005000007945 */ /* 0x000fe80003800200 */
[----:B------:R-:W-:Y:S05]  /*0570*/  @P4 BRA `(.L_x_148) ;  /* 0x00000000000c4947 */ /* 0x000fea0003800000 */
[----:B------:R-:W0:Y:S02]  /*0580*/  LDG.E R0, desc[UR4][R10.64+0x600] ;  /* 0x000600040a007981 */ /* 0x000e24000c1e1900 */
[----:B012---:R-:W-:-:S05]  /*0590*/  FADD R9, R0, 1 ;  /* 0x3f80000000097421 */ /* 0x007fca0000000000 */
[----:B------:R3:W-:Y:S02]  /*05a0*/  STG.E desc[UR4][R12.64+0x600], R9 ;  /* 0x000600090c007986 */ /* 0x0007e4000c101904 */
.L_x_148:
[----:B------:R-:W-:Y:S05]  /*05b0*/  BSYNC.RECONVERGENT B0 ;  /* 0x0000000000007941 */ /* 0x000fea0003800200 */
.L_x_147:
[----:B------:R-:W-:Y:S04]  /*05c0*/  BSSY.RECONVERGENT B0, `(.L_x_149) ;  /* 0x0000005000007945 */ /* 0x000fe80003800200 */
[----:B------:R-:W-:Y:S05]  /*05d0*/  @P3 BRA `(.L_x_150) ;  /* 0x00000000000c3947 */ /* 0x000fea0003800000 */
[----:B------:R-:W0:Y:S02]  /*05e0*/  LDG.E R0, desc[UR4][R10.64+0x800] ;  /* 0x000800040a007981 */ /* 0x000e24000c1e1900 */
[----:B0123--:R-:W-:-:S05]  /*05f0*/  FADD R9, R0, 1 ;  /* 0x3f80000000097421 */ /* 0x00ffca0000000000 */
[----:B------:R4:W-:Y:S02]  /*0600*/  STG.E desc[UR4][R12.64+0x800], R9 ;  /* 0x000800090c007986 */ /* 0x0009e4000c101904 */
.L_x_150:
[----:B------:R-:W-:Y:S05]  /*0610*/  BSYNC.RECONVERGENT B0 ;  /* 0x0000000000007941 */ /* 0x000fea0003800200 */
.L_x_149:
[----:B------:R-:W-:Y:S04]  /*0620*/  BSSY.RECONVERGENT B0, `(.L_x_151) ;  /* 0x0000005000007945 */ /* 0x000fe80003800200 */
[----:B------:R-:W-:Y:S05]  /*0630*/  @P2 BRA `(.L_x_152) ;  /* 0x00000000000c2947 */ /* 0x000fea0003800000 */
[----:B------:R-:W0:Y:S02]  /*0640*/  LDG.E R0, desc[UR4][R10.64+0xa00] ;  /* 0x000a00040a007981 */ /* 0x000e24000c1e1900 */
[----:B01234-:R-:W-:-:S05]  /*0650*/  FADD R9, R0, 1 ;  /* 0x3f80000000097421 */ /* 0x01ffca0000000000 */
[----:B------:R0:W-:Y:S02]  /*0660*/  STG.E desc[UR4][R12.64+0xa00], R9 ;  /* 0x000a00090c007986 */ /* 0x0001e4000c101904 */
.L_x_152:
[----:B------:R-:W-:Y:S05]  /*0670*/  BSYNC.RECONVERGENT B0 ;  /* 0x0000000000007941 */ /* 0x000fea0003800200 */
.L_x_151:
[----:B------:R-:W-:Y:S04]  /*0680*/  BSSY.RECONVERGENT B0, `(.L_x_153) ;  /* 0x0000005000007945 */ /* 0x000fe80003800200 */
[----:B------:R-:W-:Y:S05]  /*0690*/  @P1 BRA `(.L_x_154) ;  /* 0x00000000000c1947 */ /* 0x000fea0003800000 */
[----:B------:R-:W0:Y:S02]  /*06a0*/  LDG.E R10, desc[UR4][R10.64+0xc00] ;  /* 0x000c00040a0a7981 */ /* 0x000e24000c1e1900 */
[----:B01234-:R-:W-:-:S05]  /*06b0*/  FADD R9, R10, 1 ;  /* 0x3f8000000a097421 */ /* 0x01ffca0000000000 */
[----:B------:R0:W-:Y:S02]  /*06c0*/  STG.E desc[UR4][R12.64+0xc00], R9 ;  /* 0x000c00090c007986 */ /* 0x0001e4000c101904 */
.L_x_154:
[----:B------:R-:W-:Y:S05]  /*06d0*/  BSYNC.RECONVERGENT B0 ;  /* 0x0000000000007941 */ /* 0x000fea0003800200 */
.L_x_153:
[----:B------:R-:W-:Y:S05]  /*06e0*/  @!P0 BRA `(.L_x_142) ;  /* 0x0000000000cc8947 */ /* 0x000fea0003800000 */
[----:B------:R-:W-:-:S07]  /*06f0*/  IMAD.MOV.U32 R0, RZ, RZ, 0x8 ;  /* 0x00000008ff007424 */ /* 0x000fce00078e00ff */
.L_x_157:
[----:B01234-:R-:W-:-:S04]  /*0700*/  LEA R9, R0, R7, 0x7 ;  /* 0x0000000700097211 */ /* 0x01ffc800078e38ff */
        /* <DEDUP_REMOVED lines=8> */
[----:B------:R-:W-:Y:S04]  /*0790*/  @!P0 STG.E desc[UR4][R16.64], R25 ;  /* 0x0000001910008986 */ /* 0x000fe8000c101904 */
[----:B------:R-:W2:Y:S01]  /*07a0*/  @!P1 LDG.E R19, desc[UR4][R12.64] ;  /* 0x000000040c139981 */ /* 0x000ea2000c1e1900 */
[----:B------:R-:W-:-:S05]  /*07b0*/  VIADD R11, R9, 0x100 ;  /* 0x00000100090b7836 */ /* 0x000fca0000000000 */
[----:B------:R-:W-:Y:S01]  /*07c0*/  ISETP.GE.AND P0, PT, R11, R6, PT ;  /* 0x000000060b00720c */ /* 0x000fe20003f06270 */
[----:B------:R-:W-:-:S04]  /*07d0*/  IMAD.WIDE R10, R21, 0x4, R2 ;  /* 0x00000004150a7825 */ /* 0x000fc800078e0202 */
[----:B--2---:R-:W-:-:S05]  /*07e0*/  @!P1 FADD R19, R19, 1 ;  /* 0x3f80000013139421 */ /* 0x004fca0000000000 */
[----:B------:R0:W-:Y:S04]  /*07f0*/  @!P1 STG.E desc[UR4][R10.64], R19 ;  /* 0x000000130a009986 */ /* 0x0001e8000c101904 */
[----:B------:R-:W2:Y:S01]  /*0800*/  @!P0 LDG.E R14, desc[UR4][R12.64+0x200] ;  /* 0x000200040c0e8981 */ /* 0x000ea2000c1e1900 */
[----:B------:R-:W-:-:S04]  /*0810*/  IADD3 R15, PT, PT, R9, 0x180, RZ ;  /* 0x00000180090f7810 */ /* 0x000fc80007ffe0ff */
[----:B------:R-:W-:Y:S01]  /*0820*/  ISETP.GE.AND P1, PT, R15, R6, PT ;  /* 0x000000060f00720c */ /* 0x000fe20003f26270 */
[----:B--2---:R-:W-:-:S05]  /*0830*/  @!P0 FADD R23, R14, 1 ;  /* 0x3f8000000e178421 */ /* 0x004fca0000000000 */
[----:B------:R1:W-:Y:S07]  /*0840*/  @!P0 STG.E desc[UR4][R10.64+0x200], R23 ;  /* 0x000200170a008986 */ /* 0x0003ee000c101904 */
[----:B------:R-:W2:Y:S01]  /*0850*/  @!P1 LDG.E R14, desc[UR4][R12.64+0x400] ;  /* 0x000400040c0e9981 */ /* 0x000ea2000c1e1900 */
[----:B------:R-:W-:-:S04]  /*0860*/  IADD3 R15, PT, PT, R9, 0x200, RZ ;  /* 0x00000200090f7810 */ /* 0x000fc80007ffe0ff */
[----:B------:R-:W-:Y:S01]  /*0870*/  ISETP.GE.AND P0, PT, R15, R6, PT ;  /* 0x000000060f00720c */ /* 0x000fe20003f06270 */
[----:B------:R-:W-:Y:S02]  /*0880*/  VIADD R15, R9, 0x280 ;  /* 0x00000280090f7836 */ /* 0x000fe40000000000 */
[----:B--2---:R-:W-:-:S05]  /*0890*/  @!P1 FADD R21, R14, 1 ;  /* 0x3f8000000e159421 */ /* 0x004fca0000000000 */
[----:B------:R1:W-:Y:S05]  /*08a0*/  @!P1 STG.E desc[UR4][R10.64+0x400], R21 ;  /* 0x000400150a009986 */ /* 0x0003ea000c101904 */
[----:B------:R-:W0:Y:S01]  /*08b0*/  @!P0 LDG.E R14, desc[UR4][R12.64+0x600] ;  /* 0x000600040c0e8981 */ /* 0x000e22000c1e1900 */
[----:B------:R-:W-:Y:S02]  /*08c0*/  ISETP.GE.AND P1, PT, R15, R6, PT ;  /* 0x000000060f00720c */ /* 0x000fe40003f26270 */
[----:B------:R-:W-:Y:S01]  /*08d0*/  IADD3 R15, PT, PT, R9, 0x300, RZ ;  /* 0x00000300090f7810 */ /* 0x000fe20007ffe0ff */
[----:B0-----:R-:W-:-:S05]  /*08e0*/  @!P0 FADD R19, R14, 1 ;  /* 0x3f8000000e138421 */ /* 0x001fca0000000000 */
[----:B------:R1:W-:Y:S05]  /*08f0*/  @!P0 STG.E desc[UR4][R10.64+0x600], R19 ;  /* 0x000600130a008986 */ /* 0x0003ea000c101904 */
[----:B------:R-:W2:Y:S01]  /*0900*/  @!P1 LDG.E R14, desc[UR4][R12.64+0x800] ;  /* 0x000800040c0e9981 */ /* 0x000ea2000c1e1900 */
[----:B------:R-:W-:Y:S01]  /*0910*/  ISETP.GE.AND P0, PT, R15, R6, PT ;  /* 0x000000060f00720c */ /* 0x000fe20003f06270 */
[----:B--2---:R-:W-:-:S05]  /*0920*/  @!P1 FADD R17, R14, 1 ;  /* 0x3f8000000e119421 */ /* 0x004fca0000000000 */
[----:B------:R1:W-:Y:S07]  /*0930*/  @!P1 STG.E desc[UR4][R10.64+0x800], R17 ;  /* 0x000800110a009986 */ /* 0x0003ee000c101904 */
[----:B------:R-:W2:Y:S01]  /*0940*/  @!P0 LDG.E R14, desc[UR4][R12.64+0xa00] ;  /* 0x000a00040c0e8981 */ /* 0x000ea2000c1e1900 */
[----:B------:R-:W-:Y:S01]  /*0950*/  IADD3 R9, PT, PT, R9, 0x380, RZ ;  /* 0x0000038009097810 */ /* 0x000fe20007ffe0ff */
[----:B------:R-:W-:Y:S01]  /*0960*/  VIADD R0, R0, 0x8 ;  /* 0x0000000800007836 */ /* 0x000fe20000000000 */
[----:B------:R-:W-:Y:S04]  /*0970*/  BSSY.RECONVERGENT B0, `(.L_x_155) ;  /* 0x0000009000007945 */ /* 0x000fe80003800200 */
[----:B------:R-:W-:Y:S01]  /*0980*/  ISETP.NE.AND P1, PT, R0, R8, PT ;  /* 0x000000080000720c */ /* 0x000fe20003f25270 */
[----:B--2---:R-:W-:-:S05]  /*0990*/  @!P0 FADD R15, R14, 1 ;  /* 0x3f8000000e0f8421 */ /* 0x004fca0000000000 */
[----:B------:R1:W-:Y:S01]  /*09a0*/  @!P0 STG.E desc[UR4][R10.64+0xa00], R15 ;  /* 0x000a000f0a008986 */ /* 0x0003e2000c101904 */
[----:B------:R-:W-:-:S13]  /*09b0*/  ISETP.GE.AND P0, PT, R9, R6, PT ;  /* 0x000000060900720c */ /* 0x000fda0003f06270 */
[----:B-1----:R-:W-:Y:S05]  /*09c0*/  @P0 BRA `(.L_x_156) ;  /* 0x00000000000c0947 */ /* 0x002fea0003800000 */
[----:B------:R-:W2:Y:S02]  /*09d0*/  LDG.E R12, desc[UR4][R12.64+0xc00] ;  /* 0x000c00040c0c7981 */ /* 0x000ea4000c1e1900 */
[----:B--2---:R-:W-:-:S05]  /*09e0*/  FADD R9, R12, 1 ;  /* 0x3f8000000c097421 */ /* 0x004fca0000000000 */
[----:B------:R0:W-:Y:S02]  /*09f0*/  STG.E desc[UR4][R10.64+0xc00], R9 ;  /* 0x000c00090a007986 */ /* 0x0001e4000c101904 */
.L_x_156:
[----:B------:R-:W-:Y:S05]  /*0a00*/  BSYNC.RECONVERGENT B0 ;  /* 0x0000000000007941 */ /* 0x000fea0003800200 */
.L_x_155:
[----:B------:R-:W-:Y:S05]  /*0a10*/  @P1 BRA `(.L_x_157) ;  /* 0xfffffffc00381947 */ /* 0x000fea000383ffff */
.L_x_142:
[----:B------:R-:W-:-:S13]  /*0a20*/  ISETP.NE.AND P0, PT, R18, RZ, PT ;  /* 0x000000ff1200720c */ /* 0x000fda0003f05270 */
[----:B------:R-:W-:Y:S05]  /*0a30*/  @!P0 EXIT ;  /* 0x000000000000894d */ /* 0x000fea0003800000 */
[----:B------:R-:W5:Y:S01]  /*0a40*/  LDC R0, c[0x0][0x388] ;  /* 0x0000e200ff007b82 */ /* 0x000f620000000800 */
[----:B------:R-:W-:Y:S02]  /*0a50*/  ISETP.GE.U32.AND P0, PT, R18, 0x4, PT ;  /* 0x000000041200780c */ /* 0x000fe40003f06070 */
[----:B-----5:R-:W-:-:S04]  /*0a60*/  LOP3.LUT R20, R0, 0x3, RZ, 0xc0, !PT ;  /* 0x0000000300147812 */ /* 0x020fc800078ec0ff */
[----:B------:R-:W-:-:S07]  /*0a70*/  ISETP.NE.AND P2, PT, R20, RZ, PT ;  /* 0x000000ff1400720c */ /* 0x000fce0003f45270 */
[----:B------:R-:W-:Y:S06]  /*0a80*/  @!P0 BRA `(.L_x_158) ;  /* 0x0000000000748947 */ /* 0x000fec0003800000 */
[----:B------:R-:W-:-:S04]  /*0a90*/  LEA R19, R8, R7, 0x7 ;  /* 0x0000000708137211 */ /* 0x000fc800078e38ff */
[----:B------:R-:W-:-:S13]  /*0aa0*/  ISETP.GE.AND P0, PT, R19, R6, PT ;  /* 0x000000061300720c */ /* 0x000fda0003f06270 */
[----:B0-----:R-:W-:-:S06]  /*0ab0*/  @!P0 IMAD.WIDE R10, R19, 0x4, R4 ;  /* 0x00000004130a8825 */ /* 0x001fcc00078e0204 */
[----:B------:R-:W5:Y:S01]  /*0ac0*/  @!P0 LDG.E R10, desc[UR4][R10.64] ;  /* 0x000000040a0a8981 */ /* 0x000f62000c1e1900 */
[C---:B------:R-:W-:Y:S01]  /*0ad0*/  IADD3 R17, PT, PT, R19.reuse, 0x80, RZ ;  /* 0x0000008013117810 */ /* 0x040fe20007ffe0ff */
[----:B-1234-:R-:W-:-:S03]  /*0ae0*/  @!P0 IMAD.WIDE R12, R19, 0x4, R2 ;  /* 0x00000004130c8825 */ /* 0x01efc600078e0202 */
[----:B------:R-:W-:-:S13]  /*0af0*/  ISETP.GE.AND P1, PT, R17, R6, PT ;  /* 0x000000061100720c */ /* 0x000fda0003f26270 */
[----:B------:R-:W-:-:S04]  /*0b00*/  @!P1 IMAD.WIDE R14, R17, 0x4, R4 ;  /* 0x00000004110e9825 */ /* 0x000fc800078e0204 */
[----:B-----5:R-:W-:-:S05]  /*0b10*/  @!P0 FADD R9, R10, 1 ;  /* 0x3f8000000a098421 */ /* 0x020fca0000000000 */
[----:B------:R0:W-:Y:S04]  /*0b20*/  @!P0 STG.E desc[UR4][R12.64], R9 ;  /* 0x000000090c008986 */ /* 0x0001e8000c101904 */
[----:B------:R-:W2:Y:S01]  /*0b30*/  @!P1 LDG.E R14, desc[UR4][R14.64] ;  /* 0x000000040e0e9981 */ /* 0x000ea2000c1e1900 */
[----:B------:R-:W-:Y:S02]  /*0b40*/  VIADD R23, R19, 0x100 ;  /* 0x0000010013177836 */ /* 0x000fe40000000000 */
[----:B------:R-:W-:-:S03]  /*0b50*/  @!P1 IMAD.WIDE R16, R17, 0x4, R2 ;  /* 0x0000000411109825 */ /* 0x000fc600078e0202 */
[----:B------:R-:W-:-:S13]  /*0b60*/  ISETP.GE.AND P0, PT, R23, R6, PT ;  /* 0x000000061700720c */ /* 0x000fda0003f06270 */
[----:B------:R-:W-:-:S04]  /*0b70*/  @!P0 IMAD.WIDE R10, R23, 0x4, R4 ;  /* 0x00000004170a8825 */ /* 0x000fc800078e0204 */
[----:B--2---:R-:W-:-:S05]  /*0b80*/  @!P1 FADD R21, R14, 1 ;  /* 0x3f8000000e159421 */ /* 0x004fca0000000000 */
[----:B------:R1:W-:Y:S04]  /*0b90*/  @!P1 STG.E desc[UR4][R16.64], R21 ;  /* 0x0000001510009986 */ /* 0x0003e8000c101904 */
[----:B------:R-:W2:Y:S01]  /*0ba0*/  @!P0 LDG.E R10, desc[UR4][R10.64] ;  /* 0x000000040a0a8981 */ /* 0x000ea2000c1e1900 */
[----:B------:R-:W-:Y:S01]  /*0bb0*/  IADD3 R19, PT, PT, R19, 0x180, RZ ;  /* 0x0000018013137810 */ /* 0x000fe20007ffe0ff */
[----:B0-----:R-:W-:-:S03]  /*0bc0*/  @!P0 IMAD.WIDE R12, R23, 0x4, R2 ;  /* 0x00000004170c8825 */ /* 0x001fc600078e0202 */
[----:B------:R-:W-:-:S13]  /*0bd0*/  ISETP.GE.AND P1, PT, R19, R6, PT ;  /* 0x000000061300720c */ /* 0x000fda0003f26270 */
[----:B------:R-:W-:-:S04]  /*0be0*/  @!P1 IMAD.WIDE R14, R19, 0x4, R4 ;  /* 0x00000004130e9825 */ /* 0x000fc800078e0204 */
[----:B--2---:R-:W-:-:S05]  /*0bf0*/  @!P0 FADD R9, R10, 1 ;  /* 0x3f8000000a098421 */ /* 0x004fca0000000000 */
[----:B------:R1:W-:Y:S04]  /*0c00*/  @!P0 STG.E desc[UR4][R12.64], R9 ;  /* 0x000000090c008986 */ /* 0x0003e8000c101904 */
[----:B------:R-:W2:Y:S01]  /*0c10*/  @!P1 LDG.E R14, desc[UR4][R14.64] ;  /* 0x000000040e0e9981 */ /* 0x000ea2000c1e1900 */
[----:B------:R-:W-:Y:S01]  /*0c20*/  @!P1 IMAD.WIDE R18, R19, 0x4, R2 ;  /* 0x0000000413129825 */ /* 0x000fe200078e0202 */
[----:B------:R-:W-:-:S03]  /*0c30*/  IADD3 R8, PT, PT, R8, 0x4, RZ ;  /* 0x0000000408087810 */ /* 0x000fc60007ffe0ff */
[----:B--2---:R-:W-:-:S05]  /*0c40*/  @!P1 FADD R23, R14, 1 ;  /* 0x3f8000000e179421 */ /* 0x004fca0000000000 */
[----:B------:R1:W-:Y:S02]  /*0c50*/  @!P1 STG.E desc[UR4][R18.64], R23 ;  /* 0x0000001712009986 */ /* 0x0003e4000c101904 */
.L_x_158:
[----:B------:R-:W-:Y:S05]  /*0c60*/  @!P2 EXIT ;  /* 0x000000000000a94d */ /* 0x000fea0003800000 */
[----:B------:R-:W-:Y:S02]  /*0c70*/  ISETP.NE.AND P0, PT, R20, 0x1, PT ;  /* 0x000000011400780c */ /* 0x000fe40003f05270 */
[----:B------:R-:W-:-:S04]  /*0c80*/  LOP3.LUT R0, R0, 0x1, RZ, 0xc0, !PT ;  /* 0x0000000100007812 */ /* 0x000fc800078ec0ff */
[----:B------:R-:W-:-:S07]  /*0c90*/  ISETP.NE.U32.AND P2, PT, R0, 0x1, PT ;  /* 0x000000010000780c */ /* 0x000fce0003f45070 */
[----:B------:R-:W-:Y:S06]  /*0ca0*/  @!P0 BRA `(.L_x_159) ;  /* 0x00000000003c8947 */ /* 0x000fec0003800000 */
[----:B01234-:R-:W-:-:S05]  /*0cb0*/  IMAD R13, R8, 0x80, R7 ;  /* 0x00000080080d7824 */ /* 0x01ffca00078e0207 */
[----:B------:R-:W-:-:S13]  /*0cc0*/  ISETP.GE.AND P0, PT, R13, R6, PT ;  /* 0x000000060d00720c */ /* 0x000fda0003f06270 */
[----:B------:R-:W-:-:S06]  /*0cd0*/  @!P0 IMAD.WIDE R10, R13, 0x4, R4 ;  /* 0x000000040d0a8825 */ /* 0x000fcc00078e0204 */
[----:B------:R-:W2:Y:S01]  /*0ce0*/  @!P0 LDG.E R10, desc[UR4][R10.64] ;  /* 0x000000040a0a8981 */ /* 0x000ea2000c1e1900 */
[C---:B------:R-:W-:Y:S01]  /*0cf0*/  IADD3 R17, PT, PT, R13.reuse, 0x80, RZ ;  /* 0x000000800d117810 */ /* 0x040fe20007ffe0ff */
[----:B------:R-:W-:-:S03]  /*0d00*/  @!P0 IMAD.WIDE R12, R13, 0x4, R2 ;  /* 0x000000040d0c8825 */ /* 0x000fc600078e0202 */
        /* <DEDUP_REMOVED lines=9> */
.L_x_159:
[----:B------:R-:W-:Y:S05]  /*0da0*/  @P2 EXIT ;  /* 0x000000000000294d */ /* 0x000fea0003800000 */
[----:B------:R-:W-:-:S05]  /*0db0*/  IMAD R7, R8, 0x80, R7 ;  /* 0x0000008008077824 */ /* 0x000fca00078e0207 */
[----:B------:R-:W-:-:S13]  /*0dc0*/  ISETP.GE.AND P0, PT, R7, R6, PT ;  /* 0x000000060700720c */ /* 0x000fda0003f06270 */
[----:B------:R-:W-:Y:S05]  /*0dd0*/  @P0 EXIT ;  /* 0x000000000000094d */ /* 0x000fea0003800000 */
[----:B------:R-:W-:-:S06]  /*0de0*/  IMAD.WIDE R4, R7, 0x4, R4 ;  /* 0x0000000407047825 */ /* 0x000fcc00078e0204 */
[----:B------:R-:W5:Y:S01]  /*0df0*/  LDG.E R4, desc[UR4][R4.64] ;  /* 0x0000000404047981 */ /* 0x000f62000c1e1900 */
[----:B------:R-:W-:-:S04]  /*0e00*/  IMAD.WIDE R2, R7, 0x4, R2 ;  /* 0x0000000407027825 */ /* 0x000fc800078e0202 */
[----:B-----5:R-:W-:-:S05]  /*0e10*/  FADD R7, R4, 1 ;  /* 0x3f80000004077421 */ /* 0x020fca0000000000 */
[----:B------:R-:W-:Y:S01]  /*0e20*/  STG.E desc[UR4][R2.64], R7 ;  /* 0x0000000702007986 */ /* 0x000fe2000c101904 */
[----:B------:R-:W-:Y:S05]  /*0e30*/  EXIT ;  /* 0x000000000000794d */ /* 0x000fea0003800000 */
.L_x_141:
[----:B------:R-:W-:-:S13]  /*0e40*/  ISETP.GE.AND P0, PT, R0, 0x1, PT ;  /* 0x000000010000780c */ /* 0x000fda0003f06270 */
[----:B------:R-:W-:Y:S05]  /*0e50*/  @!P0 EXIT ;  /* 0x000000000000894d */ /* 0x000fea0003800000 */
[C---:B------:R-:W-:Y:S01]  /*0e60*/  ISETP.GE.U32.AND P1, PT, R0.reuse, 0x10, PT ;  /* 0x000000100000780c */ /* 0x040fe20003f26070 */
[----:B------:R-:W-:Y:S01]  /*0e70*/  HFMA2 R6, -RZ, RZ, 0, 0 ;  /* 0x00000000ff067431 */ /* 0x000fe200000001ff */
[----:B------:R-:W-:-:S04]  /*0e80*/  LOP3.LUT R20, R0, 0xf, RZ, 0xc0, !PT ;  /* 0x0000000f00147812 */ /* 0x000fc800078ec0ff */
[----:B------:R-:W-:-:S07]  /*0e90*/  ISETP.NE.AND P0, PT, R20, RZ, PT ;  /* 0x000000ff1400720c */ /* 0x000fce0003f05270 */
[----:B------:R-:W-:Y:S06]  /*0ea0*/  @!P1 BRA `(.L_x_160) ;  /* 0x0000000400189947 */ /* 0x000fec0003800000 */
[C---:B------:R-:W-:Y:S01]  /*0eb0*/  IMAD.WIDE.U32 R14, R7.reuse, 0x4, RZ ;  /* 0x00000004070e7825 */ /* 0x040fe200078e00ff */
[----:B------:R-:W-:Y:S02]  /*0ec0*/  LOP3.LUT R6, R0, 0x7ffffff0, RZ, 0xc0, !PT ;  /* 0x7ffffff000067812 */ /* 0x000fe400078ec0ff */
[----:B------:R-:W-:Y:S02]  /*0ed0*/  IADD3 R12, PT, PT, R7, 0x480, RZ ;  /* 0x00000480070c7810 */ /* 0x000fe40007ffe0ff */
[----:B------:R-:W-:Y:S01]  /*0ee0*/  LOP3.LUT R13, R14, 0x1000, RZ, 0xfc, !PT ;  /* 0x000010000e0d7812 */ /* 0x000fe200078efcff */
[----:B------:R-:W-:-:S07]  /*0ef0*/  IMAD.MOV R14, RZ, RZ, -R6 ;  /* 0x000000ffff0e7224 */ /* 0x000fce00078e0a06 */
.L_x_161:
[----:B------:R-:W-:-:S04]  /*0f00*/  IADD3 R10, P1, PT, R13, R4, RZ ;  /* 0x000000040d0a7210 */ /* 0x000fc80007f3e0ff */
[----:B0-----:R-:W-:-:S05]  /*0f10*/  IADD3.X R11, PT, PT, R15, R5, RZ, P1, !PT ;  /* 0x000000050f0b7210 */ /* 0x001fca0000ffe4ff */
[----:B------:R-:W2:Y:S01]  /*0f20*/  LDG.E R16, desc[UR4][R10.64+-0x1000] ;  /* 0xfff000040a107981 */ /* 0x000ea2000c1e1900 */
[----:B------:R-:W-:-:S04]  /*0f30*/  IADD3 R8, P1, PT, R13, R2, RZ ;  /* 0x000000020d087210 */ /* 0x000fc80007f3e0ff */
[----:B------:R-:W-:Y:S01]  /*0f40*/  IADD3.X R9, PT, PT, R15, R3, RZ, P1, !PT ;  /* 0x000000030f097210 */ /* 0x000fe20000ffe4ff */
[----:B--2---:R-:W-:-:S05]  /*0f50*/  FADD R17, R16, 1 ;  /* 0x3f80000010117421 */ /* 0x004fca0000000000 */
[----:B------:R0:W-:Y:S04]  /*0f60*/  STG.E desc[UR4][R8.64+-0x1000], R17 ;  /* 0xfff0001108007986 */ /* 0x0001e8000c101904 */
[----:B------:R-:W2:Y:S02]  /*0f70*/  LDG.E R16, desc[UR4][R10.64+-0xe00] ;  /* 0xfff200040a107981 */ /* 0x000ea4000c1e1900 */
[----:B--2---:R-:W-:-:S05]  /*0f80*/  FADD R19, R16, 1 ;  /* 0x3f80000010137421 */ /* 0x004fca0000000000 */
[----:B------:R-:W-:Y:S04]  /*0f90*/  STG.E desc[UR4][R8.64+-0xe00], R19 ;  /* 0xfff2001308007986 */ /* 0x000fe8000c101904 */
[----:B------:R-:W2:Y:S02]  /*0fa0*/  LDG.E R16, desc[UR4][R10.64+-0xc00] ;  /* 0xfff400040a107981 */ /* 0x000ea4000c1e1900 */
[----:B--2---:R-:W-:-:S05]  /*0fb0*/  FADD R21, R16, 1 ;  /* 0x3f80000010157421 */ /* 0x004fca0000000000 */
[----:B------:R1:W-:Y:S04]  /*0fc0*/  STG.E desc[UR4][R8.64+-0xc00], R21 ;  /* 0xfff4001508007986 */ /* 0x0003e8000c101904 */
[----:B------:R-:W2:Y:S02]  /*0fd0*/  LDG.E R16, desc[UR4][R10.64+-0xa00] ;  /* 0xfff600040a107981 */ /* 0x000ea4000c1e1900 */
[----:B--2---:R-:W-:-:S05]  /*0fe0*/  FADD R23, R16, 1 ;  /* 0x3f80000010177421 */ /* 0x004fca0000000000 */
[----:B------:R2:W-:Y:S04]  /*0ff0*/  STG.E desc[UR4][R8.64+-0xa00], R23 ;  /* 0xfff6001708007986 */ /* 0x0005e8000c101904 */
[----:B------:R-:W0:Y:S02]  /*1000*/  LDG.E R16, desc[UR4][R10.64+-0x800] ;  /* 0xfff800040a107981 */ /* 0x000e24000c1e1900 */
[----:B0-----:R-:W-:-:S05]  /*1010*/  FADD R17, R16, 1 ;  /* 0x3f80000010117421 */ /* 0x001fca0000000000 */
[----:B------:R0:W-:Y:S04]  /*1020*/  STG.E desc[UR4][R8.64+-0x800], R17 ;  /* 0xfff8001108007986 */ /* 0x0001e8000c101904 */
[----:B------:R-:W3:Y:S02]  /*1030*/  LDG.E R16, desc[UR4][R10.64+-0x600] ;  /* 0xfffa00040a107981 */ /* 0x000ee4000c1e1900 */
[----:B---3--:R-:W-:-:S05]  /*1040*/  FADD R25, R16, 1 ;  /* 0x3f80000010197421 */ /* 0x008fca0000000000 */
[----:B------:R3:W-:Y:S04]  /*1050*/  STG.E desc[UR4][R8.64+-0x600], R25 ;  /* 0xfffa001908007986 */ /* 0x0007e8000c101904 */
[----:B------:R-:W1:Y:S02]  /*1060*/  LDG.E R16, desc[UR4][R10.64+-0x400] ;  /* 0xfffc00040a107981 */ /* 0x000e64000c1e1900 */
[----:B-1----:R-:W-:-:S05]  /*1070*/  FADD R21, R16, 1 ;  /* 0x3f80000010157421 */ /* 0x002fca0000000000 */
[----:B------:R1:W-:Y:S04]  /*1080*/  STG.E desc[UR4][R8.64+-0x400], R21 ;  /* 0xfffc001508007986 */ /* 0x0003e8000c101904 */
[----:B------:R-:W2:Y:S01]  /*1090*/  LDG.E R16, desc[UR4][R10.64+-0x200] ;  /* 0xfffe00040a107981 */ /* 0x000ea2000c1e1900 */
[----:B------:R-:W-:Y:S01]  /*10a0*/  MOV R19, 0x0 ;  /* 0x0000000000137802 */ /* 0x000fe20000000f00 */
[----:B------:R-:W-:Y:S02]  /*10b0*/  IMAD.MOV.U32 R18, RZ, RZ, 0x600 ;  /* 0x00000600ff127424 */ /* 0x000fe400078e00ff */
[----:B--2---:R-:W-:-:S05]  /*10c0*/  FADD R23, R16, 1 ;  /* 0x3f80000010177421 */ /* 0x004fca0000000000 */
[----:B------:R2:W-:Y:S04]  /*10d0*/  STG.E desc[UR4][R8.64+-0x200], R23 ;  /* 0xfffe001708007986 */ /* 0x0005e8000c101904 */
[----:B------:R-:W3:Y:S01]  /*10e0*/  LDG.E R22, desc[UR4][R10.64] ;  /* 0x000000040a167981 */ /* 0x000ee2000c1e1900 */
[----:B------:R-:W-:-:S03]  /*10f0*/  IMAD.WIDE R18, R12, 0x4, R18 ;  /* 0x000000040c127825 */ /* 0x000fc600078e0212 */
[----:B------:R-:W-:-:S04]  /*1100*/  IADD3 R16, P1, PT, R18, R4, RZ ;  /* 0x0000000412107210 */ /* 0x000fc80007f3e0ff */
[----:B0-----:R-:W-:Y:S01]  /*1110*/  IADD3.X R17, PT, PT, R19, R5, RZ, P1, !PT ;  /* 0x0000000513117210 */ /* 0x001fe20000ffe4ff */
[----:B---3--:R-:W-:-:S05]  /*1120*/  FADD R25, R22, 1 ;  /* 0x3f80000016197421 */ /* 0x008fca0000000000 */
[----:B------:R0:W-:Y:S04]  /*1130*/  STG.E desc[UR4][R8.64], R25 ;  /* 0x0000001908007986 */ /* 0x0001e8000c101904 */
[----:B-1----:R-:W3:Y:S01]  /*1140*/  LDG.E R21, desc[UR4][R16.64+-0x600] ;  /* 0xfffa000410157981 */ /* 0x002ee2000c1e1900 */
[----:B------:R-:W-:-:S05]  /*1150*/  IADD3 R18, P1, PT, R18, R2, RZ ;  /* 0x0000000212127210 */ /* 0x000fca0007f3e0ff */
[----:B------:R-:W-:Y:S02]  /*1160*/  IMAD.X R19, R19, 0x1, R3, P1 ;  /* 0x0000000113137824 */ /* 0x000fe400008e0603 */
[----:B---3--:R-:W-:-:S05]  /*1170*/  FADD R21, R21, 1 ;  /* 0x3f80000015157421 */ /* 0x008fca0000000000 */
[----:B------:R1:W-:Y:S04]  /*1180*/  STG.E desc[UR4][R18.64+-0x600], R21 ;  /* 0xfffa001512007986 */ /* 0x0003e8000c101904 */
[----:B------:R-:W3:Y:S02]  /*1190*/  LDG.E R10, desc[UR4][R16.64+-0x400] ;  /* 0xfffc0004100a7981 */ /* 0x000ee4000c1e1900 */
[----:B---3--:R-:W-:-:S05]  /*11a0*/  FADD R11, R10, 1 ;  /* 0x3f8000000a0b7421 */ /* 0x008fca0000000000 */
[----:B------:R3:W-:Y:S04]  /*11b0*/  STG.E desc[UR4][R18.64+-0x400], R11 ;  /* 0xfffc000b12007986 */ /* 0x0007e8000c101904 */
[----:B------:R-:W2:Y:S02]  /*11c0*/  LDG.E R10, desc[UR4][R16.64+-0x200] ;  /* 0xfffe0004100a7981 */ /* 0x000ea4000c1e1900 */
[----:B--2---:R-:W-:-:S05]  /*11d0*/  FADD R23, R10, 1 ;  /* 0x3f8000000a177421 */ /* 0x004fca0000000000 */
[----:B------:R2:W-:Y:S04]  /*11e0*/  STG.E desc[UR4][R18.64+-0x200], R23 ;  /* 0xfffe001712007986 */ /* 0x0005e8000c101904 */
[----:B0-----:R-:W4:Y:S02]  /*11f0*/  LDG.E R8, desc[UR4][R16.64] ;  /* 0x0000000410087981 */ /* 0x001f24000c1e1900 */
[----:B----4-:R-:W-:-:S05]  /*1200*/  FADD R9, R8, 1 ;  /* 0x3f80000008097421 */ /* 0x010fca0000000000 */
[----:B------:R0:W-:Y:S04]  /*1210*/  STG.E desc[UR4][R18.64], R9 ;  /* 0x0000000912007986 */ /* 0x0001e8000c101904 */
[----:B------:R-:W1:Y:S02]  /*1220*/  LDG.E R8, desc[UR4][R16.64+0x200] ;  /* 0x0002000410087981 */ /* 0x000e64000c1e1900 */
[----:B-1----:R-:W-:-:S05]  /*1230*/  FADD R21, R8, 1 ;  /* 0x3f80000008157421 */ /* 0x002fca0000000000 */
[----:B------:R0:W-:Y:S04]  /*1240*/  STG.E desc[UR4][R18.64+0x200], R21 ;  /* 0x0002001512007986 */ /* 0x0001e8000c101904 */
[----:B------:R-:W3:Y:S02]  /*1250*/  LDG.E R8, desc[UR4][R16.64+0x400] ;  /* 0x0004000410087981 */ /* 0x000ee4000c1e1900 */
[----:B---3--:R-:W-:-:S05]  /*1260*/  FADD R11, R8, 1 ;  /* 0x3f800000080b7421 */ /* 0x008fca0000000000 */
[----:B------:R0:W-:Y:S04]  /*1270*/  STG.E desc[UR4][R18.64+0x400], R11 ;  /* 0x0004000b12007986 */ /* 0x0001e8000c101904 */
[----:B------:R-:W2:Y:S01]  /*1280*/  LDG.E R8, desc[UR4][R16.64+0x600] ;  /* 0x0006000410087981 */ /* 0x000ea2000c1e1900 */
[----:B------:R-:W-:Y:S01]  /*1290*/  IADD3 R14, PT, PT, R14, 0x10, RZ ;  /* 0x000000100e0e7810 */ /* 0x000fe20007ffe0ff */
[----:B------:R-:W-:Y:S01]  /*12a0*/  VIADD R12, R12, 0x800 ;  /* 0x000008000c0c7836 */ /* 0x000fe20000000000 */
[----:B------:R-:W-:Y:S02]  /*12b0*/  IADD3 R13, P2, PT, R13, 0x2000, RZ ;  /* 0x000020000d0d7810 */ /* 0x000fe40007f5e0ff */
[----:B------:R-:W-:Y:S02]  /*12c0*/  ISETP.NE.AND P1, PT, R14, RZ, PT ;  /* 0x000000ff0e00720c */ /* 0x000fe40003f25270 */
[----:B------:R-:W-:Y:S01]  /*12d0*/  IADD3.X R15, PT, PT, RZ, R15, RZ, P2, !PT ;  /* 0x0000000fff0f7210 */ /* 0x000fe200017fe4ff */
[----:B--2---:R-:W-:-:S05]  /*12e0*/  FADD R23, R8, 1 ;  /* 0x3f80000008177421 */ /* 0x004fca0000000000 */
[----:B------:R0:W-:Y:S05]  /*12f0*/  STG.E desc[UR4][R18.64+0x600], R23 ;  /* 0x0006001712007986 */ /* 0x0001ea000c101904 */
[----:B------:R-:W-:Y:S05]  /*1300*/  @P1 BRA `(.L_x_161) ;  /* 0xfffffff800fc1947 */ /* 0x000fea000383ffff */
.L_x_160:
[----:B------:R-:W-:Y:S05]  /*1310*/  @!P0 EXIT ;  /* 0x000000000000894d */ /* 0x000fea0003800000 */
[----:B------:R-:W-:Y:S02]  /*1320*/  ISETP.GE.U32.AND P0, PT, R20, 0x8, PT ;  /* 0x000000081400780c */ /* 0x000fe40003f06070 */
[----:B------:R-:W-:-:S04]  /*1330*/  LOP3.LUT R14, R0, 0x7, RZ, 0xc0, !PT ;  /* 0x00000007000e7812 */ /* 0x000fc800078ec0ff */
[----:B------:R-:W-:-:S07]  /*1340*/  ISETP.NE.AND P1, PT, R14, RZ, PT ;  /* 0x000000ff0e00720c */ /* 0x000fce0003f25270 */
[----:B------:R-:W-:Y:S06]  /*1350*/  @!P0 BRA `(.L_x_162) ;  /* 0x0000000000708947 */ /* 0x000fec0003800000 */
[----:B0-----:R-:W-:-:S05]  /*1360*/  LEA R11, R6, R7, 0x7 ;  /* 0x00000007060b7211 */ /* 0x001fca00078e38ff */
[----:B------:R-:W-:-:S05]  /*1370*/  IMAD.WIDE R8, R11, 0x4, R4 ;  /* 0x000000040b087825 */ /* 0x000fca00078e0204 */
[----:B------:R-:W2:Y:S01]  /*1380*/  LDG.E R12, desc[UR4][R8.64] ;  /* 0x00000004080c7981 */ /* 0x000ea2000c1e1900 */
[----:B------:R-:W-:-:S04]  /*1390*/  IMAD.WIDE R10, R11, 0x4, R2 ;  /* 0x000000040b0a7825 */ /* 0x000fc800078e0202 */
[----:B--2---:R-:W-:-:S05]  /*13a0*/  FADD R13, R12, 1 ;  /* 0x3f8000000c0d7421 */ /* 0x004fca0000000000 */
[----:B------:R0:W-:Y:S04]  /*13b0*/  STG.E desc[UR4][R10.64], R13 ;  /* 0x0000000d0a007986 */ /* 0x0001e8000c101904 */
[----:B------:R-:W2:Y:S02]  /*13c0*/  LDG.E R12, desc[UR4][R8.64+0x200] ;  /* 0x00020004080c7981 */ /* 0x000ea4000c1e1900 */
[----:B--2---:R-:W-:-:S05]  /*13d0*/  FADD R15, R12, 1 ;  /* 0x3f8000000c0f7421 */ /* 0x004fca0000000000 */
[----:B------:R1:W-:Y:S04]  /*13e0*/  STG.E desc[UR4][R10.64+0x200], R15 ;  /* 0x0002000f0a007986 */ /* 0x0003e8000c101904 */
[----:B------:R-:W2:Y:S02]  /*13f0*/  LDG.E R12, desc[UR4][R8.64+0x400] ;  /* 0x00040004080c7981 */ /* 0x000ea4000c1e1900 */
[----:B--2---:R-:W-:-:S05]  /*1400*/  FADD R17, R12, 1 ;  /* 0x3f8000000c117421 */ /* 0x004fca0000000000 */
[----:B------:R2:W-:Y:S04]  /*1410*/  STG.E desc[UR4][R10.64+0x400], R17 ;  /* 0x000400110a007986 */ /* 0x0005e8000c101904 */
[----:B------:R-:W3:Y:S02]  /*1420*/  LDG.E R12, desc[UR4][R8.64+0x600] ;  /* 0x00060004080c7981 */ /* 0x000ee4000c1e1900 */
[----:B---3--:R-:W-:-:S05]  /*1430*/  FADD R19, R12, 1 ;  /* 0x3f8000000c137421 */ /* 0x008fca0000000000 */
[----:B------:R3:W-:Y:S04]  /*1440*/  STG.E desc[UR4][R10.64+0x600], R19 ;  /* 0x000600130a007986 */ /* 0x0007e8000c101904 */
[----:B------:R-:W0:Y:S02]  /*1450*/  LDG.E R12, desc[UR4][R8.64+0x800] ;  /* 0x00080004080c7981 */ /* 0x000e24000c1e1900 */
[----:B0-----:R-:W-:-:S05]  /*1460*/  FADD R13, R12, 1 ;  /* 0x3f8000000c0d7421 */ /* 0x001fca0000000000 */
[----:B------:R4:W-:Y:S04]  /*1470*/  STG.E desc[UR4][R10.64+0x800], R13 ;  /* 0x0008000d0a007986 */ /* 0x0009e8000c101904 */
[----:B------:R-:W1:Y:S02]  /*1480*/  LDG.E R12, desc[UR4][R8.64+0xa00] ;  /* 0x000a0004080c7981 */ /* 0x000e64000c1e1900 */
[----:B-1----:R-:W-:-:S05]  /*1490*/  FADD R15, R12, 1 ;  /* 0x3f8000000c0f7421 */ /* 0x002fca0000000000 */
[----:B------:R4:W-:Y:S04]  /*14a0*/  STG.E desc[UR4][R10.64+0xa00], R15 ;  /* 0x000a000f0a007986 */ /* 0x0009e8000c101904 */
[----:B------:R-:W2:Y:S02]  /*14b0*/  LDG.E R12, desc[UR4][R8.64+0xc00] ;  /* 0x000c0004080c7981 */ /* 0x000ea4000c1e1900 */
[----:B--2---:R-:W-:-:S05]  /*14c0*/  FADD R17, R12, 1 ;  /* 0x3f8000000c117421 */ /* 0x004fca0000000000 */
[----:B------:R4:W-:Y:S04]  /*14d0*/  STG.E desc[UR4][R10.64+0xc00], R17 ;  /* 0x000c00110a007986 */ /* 0x0009e8000c101904 */
[----:B------:R-:W3:Y:S01]  /*14e0*/  LDG.E R12, desc[UR4][R8.64+0xe00] ;  /* 0x000e0004080c7981 */ /* 0x000ee2000c1e1900 */
[----:B------:R-:W-:Y:S01]  /*14f0*/  IADD3 R6, PT, PT, R6, 0x8, RZ ;  /* 0x0000000806067810 */ /* 0x000fe20007ffe0ff */
[----:B---3--:R-:W-:-:S05]  /*1500*/  FADD R19, R12, 1 ;  /* 0x3f8000000c137421 */ /* 0x008fca0000000000 */
[----:B------:R4:W-:Y:S02]  /*1510*/  STG.E desc[UR4][R10.64+0xe00], R19 ;  /* 0x000e00130a007986 */ /* 0x0009e4000c101904 */
.L_x_162:
[----:B------:R-:W-:Y:S05]  /*1520*/  @!P1 EXIT ;  /* 0x000000000000994d */ /* 0x000fea0003800000 */
[----:B------:R-:W-:Y:S02]  /*1530*/  ISETP.GE.U32.AND P0, PT, R14, 0x4, PT ;  /* 0x000000040e00780c */ /* 0x000fe40003f06070 */
[----:B------:R-:W-:-:S04]  /*1540*/  LOP3.LUT R12, R0, 0x3, RZ, 0xc0, !PT ;  /* 0x00000003000c7812 */ /* 0x000fc800078ec0ff */
[----:B------:R-:W-:-:S07]  /*1550*/  ISETP.NE.AND P1, PT, R12, RZ, PT ;  /* 0x000000ff0c00720c */ /* 0x000fce0003f25270 */
[----:B------:R-:W-:Y:S06]  /*1560*/  @!P0 BRA `(.L_x_163) ;  /* 0x0000000000408947 */ /* 0x000fec0003800000 */
[----:B0-----:R-:W-:-:S04]  /*1570*/  IMAD R9, R6, 0x80, R7 ;  /* 0x0000008006097824 */ /* 0x001fc800078e0207 */
[----:B----4-:R-:W-:-:S05]  /*1580*/  IMAD.WIDE R10, R9, 0x4, R4 ;  /* 0x00000004090a7825 */ /* 0x010fca00078e0204 */
        /* <DEDUP_REMOVED lines=10> */
[----:B------:R-:W2:Y:S01]  /*1630*/  LDG.E R0, desc[UR4][R10.64+0x600] ;  /* 0x000600040a007981 */ /* 0x000ea2000c1e1900 */
[----:B------:R-:W-:Y:S01]  /*1640*/  IADD3 R6, PT, PT, R6, 0x4, RZ ;  /* 0x0000000406067810 */ /* 0x000fe20007ffe0ff */
[----:B--2---:R-:W-:-:S05]  /*1650*/  FADD R19, R0, 1 ;  /* 0x3f80000000137421 */ /* 0x004fca0000000000 */
[----:B------:R1:W-:Y:S02]  /*1660*/  STG.E desc[UR4][R8.64+0x600], R19 ;  /* 0x0006001308007986 */ /* 0x0003e4000c101904 */
.L_x_163:
[----:B------:R-:W-:Y:S05]  /*1670*/  @!P1 EXIT ;  /* 0x000000000000994d */ /* 0x000fea0003800000 */
[----:B0---4-:R-:W-:Y:S01]  /*1680*/  LEA R11, R6, R7, 0x7 ;  /* 0x00000007060b7211 */ /* 0x011fe200078e38ff */
[----:B------:R-:W-:-:S07]  /*1690*/  IMAD.MOV R0, RZ, RZ, -R12 ;  /* 0x000000ffff007224 */ /* 0x000fce00078e0a0c */
.L_x_164:
[----:B-1----:R-:W-:-:S06]  /*16a0*/  IMAD.WIDE R8, R11, 0x4, R4 ;  /* 0x000000040b087825 */ /* 0x002fcc00078e0204 */
[----:B------:R-:W2:Y:S01]  /*16b0*/  LDG.E R8, desc[UR4][R8.64] ;  /* 0x0000000408087981 */ /* 0x000ea2000c1e1900 */
[----:B------:R-:W-:Y:S01]  /*16c0*/  IADD3 R0, PT, PT, R0, 0x1, RZ ;  /* 0x0000000100007810 */ /* 0x000fe20007ffe0ff */
[----:B0-----:R-:W-:-:S03]  /*16d0*/  IMAD.WIDE R6, R11, 0x4, R2 ;  /* 0x000000040b067825 */ /* 0x001fc600078e0202 */
[----:B------:R-:W-:Y:S01]  /*16e0*/  ISETP.NE.AND P0, PT, R0, RZ, PT ;  /* 0x000000ff0000720c */ /* 0x000fe20003f05270 */
[----:B--2---:R-:W-:-:S05]  /*16f0*/  FADD R13, R8, 1 ;  /* 0x3f800000080d7421 */ /* 0x004fca0000000000 */
[----:B------:R0:W-:Y:S07]  /*1700*/  STG.E desc[UR4][R6.64], R13 ;  /* 0x0000000d06007986 */ /* 0x0001ee000c101904 */
[----:B------:R-:W-:Y:S05]  /*1710*/  @!P0 EXIT ;  /* 0x000000000000894d */ /* 0x000fea0003800000 */
[----:B------:R-:W-:Y:S01]  /*1720*/  IADD3 R11, PT, PT, R11, 0x80, RZ ;  /* 0x000000800b0b7810 */ /* 0x000fe20007ffe0ff */
[----:B------:R-:W-:Y:S06]  /*1730*/  BRA `(.L_x_164) ;  /* 0xfffffffc00d87947 */ /* 0x000fec000383ffff */
.L_x_165:
        /* <DEDUP_REMOVED lines=12> */
.L_x_191:


//--------------------- .text._ZN3cub18CUB_300001_SM_10006detail9transform16transform_kernelINS2_10policy_hubILb1EN4cuda3std3__45tupleIJPfEEEE10policy1000Ei9incrementS9_JS9_EEEvT0_iT1_T2_DpNS2_10kernel_argIT3_EE --------------------------
	.section	.text._ZN3cub18CUB_300001_SM_10006detail9transform16transform_kernelINS2_10policy_hubILb1EN4cuda3std3__45tupleIJPfEEEE10policy1000Ei9incrementS9_JS9_EEEvT0_iT1_T2_DpNS2_10kernel_argIT3_EE,"ax",@progbits
	.align	128
        .global         _ZN3cub18CUB_300001_SM_10006detail9transform16transform_kernelINS2_10policy_hubILb1EN4cuda3std3__45tupleIJPfEEEE10policy1000Ei9incrementS9_JS9_EEEvT0_iT1_T2_DpNS2_10kernel_argIT3_EE
        .type           _ZN3cub18CUB_300001_SM_10006detail9transform16transform_kernelINS2_10policy_hubILb1EN4cuda3std3__45tupleIJPfEEEE10policy1000Ei9incrementS9_JS9_EEEvT0_iT1_T2_DpNS2_10kernel_argIT3_EE,@function
        .size           _ZN3cub18CUB_300001_SM_10006detail9transform16transform_kernelINS2_10policy_hubILb1EN4cuda3std3__45tupleIJPfEEEE10policy1000Ei9incrementS9_JS9_EEEvT0_iT1_T2_DpNS2_10kernel_argIT3_EE,(.L_x_192 - _ZN3cub18CUB_300001_SM_10006detail9transform16transform_kernelINS2_10policy_hubILb1EN4cuda3std3__45tupleIJPfEEEE10policy1000Ei9incrementS9_JS9_EEEvT0_iT1_T2_DpNS2_10kernel_argIT3_EE)
        .other          _ZN3cub18CUB_300001_SM_10006detail9transform16transform_kernelINS2_10policy_hubILb1EN4cuda3std3__45tupleIJPfEEEE10policy1000Ei9incrementS9_JS9_EEEvT0_iT1_T2_DpNS2_10kernel_argIT3_EE,@"STO_CUDA_ENTRY STV_DEFAULT"
_ZN3cub18CUB_300001_SM_10006detail9transform16transform_kernelINS2_10policy_hubILb1EN4cuda3std3__45tupleIJPfEEEE10policy1000Ei9incrementS9_JS9_EEEvT0_iT1_T2_DpNS2_10kernel_argIT3_EE:
.text._ZN3cub18CUB_300001_SM_10006detail9transform16transform_kernelINS2_10policy_hubILb1EN4cuda3std3__45tupleIJPfEEEE10policy1000Ei9incrementS9_JS9_EEEvT0_iT1_T2_DpNS2_10kernel_argIT3_EE:
[----:B------:R-:W-:Y:S08]  /*0000*/  LDC R1, c[0x0][0x37c] ;  /* 0x0000df00ff017b82 */ /* 0x000ff00000000800 */
[----:B------:R-:W0:Y:S01]  /*0010*/  LDC.64 R8, c[0x0][0x380] ;  /* 0x0000e000ff087b82 */ /* 0x000e220000000a00 */
[----:B------:R-:W1:Y:S01]  /*0020*/  S2R R0, SR_TID.X ;  /* 0x0000000000007919 */ /* 0x000e620000002100 */
[----:B------:R-:W2:Y:S01]  /*0030*/  LDCU.64 UR6, c[0x0][0x358] ;  /* 0x00006b00ff0677ac */ /* 0x000ea20008000a00 */
[----:B------:R-:W-:Y:S05]  /*0040*/  BSSY.RECONVERGENT B0, `(.L_x_166) ;  /* 0x0000016000007945 */ /* 0x000fea0003800200 */
[----:B------:R-:W3:Y:S08]  /*0050*/  S2UR UR4, SR_CTAID.X ;  /* 0x00000000000479c3 */ /* 0x000ef00000002500 */
[----:B------:R-:W4:Y:S01]  /*0060*/  LDC.64 R2, c[0x0][0x398] ;  /* 0x0000e600ff027b82 */ /* 0x000f220000000a00 */
[----:B0-----:R-:W-:-:S07]  /*0070*/  SHF.L.U32 R7, R9, 0x7, RZ ;  /* 0x0000000709077819 */ /* 0x001fce00000006ff */
[----:B------:R-:W0:Y:S01]  /*0080*/  LDC.64 R4, c[0x0][0x390] ;  /* 0x0000e400ff047b82 */ /* 0x000e220000000a00 */
[----:B---3--:R-:W-:Y:S01]  /*0090*/  IMAD R13, R7, UR4, RZ ;  /* 0x00000004070d7c24 */ /* 0x008fe2000f8e02ff */
[----:B-1----:R-:W-:-:S04]  /*00a0*/  SHF.L.U32 R15, R0, 0x7, RZ ;  /* 0x00000007000f7819 */ /* 0x002fc800000006ff */
[----:B------:R-:W-:-:S04]  /*00b0*/  IADD3 R8, PT, PT, -R13, R8, RZ ;  /* 0x000000080d087210 */ /* 0x000fc80007ffe1ff */
[CC--:B------:R-:W-:Y:S02]  /*00c0*/  VIMNMX R6, PT, PT, R7.reuse, R8.reuse, PT ;  /* 0x0000000807067248 */ /* 0x0c0fe40003fe0100 */
[----:B------:R-:W-:Y:S02]  /*00d0*/  ISETP.GT.AND P0, PT, R7, R8, PT ;  /* 0x000000080700720c */ /* 0x000fe40003f04270 */
[----:B------:R-:W-:-:S04]  /*00e0*/  SHF.L.U32 R12, R6, 0x2, RZ ;  /* 0x00000002060c7819 */ /* 0x000fc800000006ff */
[----:B------:R-:W-:-:S13]  /*00f0*/  ISETP.GE.AND P1, PT, R15, R12, PT ;  /* 0x0000000c0f00720c */ /* 0x000fda0003f26270 */
[----:B--2-4-:R-:W-:Y:S05]  /*0100*/  @P1 BRA `(.L_x_167) ;  /* 0x0000000000241947 */ /* 0x014fea0003800000 */
[----:B------:R-:W1:Y:S02]  /*0110*/  LDC.64 R10, c[0x0][0x398] ;  /* 0x0000e600ff0a7b82 */ /* 0x000e640000000a00 */
[----:B-1----:R-:W-:-:S04]  /*0120*/  IMAD.WIDE.U32 R10, R0, 0x80, R10 ;  /* 0x00000080000a7825 */ /* 0x002fc800078e000a */
[----:B------:R-:W-:-:S07]  /*0130*/  IMAD.WIDE R10, R13, 0x4, R10 ;  /* 0x000000040d0a7825 */ /* 0x000fce00078e020a */
.L_x_168:
[----:B------:R-:W-:Y:S01]  /*0140*/  VIADD R15, R15, 0x4000 ;  /* 0x000040000f0f7836 */ /* 0x000fe20000000000 */
[----:B------:R1:W-:Y:S04]  /*0150*/  CCTL.E.PF2 [R10] ;  /* 0x000000000a00798f */ /* 0x0003e80000800100 */
[----:B------:R-:W-:Y:S02]  /*0160*/  ISETP.GE.AND P1, PT, R15, R12, PT ;  /* 0x0000000c0f00720c */ /* 0x000fe40003f26270 */
[----:B-1----:R-:W-:-:S04]  /*0170*/  IADD3 R10, P2, PT, R10, 0x4000, RZ ;  /* 0x000040000a0a7810 */ /* 0x002fc80007f5e0ff */
[----:B------:R-:W-:-:S07]  /*0180*/  IADD3.X R11, PT, PT, RZ, R11, RZ, P2, !PT ;  /* 0x0000000bff0b7210 */ /* 0x000fce00017fe4ff */
[----:B------:R-:W-:Y:S05]  /*0190*/  @!P1 BRA `(.L_x_168) ;  /* 0xfffffffc00e89947 */ /* 0x000fea000383ffff */
.L_x_167:
[----:B------:R-:W-:Y:S05]  /*01a0*/  BSYNC.RECONVERGENT B0 ;  /* 0x0000000000007941 */ /* 0x000fea0003800200 */
.L_x_166:
        /* <DEDUP_REMOVED lines=13> */
[----:B------:R-:W-:Y:S02]  /*0280*/  LOP3.LUT R13, R14, 0x1000, RZ, 0xfc, !PT ;  /* 0x000010000e0d7812 */ /* 0x000fe400078efcff */
[----:B------:R-:W-:-:S07]  /*0290*/  IADD3 R12, PT, PT, -R7, RZ, RZ ;  /* 0x000000ff070c7210 */ /* 0x000fce0007ffe1ff */
.L_x_171:
[----:B------:R-:W-:-:S05]  /*02a0*/  IADD3 R10, P1, PT, R2, R13, RZ ;  /* 0x0000000d020a7210 */ /* 0x000fca0007f3e0ff */
[----:B0-----:R-:W-:-:S05]  /*02b0*/  IMAD.X R11, R3, 0x1, R15, P1 ;  /* 0x00000001030b7824 */ /* 0x001fca00008e060f */
        /* <DEDUP_REMOVED lines=24> */
[----:B------:R-:W-:Y:S01]  /*0440*/  HFMA2 R19, -RZ, RZ, 0, 0 ;  /* 0x00000000ff137431 */ /* 0x000fe200000001ff */
[----:B------:R-:W-:Y:S01]  /*0450*/  MOV R18, 0x600 ;  /* 0x0000060000127802 */ /* 0x000fe20000000f00 */
        /* <DEDUP_REMOVED lines=8> */
[----:B------:R-:W1:Y:S01]  /*04e0*/  LDG.E R14, desc[UR6][R16.64+-0x600] ;  /* 0xfffa0006100e7981 */ /* 0x000e62000c1e1900 */
[----:B------:R-:W-:-:S05]  /*04f0*/  IADD3 R18, P1, PT, R4, R18, RZ ;  /* 0x0000001204127210 */ /* 0x000fca0007f3e0ff */
[----:B------:R-:W-:Y:S02]  /*0500*/  IMAD.X R19, R5, 0x1, R19, P1 ;  /* 0x0000000105137824 */ /* 0x000fe400008e0613 */
[----:B-1----:R-:W-:-:S05]  /*0510*/  FADD R21, R14, 1 ;  /* 0x3f8000000e157421 */ /* 0x002fca0000000000 */
        /* <DEDUP_REMOVED lines=17> */
[----:B------:R-:W-:Y:S02]  /*0630*/  IADD3 R12, PT, PT, R12, 0x10, RZ ;  /* 0x000000100c0c7810 */ /* 0x000fe40007ffe0ff */
[----:B------:R-:W-:Y:S02]  /*0640*/  IADD3 R13, P2, PT, R13, 0x2000, RZ ;  /* 0x000020000d0d7810 */ /* 0x000fe40007f5e0ff */
[----:B------:R-:W-:Y:S02]  /*0650*/  ISETP.NE.AND P1, PT, R12, RZ, PT ;  /* 0x000000ff0c00720c */ /* 0x000fe40003f25270 */
[----:B------:R-:W-:-:S02]  /*0660*/  IADD3.X R15, PT, PT, RZ, R15, RZ, P2, !PT ;  /* 0x0000000fff0f7210 */ /* 0x000fc400017fe4ff */
[----:B------:R-:W-:Y:S01]  /*0670*/  IADD3 R6, PT, PT, R6, 0x800, RZ ;  /* 0x0000080006067810 */ /* 0x000fe20007ffe0ff */
[----:B--2---:R-:W-:-:S05]  /*0680*/  FADD R23, R8, 1 ;  /* 0x3f80000008177421 */ /* 0x004fca0000000000 */
[----:B------:R0:W-:Y:S03]  /*0690*/  STG.E desc[UR6][R18.64+0x600], R23 ;  /* 0x0006001712007986 */ /* 0x0001e6000c101906 */
[----:B------:R-:W-:Y:S05]  /*06a0*/  @P1 BRA `(.L_x_171) ;  /* 0xfffffff800fc1947 */ /* 0x000fea000383ffff */
.L_x_170:
[----:B------:R-:W-:Y:S05]  /*06b0*/  @!P0 EXIT ;  /* 0x000000000000894d */ /* 0x000fea0003800000 */
[----:B------:R-:W1:Y:S01]  /*06c0*/  LDCU UR4, c[0x0][0x384] ;  /* 0x00007080ff0477ac */ /* 0x000e620008000800 */
[----:B------:R-:W-:Y:S01]  /*06d0*/  ISETP.GE.U32.AND P0, PT, R20, 0x8, PT ;  /* 0x000000081400780c */ /* 0x000fe20003f06070 */
[----:B-1----:R-:W-:-:S06]  /*06e0*/  ULOP3.LUT UR5, UR4, 0x7, URZ, 0xc0, !UPT ;  /* 0x0000000704057892 */ /* 0x002fcc000f8ec0ff */
[----:B------:R-:W-:-:S06]  /*06f0*/  ISETP.NE.AND P1, PT, RZ, UR5, PT ;  /* 0x00000005ff007c0c */ /* 0x000fcc000bf25270 */
[----:B------:R-:W-:Y:S07]  /*0700*/  @!P0 BRA `(.L_x_172) ;  /* 0x0000000000708947 */ /* 0x000fee0003800000 */
        /* <DEDUP_REMOVED lines=25> */
[----:B------:R-:W-:Y:S02]  /*08a0*/  VIADD R7, R7, 0x8 ;  /* 0x0000000807077836 */ /* 0x000fe40000000000 */
[----:B---3--:R-:W-:-:S05]  /*08b0*/  FADD R19, R6, 1 ;  /* 0x3f80000006137421 */ /* 0x008fca0000000000 */
[----:B------:R4:W-:Y:S02]  /*08c0*/  STG.E desc[UR6][R10.64+0xe00], R19 ;  /* 0x000e00130a007986 */ /* 0x0009e4000c101906 */
.L_x_172:
[----:B------:R-:W-:Y:S05]  /*08d0*/  @!P1 EXIT ;  /* 0x000000000000994d */ /* 0x000fea0003800000 */
[----:B------:R-:W-:Y:S02]  /*08e0*/  UISETP.GE.U32.AND UP0, UPT, UR5, 0x4, UPT ;  /* 0x000000040500788c */ /* 0x000fe4000bf06070 */
[----:B------:R-:W-:-:S06]  /*08f0*/  ULOP3.LUT UR4, UR4, 0x3, URZ, 0xc0, !UPT ;  /* 0x0000000304047892 */ /* 0x000fcc000f8ec0ff */
[----:B------:R-:W-:Y:S01]  /*0900*/  ISETP.NE.AND P0, PT, RZ, UR4, PT ;  /* 0x00000004ff007c0c */ /* 0x000fe2000bf05270 */
[----:B------:R-:W-:-:S12]  /*0910*/  BRA.U !UP0, `(.L_x_173) ;  /* 0x0000000108407547 */ /* 0x000fd8000b800000 */
[----:B0---4-:R-:W-:-:S05]  /*0920*/  LEA R11, R7, R0, 0x7 ;  /* 0x00000000070b7211 */ /* 0x011fca00078e38ff */
        /* <DEDUP_REMOVED lines=15> */
.L_x_173:
[----:B------:R-:W-:Y:S05]  /*0a20*/  @!P0 EXIT ;  /* 0x000000000000894d */ /* 0x000fea0003800000 */
[----:B01--4-:R-:W-:Y:S01]  /*0a30*/  LEA R11, R7, R0, 0x7 ;  /* 0x00000000070b7211 */ /* 0x013fe200078e38ff */
[----:B------:R-:W-:-:S12]  /*0a40*/  UIADD3 UR4, UPT, UPT, -UR4, URZ, URZ ;  /* 0x000000ff04047290 */ /* 0x000fd8000fffe1ff */
.L_x_174:
[----:B------:R-:W-:-:S06]  /*0a50*/  IMAD.WIDE R8, R11, 0x4, R2 ;  /* 0x000000040b087825 */ /* 0x000fcc00078e0202 */
[----:B------:R-:W2:Y:S01]  /*0a60*/  LDG.E R8, desc[UR6][R8.64] ;  /* 0x0000000608087981 */ /* 0x000ea2000c1e1900 */
[C---:B0-----:R-:W-:Y:S01]  /*0a70*/  IMAD.WIDE R6, R11.reuse, 0x4, R4 ;  /* 0x000000040b067825 */ /* 0x041fe200078e0204 */
[----:B------:R-:W-:Y:S01]  /*0a80*/  UIADD3 UR4, UPT, UPT, UR4, 0x1, URZ ;  /* 0x0000000104047890 */ /* 0x000fe2000fffe0ff */
[----:B------:R-:W-:-:S03]  /*0a90*/  IADD3 R11, PT, PT, R11, 0x80, RZ ;  /* 0x000000800b0b7810 */ /* 0x000fc60007ffe0ff */
[----:B------:R-:W-:Y:S01]  /*0aa0*/  UISETP.NE.AND UP0, UPT, UR4, URZ, UPT ;  /* 0x000000ff0400728c */ /* 0x000fe2000bf05270 */
[----:B--2---:R-:W-:-:S05]  /*0ab0*/  FADD R13, R8, 1 ;  /* 0x3f800000080d7421 */ /* 0x004fca0000000000 */
[----:B------:R0:W-:Y:S03]  /*0ac0*/  STG.E desc[UR6][R6.64], R13 ;  /* 0x0000000d06007986 */ /* 0x0001e6000c101906 */
[----:B------:R-:W-:Y:S05]  /*0ad0*/  BRA.U UP0, `(.L_x_174) ;  /* 0xfffffffd00dc7547 */ /* 0x000fea000b83ffff */
[----:B------:R-:W-:Y:S05]  /*0ae0*/  EXIT ;  /* 0x000000000000794d */ /* 0x000fea0003800000 */
.L_x_169:
[----:B------:R-:W-:-:S13]  /*0af0*/  ISETP.GE.AND P0, PT, R9, 0x1, PT ;  /* 0x000000010900780c */ /* 0x000fda0003f06270 */
[----:B------:R-:W-:Y:S05]  /*0b00*/  @!P0 EXIT ;  /* 0x000000000000894d */ /* 0x000fea0003800000 */
[C---:B------:R-:W-:Y:S01]  /*0b10*/  ISETP.GE.U32.AND P0, PT, R9.reuse, 0x8, PT ;  /* 0x000000080900780c */ /* 0x040fe20003f06070 */
[----:B------:R-:W-:Y:S01]  /*0b20*/  IMAD.MOV.U32 R7, RZ, RZ, RZ ;  /* 0x000000ffff077224 */ /* 0x000fe200078e00ff */
[----:B------:R-:W-:-:S11]  /*0b30*/  LOP3.LUT R20, R9, 0x7, RZ, 0xc0, !PT ;  /* 0x0000000709147812 */ /* 0x000fd600078ec0ff */
[----:B------:R-:W-:Y:S05]  /*0b40*/  @!P0 BRA `(.L_x_175) ;  /* 0x0000000000d08947 */ /* 0x000fea0003800000 */
[----:B------:R-:W-:Y:S02]  /*0b50*/  LOP3.LUT R7, R9, 0x7ffffff8, RZ, 0xc0, !PT ;  /* 0x7ffffff809077812 */ /* 0x000fe400078ec0ff */
[----:B------:R-:W-:-:S07]  /*0b60*/  MOV R12, RZ ;  /* 0x000000ff000c7202 */ /* 0x000fce0000000f00 */
.L_x_178:
[----:B0-----:R-:W-:-:S04]  /*0b70*/  LEA R13, R12, R0, 0x7 ;  /* 0x000000000c0d7211 */ /* 0x001fc800078e38ff */
        /* <DEDUP_REMOVED lines=10> */
[----:B------:R-:W-:Y:S01]  /*0c20*/  IADD3 R21, PT, PT, R13, 0x100, RZ ;  /* 0x000001000d157810 */ /* 0x000fe20007ffe0ff */
[----:B------:R-:W-:-:S03]  /*0c30*/  IMAD.WIDE R10, R11, 0x4, R4 ;  /* 0x000000040b0a7825 */ /* 0x000fc600078e0204 */
[----:B------:R-:W-:Y:S01]  /*0c40*/  ISETP.GE.AND P0, PT, R21, R6, PT ;  /* 0x000000061500720c */ /* 0x000fe20003f06270 */
[----:B------:R-:W-:Y:S02]  /*0c50*/  VIADD R21, R13, 0x180 ;  /* 0x000001800d157836 */ /* 0x000fe40000000000 */
[----:B--2---:R-:W-:-:S05]  /*0c60*/  @!P1 FADD R15, R18, 1 ;  /* 0x3f800000120f9421 */ /* 0x004fca0000000000 */
[----:B------:R1:W-:Y:S05]  /*0c70*/  @!P1 STG.E desc[UR6][R10.64], R15 ;  /* 0x0000000f0a009986 */ /* 0x0003ea000c101906 */
[----:B------:R-:W2:Y:S01]  /*0c80*/  @!P0 LDG.E R14, desc[UR6][R8.64+0x200] ;  /* 0x00020006080e8981 */ /* 0x000ea2000c1e1900 */
[----:B------:R-:W-:Y:S02]  /*0c90*/  ISETP.GE.AND P1, PT, R21, R6, PT ;  /* 0x000000061500720c */ /* 0x000fe40003f26270 */
[----:B0-----:R-:W-:Y:S01]  /*0ca0*/  IADD3 R17, PT, PT, R13, 0x200, RZ ;  /* 0x000002000d117810 */ /* 0x001fe20007ffe0ff */
[----:B--2---:R-:W-:-:S05]  /*0cb0*/  @!P0 FADD R21, R14, 1 ;  /* 0x3f8000000e158421 */ /* 0x004fca0000000000 */
[----:B------:R-:W-:Y:S05]  /*0cc0*/  @!P0 STG.E desc[UR6][R10.64+0x200], R21 ;  /* 0x000200150a008986 */ /* 0x000fea000c101906 */
[----:B------:R-:W2:Y:S01]  /*0cd0*/  @!P1 LDG.E R14, desc[UR6][R8.64+0x400] ;  /* 0x00040006080e9981 */ /* 0x000ea2000c1e1900 */
[----:B------:R-:W-:Y:S02]  /*0ce0*/  ISETP.GE.AND P0, PT, R17, R6, PT ;  /* 0x000000061100720c */ /* 0x000fe40003f06270 */
[----:B-1----:R-:W-:Y:S01]  /*0cf0*/  IADD3 R15, PT, PT, R13, 0x280, RZ ;  /* 0x000002800d0f7810 */ /* 0x002fe20007ffe0ff */
[----:B--2---:R-:W-:-:S05]  /*0d00*/  @!P1 FADD R17, R14, 1 ;  /* 0x3f8000000e119421 */ /* 0x004fca0000000000 */
[----:B------:R0:W-:Y:S05]  /*0d10*/  @!P1 STG.E desc[UR6][R10.64+0x400], R17 ;  /* 0x000400110a009986 */ /* 0x0001ea000c101906 */
[----:B------:R-:W2:Y:S01]  /*0d20*/  @!P0 LDG.E R14, desc[UR6][R8.64+0x600] ;  /* 0x00060006080e8981 */ /* 0x000ea2000c1e1900 */
[----:B------:R-:W-:Y:S02]  /*0d30*/  ISETP.GE.AND P1, PT, R15, R6, PT ;  /* 0x000000060f00720c */ /* 0x000fe40003f26270 */
[----:B------:R-:W-:Y:S01]  /*0d40*/  IADD3 R19, PT, PT, R13, 0x300, RZ ;  /* 0x000003000d137810 */ /* 0x000fe20007ffe0ff */
[----:B--2---:R-:W-:-:S05]  /*0d50*/  @!P0 FADD R15, R14, 1 ;  /* 0x3f8000000e0f8421 */ /* 0x004fca0000000000 */
[----:B------:R1:W-:Y:S05]  /*0d60*/  @!P0 STG.E desc[UR6][R10.64+0x600], R15 ;  /* 0x0006000f0a008986 */ /* 0x0003ea000c101906 */
[----:B------:R-:W2:Y:S01]  /*0d70*/  @!P1 LDG.E R14, desc[UR6][R8.64+0x800] ;  /* 0x00080006080e9981 */ /* 0x000ea2000c1e1900 */
[----:B------:R-:W-:Y:S01]  /*0d80*/  ISETP.GE.AND P0, PT, R19, R6, PT ;  /* 0x000000061300720c */ /* 0x000fe20003f06270 */
[----:B--2---:R-:W-:-:S05]  /*0d90*/  @!P1 FADD R19, R14, 1 ;  /* 0x3f8000000e139421 */ /* 0x004fca0000000000 */
[----:B------:R1:W-:Y:S07]  /*0da0*/  @!P1 STG.E desc[UR6][R10.64+0x800], R19 ;  /* 0x000800130a009986 */ /* 0x0003ee000c101906 */
[----:B------:R-:W0:Y:S01]  /*0db0*/  @!P0 LDG.E R14, desc[UR6][R8.64+0xa00] ;  /* 0x000a0006080e8981 */ /* 0x000e22000c1e1900 */
[----:B------:R-:W-:Y:S01]  /*0dc0*/  IADD3 R13, PT, PT, R13, 0x380, RZ ;  /* 0x000003800d0d7810 */ /* 0x000fe20007ffe0ff */
[----:B------:R-:W-:Y:S01]  /*0dd0*/  VIADD R12, R12, 0x8 ;  /* 0x000000080c0c7836 */ /* 0x000fe20000000000 */
[----:B------:R-:W-:Y:S04]  /*0de0*/  BSSY.RECONVERGENT B0, `(.L_x_176) ;  /* 0x0000009000007945 */ /* 0x000fe80003800200 */
[----:B------:R-:W-:Y:S01]  /*0df0*/  ISETP.NE.AND P1, PT, R12, R7, PT ;  /* 0x000000070c00720c */ /* 0x000fe20003f25270 */
[----:B0-----:R-:W-:-:S05]  /*0e00*/  @!P0 FADD R17, R14, 1 ;  /* 0x3f8000000e118421 */ /* 0x001fca0000000000 */
[----:B------:R1:W-:Y:S01]  /*0e10*/  @!P0 STG.E desc[UR6][R10.64+0xa00], R17 ;  /* 0x000a00110a008986 */ /* 0x0003e2000c101906 */
[----:B------:R-:W-:-:S13]  /*0e20*/  ISETP.GE.AND P0, PT, R13, R6, PT ;  /* 0x000000060d00720c */ /* 0x000fda0003f06270 */
[----:B-1----:R-:W-:Y:S05]  /*0e30*/  @P0 BRA `(.L_x_177) ;  /* 0x00000000000c0947 */ /* 0x002fea0003800000 */
[----:B------:R-:W2:Y:S02]  /*0e40*/  LDG.E R8, desc[UR6][R8.64+0xc00] ;  /* 0x000c000608087981 */ /* 0x000ea4000c1e1900 */
[----:B--2---:R-:W-:-:S05]  /*0e50*/  FADD R13, R8, 1 ;  /* 0x3f800000080d7421 */ /* 0x004fca0000000000 */
[----:B------:R0:W-:Y:S02]  /*0e60*/  STG.E desc[UR6][R10.64+0xc00], R13 ;  /* 0x000c000d0a007986 */ /* 0x0001e4000c101906 */
.L_x_177:
[----:B------:R-:W-:Y:S05]  /*0e70*/  BSYNC.RECONVERGENT B0 ;  /* 0x0000000000007941 */ /* 0x000fea0003800200 */
.L_x_176:
[----:B------:R-:W-:Y:S05]  /*0e80*/  @P1 BRA `(.L_x_178) ;  /* 0xfffffffc00381947 */ /* 0x000fea000383ffff */
.L_x_175:
[----:B------:R-:W-:-:S13]  /*0e90*/  ISETP.NE.AND P0, PT, R20, RZ, PT ;  /* 0x000000ff1400720c */ /* 0x000fda0003f05270 */
[----:B------:R-:W-:Y:S05]  /*0ea0*/  @!P0 EXIT ;  /* 0x000000000000894d */ /* 0x000fea0003800000 */
[----:B------:R-:W1:Y:S01]  /*0eb0*/  LDC R8, c[0x0][0x384] ;  /* 0x0000e100ff087b82 */ /* 0x000e620000000800 */
[----:B------:R-:W-:Y:S02]  /*0ec0*/  ISETP.GE.U32.AND P1, PT, R20, 0x4, PT ;  /* 0x000000041400780c */ /* 0x000fe40003f26070 */
[----:B-1----:R-:W-:-:S04]  /*0ed0*/  LOP3.LUT R21, R8, 0x3, RZ, 0xc0, !PT ;  /* 0x0000000308157812 */ /* 0x002fc800078ec0ff */
[----:B------:R-:W-:-:S07]  /*0ee0*/  ISETP.NE.AND P0, PT, R21, RZ, PT ;  /* 0x000000ff1500720c */ /* 0x000fce0003f05270 */
[----:B------:R-:W-:Y:S06]  /*0ef0*/  @!P1 BRA `(.L_x_179) ;  /* 0x0000000000749947 */ /* 0x000fec0003800000 */
[----:B------:R-:W-:-:S04]  /*0f00*/  LEA R19, R7, R0, 0x7 ;  /* 0x0000000007137211 */ /* 0x000fc800078e38ff */
[----:B------:R-:W-:-:S13]  /*0f10*/  ISETP.GE.AND P2, PT, R19, R6, PT ;  /* 0x000000061300720c */ /* 0x000fda0003f46270 */
[----:B0-----:R-:W-:-:S06]  /*0f20*/  @!P2 IMAD.WIDE R10, R19, 0x4, R2 ;  /* 0x00000004130aa825 */ /* 0x001fcc00078e0202 */
        /* <DEDUP_REMOVED lines=8> */
[----:B------:R-:W-:Y:S01]  /*0fb0*/  IADD3 R25, PT, PT, R19, 0x100, RZ ;  /* 0x0000010013197810 */ /* 0x000fe20007ffe0ff */
        /* <DEDUP_REMOVED lines=13> */
[----:B------:R-:W-:-:S04]  /*1090*/  @!P1 IMAD.WIDE R18, R19, 0x4, R4 ;  /* 0x0000000413129825 */ /* 0x000fc800078e0204 */
[----:B------:R-:W-:Y:S02]  /*10a0*/  VIADD R7, R7, 0x4 ;  /* 0x0000000407077836 */ /* 0x000fe40000000000 */
[----:B--2---:R-:W-:-:S05]  /*10b0*/  @!P1 FADD R25, R14, 1 ;  /* 0x3f8000000e199421 */ /* 0x004fca0000000000 */
[----:B------:R1:W-:Y:S02]  /*10c0*/  @!P1 STG.E desc[UR6][R18.64], R25 ;  /* 0x0000001912009986 */ /* 0x0003e4000c101906 */
.L_x_179:
        /* <DEDUP_REMOVED lines=9> */
[C---:B------:R-:W-:Y:S01]  /*1160*/  IADD3 R15, PT, PT, R11.reuse, 0x80, RZ ;  /* 0x000000800b0f7810 */ /* 0x040fe20007ffe0ff */
[----:B------:R-:W-:-:S03]  /*1170*/  @!P1 IMAD.WIDE R10, R11, 0x4, R4 ;  /* 0x000000040b0a9825 */ /* 0x000fc600078e0204 */
[----:B------:R-:W-:-:S13]  /*1180*/  ISETP.GE.AND P2, PT, R15, R6, PT ;  /* 0x000000060f00720c */ /* 0x000fda0003f46270 */
[----:B------:R-:W-:-:S04]  /*1190*/  @!P2 IMAD.WIDE R12, R15, 0x4, R2 ;  /* 0x000000040f0ca825 */ /* 0x000fc800078e0202 */
[----:B--2---:R-:W-:-:S05]  /*11a0*/  @!P1 FADD R17, R8, 1 ;  /* 0x3f80000008119421 */ /* 0x004fca0000000000 */
[----:B------:R2:W-:Y:S04]  /*11b0*/  @!P1 STG.E desc[UR6][R10.64], R17 ;  /* 0x000000110a009986 */ /* 0x0005e8000c101906 */
[----:B------:R-:W3:Y:S01]  /*11c0*/  @!P2 LDG.E R12, desc[UR6][R12.64] ;  /* 0x000000060c0ca981 */ /* 0x000ee2000c1e1900 */
[----:B------:R-:W-:Y:S01]  /*11d0*/  @!P2 IMAD.WIDE R14, R15, 0x4, R4 ;  /* 0x000000040f0ea825 */ /* 0x000fe200078e0204 */
[----:B------:R-:W-:-:S03]  /*11e0*/  IADD3 R7, PT, PT, R7, 0x2, RZ ;  /* 0x0000000207077810 */ /* 0x000fc60007ffe0ff */
[----:B---3--:R-:W-:-:S05]  /*11f0*/  @!P2 FADD R19, R12, 1 ;  /* 0x3f8000000c13a421 */ /* 0x008fca0000000000 */
[----:B------:R2:W-:Y:S02]  /*1200*/  @!P2 STG.E desc[UR6][R14.64], R19 ;  /* 0x000000130e00a986 */ /* 0x0005e4000c101906 */
.L_x_180:
[----:B------:R-:W-:Y:S05]  /*1210*/  @P0 EXIT ;  /* 0x000000000000094d */ /* 0x000fea0003800000 */
[----:B------:R-:W-:-:S04]  /*1220*/  LEA R7, R7, R0, 0x7 ;  /* 0x0000000007077211 */ /* 0x000fc800078e38ff */
[----:B------:R-:W-:-:S13]  /*1230*/  ISETP.GE.AND P0, PT, R7, R6, PT ;  /* 0x000000060700720c */ /* 0x000fda0003f06270 */
[----:B------:R-:W-:Y:S05]  /*1240*/  @P0 EXIT ;  /* 0x000000000000094d */ /* 0x000fea0003800000 */
[----:B------:R-:W-:-:S06]  /*1250*/  IMAD.WIDE R2, R7, 0x4, R2 ;  /* 0x0000000407027825 */ /* 0x000fcc00078e0202 */
[----:B------:R-:W3:Y:S01]  /*1260*/  LDG.E R2, desc[UR6][R2.64] ;  /* 0x0000000602027981 */ /* 0x000ee2000c1e1900 */
[----:B------:R-:W-:-:S04]  /*1270*/  IMAD.WIDE R4, R7, 0x4, R4 ;  /* 0x0000000407047825 */ /* 0x000fc800078e0204 */
[----:B---3--:R-:W-:-:S05]  /*1280*/  FADD R7, R2, 1 ;  /* 0x3f80000002077421 */ /* 0x008fca0000000000 */
[----:B------:R-:W-:Y:S01]  /*1290*/  STG.E desc[UR6][R4.64], R7 ;  /* 0x0000000704007986 */ /* 0x000fe2000c101906 */
[----:B------:R-:W-:Y:S05]  /*12a0*/  EXIT ;  /* 0x000000000000794d */ /* 0x000fea0003800000 */
.L_x_181:
        /* <DEDUP_REMOVED lines=13> */
.L_x_192:


//--------------------- .text._ZN3cub18CUB_300001_SM_10006detail11EmptyKernelIvEEvv --------------------------
	.section	.text._ZN3cub18CUB_300001_SM_10006detail11EmptyKernelIvEEvv,"ax",@progbits
	.align	128
        .global         _ZN3cub18CUB_300001_SM_10006detail11EmptyKernelIvEEvv
        .type           _ZN3cub18CUB_300001_SM_10006detail11EmptyKernelIvEEvv,@function
        .size           _ZN3cub18CUB_300001_SM_10006detail11EmptyKernelIvEEvv,(.L_x_193 - _ZN3cub18CUB_300001_SM_10006detail11EmptyKernelIvEEvv)
        .other          _ZN3cub18CUB_300001_SM_10006detail11EmptyKernelIvEEvv,@"STO_CUDA_ENTRY STV_DEFAULT"
_ZN3cub18CUB_300001_SM_10006detail11EmptyKernelIvEEvv:
.text._ZN3cub18CUB_300001_SM_10006detail11EmptyKernelIvEEvv:
[----:B------:R-:W-:Y:S01]  /*0000*/  LDC R1, c[0x0][0x37c] ;  /* 0x0000df00ff017b82 */ /* 0x000fe20000000800 */
[----:B------:R-:W-:Y:S05]  /*0010*/  EXIT ;  /* 0x000000000000794d */ /* 0x000fea0003800000 */
.L_x_182:
        /* <DEDUP_REMOVED lines=14> */
.L_x_193:


//--------------------- .nv.shared._ZN3cub18CUB_300001_SM_10006detail9transform16transform_kernelINS2_10policy_hubILb1EN4cuda3std3__45tupleIJPfEEEE10policy1000El11exponentialS9_JS9_EEEvT0_iT1_T2_DpNS2_10kernel_argIT3_EE --------------------------
	.section	.nv.shared._ZN3cub18CUB_300001_SM_10006detail9transform16transform_kernelINS2_10policy_hubILb1EN4cuda3std3__45tupleIJPfEEEE10policy1000El11exponentialS9_JS9_EEEvT0_iT1_T2_DpNS2_10kernel_argIT3_EE,"aw",@nobits
	.sectionflags	@""
	.align	128
	.zero		1024


//--------------------- .nv.shared.reserved.0     --------------------------
	.section	.nv.shared.reserved.0,"aw",@nobits
	.weak		__nv_reservedSMEM_offset_0_alias
	.size		__nv_reservedSMEM_offset_0_alias, 0, 64
	.other		__nv_reservedSMEM_offset_0_alias,@"STO_CUDA_RESERVED_SHARED STV_DEFAULT"
__nv_reservedSMEM_offset_0_alias:
	.zero		0
	.zero		64


//--------------------- .nv.global                --------------------------
	.section	.nv.global,"aw",@nobits
.nv.global:
	.type		_ZN30_INTERNAL_749cd789_4_k_cu_main6thrust24THRUST_300001_SM_1000_NS3seqE,@object
	.size		_ZN30_INTERNAL_749cd789_4_k_cu_main6thrust24THRUST_300001_SM_1000_NS3seqE,(_ZN30_INTERNAL_749cd789_4_k_cu_main4cuda3std3__48in_placeE - _ZN30_INTERNAL_749cd789_4_k_cu_main6thrust24THRUST_300001_SM_1000_NS3seqE)
_ZN30_INTERNAL_749cd789_4_k_cu_main6thrust24THRUST_300001_SM_1000_NS3seqE:
	.zero		1
	.type		_ZN30_INTERNAL_749cd789_4_k_cu_main4cuda3std3__48in_placeE,@object
	.size		_ZN30_INTERNAL_749cd789_4_k_cu_main4cuda3std3__48in_placeE,(_ZN30_INTERNAL_749cd789_4_k_cu_main4cuda3std6ranges3__45__cpo4sizeE - _ZN30_INTERNAL_749cd789_4_k_cu_main4cuda3std3__48in_placeE)
_ZN30_INTERNAL_749cd789_4_k_cu_main4cuda3std3__48in_placeE:
	.zero		1
	.type		_ZN30_INTERNAL_749cd789_4_k_cu_main4cuda3std6ranges3__45__cpo4sizeE,@object
	.size		_ZN30_INTERNAL_749cd789_4_k_cu_main4cuda3std6ranges3__45__cpo4sizeE,(_ZN30_INTERNAL_749cd789_4_k_cu_main6thrust24THRUST_300001_SM_1000_NS12placeholders2_3E - _ZN30_INTERNAL_749cd789_4_k_cu_main4cuda3std6ranges3__45__cpo4sizeE)
_ZN30_INTERNAL_749cd789_4_k_cu_main4cuda3std6ranges3__45__cpo4sizeE:
	.zero		1
	.type		_ZN30_INTERNAL_749cd789_4_k_cu_main6thrust24THRUST_300001_SM_1000_NS12placeholders2_3E,@object
	.size		_ZN30_INTERNAL_749cd789_4_k_cu_main6thrust24THRUST_300001_SM_1000_NS12placeholders2_3E,(_ZN30_INTERNAL_749cd789_4_k_cu_main4cuda3std3__45__cpo6cbeginE - _ZN30_INTERNAL_749cd789_4_k_cu_main6thrust24THRUST_300001_SM_1000_NS12placeholders2_3E)
_ZN30_INTERNAL_749cd789_4_k_cu_main6thrust24THRUST_300001_SM_1000_NS12placeholders2_3E:
	.zero		1
	.type		_ZN30_INTERNAL_749cd789_4_k_cu_main4cuda3std3__45__cpo6cbeginE,@object
	.size		_ZN30_INTERNAL_749cd789_4_k_cu_main4cuda3std3__45__cpo6cbeginE,(_ZN30_INTERNAL_749cd789_4_k_cu_main4cuda3std6ranges3__45__cpo6cbeginE - _ZN30_INTERNAL_749cd789_4_k_cu_main4cuda3std3__45__cpo6cbeginE)
_ZN30_INTERNAL_749cd789_4_k_cu_main4cuda3std3__45__cpo6cbeginE:
	.zero		1
	.type		_ZN30_INTERNAL_749cd789_4_k_cu_main4cuda3std6ranges3__45__cpo6cbeginE,@object
	.size		_ZN30_INTERNAL_749cd789_4_k_cu_main4cuda3std6ranges3__45__cpo6cbeginE,(_ZN30_INTERNAL_749cd789_4_k_cu_main6thrust24THRUST_300001_SM_1000_NS12placeholders2_7E - _ZN30_INTERNAL_749cd789_4_k_cu_main4cuda3std6ranges3__45__cpo6cbeginE)
_ZN30_INTERNAL_749cd789_4_k_cu_main4cuda3std6ranges3__45__cpo6cbeginE:
	.zero		1
	.type		_ZN30_INTERNAL_749cd789_4_k_cu_main6thrust24THRUST_300001_SM_1000_NS12placeholders2_7E,@object
	.size		_ZN30_INTERNAL_749cd789_4_k_cu_main6thrust24THRUST_300001_SM_1000_NS12placeholders2_7E,(_ZN30_INTERNAL_749cd789_4_k_cu_main4cuda3std3__45__cpo7crbeginE - _ZN30_INTERNAL_749cd789_4_k_cu_main6thrust24THRUST_300001_SM_1000_NS12placeholders2_7E)
_ZN30_INTERNAL_749cd789_4_k_cu_main6thrust24THRUST_300001_SM_1000_NS12placeholders2_7E:
	.zero		1
	.type		_ZN30_INTERNAL_749cd789_4_k_cu_main4cuda3std3__45__cpo7crbeginE,@object
	.size		_ZN30_INTERNAL_749cd789_4_k_cu_main4cuda3std3__45__cpo7crbeginE,(_ZN30_INTERNAL_749cd789_4_k_cu_main4cuda3std6ranges3__45__cpo4nextE - _ZN30_INTERNAL_749cd789_4_k_cu_main4cuda3std3__45__cpo7crbeginE)
_ZN30_INTERNAL_749cd789_4_k_cu_main4cuda3std3__45__cpo7crbeginE:
	.zero		1
	.type		_ZN30_INTERNAL_749cd789_4_k_cu_main4cuda3std6ranges3__45__cpo4nextE,@object
	.size		_ZN30_INTERNAL_749cd789_4_k_cu_main4cuda3std6ranges3__45__cpo4nextE,(_ZN30_INTERNAL_749cd789_4_k_cu_main4cuda3std6ranges3__45__cpo4swapE - _ZN30_INTERNAL_749cd789_4_k_cu_main4cuda3std6ranges3__45__cpo4nextE)
_ZN30_INTERNAL_749cd789_4_k_cu_main4cuda3std6ranges3__45__cpo4nextE:
	.zero		1
	.type		_ZN30_INTERNAL_749cd789_4_k_cu_main4cuda3std6ranges3__45__cpo4swapE,@object
	.size		_ZN30_INTERNAL_749cd789_4_k_cu_main4cuda3std6ranges3__45__cpo4swapE,(_ZN30_INTERNAL_749cd789_4_k_cu_main6thrust24THRUST_300001_SM_1000_NS8cuda_cub10par_nosyncE - _ZN30_INTERNAL_749cd789_4_k_cu_main4cuda3std6ranges3__45__cpo4swapE)
_ZN30_INTERNAL_749cd789_4_k_cu_main4cuda3std6ranges3__45__cpo4swapE:
	.zero		1
	.type		_ZN30_INTERNAL_749cd789_4_k_cu_main6thrust24THRUST_300001_SM_1000_NS8cuda_cub10par_nosyncE,@object
	.size		_ZN30_INTERNAL_749cd789_4_k_cu_main6thrust24THRUST_300001_SM_1000_NS8cuda_cub10par_nosyncE,(_ZN30_INTERNAL_749cd789_4_k_cu_main6thrust24THRUST_300001_SM_1000_NS12placeholders2_9E - _ZN30_INTERNAL_749cd789_4_k_cu_main6thrust24THRUST_300001_SM_1000_NS8cuda_cub10par_nosyncE)
_ZN30_INTERNAL_749cd789_4_k_cu_main6thrust24THRUST_300001_SM_1000_NS8cuda_cub10par_nosyncE:
	.zero		1
	.type		_ZN30_INTERNAL_749cd789_4_k_cu_main6thrust24THRUST_300001_SM_1000_NS12placeholders2_9E,@object
	.size		_ZN30_INTERNAL_749cd789_4_k_cu_main6thrust24THRUST_300001_SM_1000_NS12placeholders2_9E,(_ZN30_INTERNAL_749cd789_4_k_cu_main4cuda3std3__432_GLOBAL__N__749cd789_4_k_cu_main6ignoreE - _ZN30_INTERNAL_749cd789_4_k_cu_main6thrust24THRUST_300001_SM_1000_NS12placeholders2_9E)
_ZN30_INTERNAL_749cd789_4_k_cu_main6thrust24THRUST_300001_SM_1000_NS12placeholders2_9E:
	.zero		1
	.type		_ZN30_INTERNAL_749cd789_4_k_cu_main4cuda3std3__432_GLOBAL__N__749cd789_4_k_cu_main6ignoreE,@object
	.size		_ZN30_INTERNAL_749cd789_4_k_cu_main4cuda3std3__432_GLOBAL__N__749cd789_4_k_cu_main6ignoreE,(_ZN30_INTERNAL_749cd789_4_k_cu_main4cuda3std6ranges3__45__cpo4dataE - _ZN30_INTERNAL_749cd789_4_k_cu_main4cuda3std3__432_GLOBAL__N__749cd789_4_k_cu_main6ignoreE)
_ZN30_INTERNAL_749cd789_4_k_cu_main4cuda3std3__432_GLOBAL__N__749cd789_4_k_cu_main6ignoreE:
	.zero		1
	.type		_ZN30_INTERNAL_749cd789_4_k_cu_main4cuda3std6ranges3__45__cpo4dataE,@object
	.size		_ZN30_INTERNAL_749cd789_4_k_cu_main4cuda3std6ranges3__45__cpo4dataE,(_ZN30_INTERNAL_749cd789_4_k_cu_main6thrust24THRUST_300001_SM_1000_NS12placeholders2_1E - _ZN30_INTERNAL_749cd789_4_k_cu_main4cuda3std6ranges3__45__cpo4dataE)
_ZN30_INTERNAL_749cd789_4_k_cu_main4cuda3std6ranges3__45__cpo4dataE:
	.zero		1
	.type		_ZN30_INTERNAL_749cd789_4_k_cu_main6thrust24THRUST_300001_SM_1000_NS12placeholders2_1E,@object
	.size		_ZN30_INTERNAL_749cd789_4_k_cu_main6thrust24THRUST_300001_SM_1000_NS12placeholders2_1E,(_ZN30_INTERNAL_749cd789_4_k_cu_main4cuda3std3__45__cpo5beginE - _ZN30_INTERNAL_749cd789_4_k_cu_main6thrust24THRUST_300001_SM_1000_NS12placeholders2_1E)
_ZN30_INTERNAL_749cd789_4_k_cu_main6thrust24THRUST_300001_SM_1000_NS12placeholders2_1E:
	.zero		1
	.type		_ZN30_INTERNAL_749cd789_4_k_cu_main4cuda3std3__45__cpo5beginE,@object
	.size		_ZN30_INTERNAL_749cd789_4_k_cu_main4cuda3std3__45__cpo5beginE,(_ZN30_INTERNAL_749cd789_4_k_cu_main4cuda3std6ranges3__45__cpo5beginE - _ZN30_INTERNAL_749cd789_4_k_cu_main4cuda3std3__45__cpo5beginE)
_ZN30_INTERNAL_749cd789_4_k_cu_main4cuda3std3__45__cpo5beginE:
	.zero		1
	.type		_ZN30_INTERNAL_749cd789_4_k_cu_main4cuda3std6ranges3__45__cpo5beginE,@object
	.size		_ZN30_INTERNAL_749cd789_4_k_cu_main4cuda3std6ranges3__45__cpo5beginE,(_ZN30_INTERNAL_749cd789_4_k_cu_main6thrust24THRUST_300001_SM_1000_NS12placeholders2_5E - _ZN30_INTERNAL_749cd789_4_k_cu_main4cuda3std6ranges3__45__cpo5beginE)
_ZN30_INTERNAL_749cd789_4_k_cu_main4cuda3std6ranges3__45__cpo5beginE:
	.zero		1
	.type		_ZN30_INTERNAL_749cd789_4_k_cu_main6thrust24THRUST_300001_SM_1000_NS12placeholders2_5E,@object
	.size		_ZN30_INTERNAL_749cd789_4_k_cu_main6thrust24THRUST_300001_SM_1000_NS12placeholders2_5E,(_ZN30_INTERNAL_749cd789_4_k_cu_main4cuda3std3__45__cpo6rbeginE - _ZN30_INTERNAL_749cd789_4_k_cu_main6thrust24THRUST_300001_SM_1000_NS12placeholders2_5E)
_ZN30_INTERNAL_749cd789_4_k_cu_main6thrust24THRUST_300001_SM_1000_NS12placeholders2_5E:
	.zero		1
	.type		_ZN30_INTERNAL_749cd789_4_k_cu_main4cuda3std3__45__cpo6rbeginE,@object
	.size		_ZN30_INTERNAL_749cd789_4_k_cu_main4cuda3std3__45__cpo6rbeginE,(_ZN30_INTERNAL_749cd789_4_k_cu_main4cuda3std6ranges3__45__cpo7advanceE - _ZN30_INTERNAL_749cd789_4_k_cu_main4cuda3std3__45__cpo6rbeginE)
_ZN30_INTERNAL_749cd789_4_k_cu_main4cuda3std3__45__cpo6rbeginE:
	.zero		1
	.type		_ZN30_INTERNAL_749cd789_4_k_cu_main4cuda3std6ranges3__45__cpo7advanceE,@object
	.size		_ZN30_INTERNAL_749cd789_4_k_cu_main4cuda3std6ranges3__45__cpo7advanceE,(_ZN30_INTERNAL_749cd789_4_k_cu_main4cuda3std3__47nulloptE - _ZN30_INTERNAL_749cd789_4_k_cu_main4cuda3std6ranges3__45__cpo7advanceE)
_ZN30_INTERNAL_749cd789_4_k_cu_main4cuda3std6ranges3__45__cpo7advanceE:
	.zero		1
	.type		_ZN30_INTERNAL_749cd789_4_k_cu_main4cuda3std3__47nulloptE,@object
	.size		_ZN30_INTERNAL_749cd789_4_k_cu_main4cuda3std3__47nulloptE,(_ZN30_INTERNAL_749cd789_4_k_cu_main4cuda3std6ranges3__45__cpo8distanceE - _ZN30_INTERNAL_749cd789_4_k_cu_main4cuda3std3__47nulloptE)
_ZN30_INTERNAL_749cd789_4_k_cu_main4cuda3std3__47nulloptE:
	.zero		1
	.type		_ZN30_INTERNAL_749cd789_4_k_cu_main4cuda3std6ranges3__45__cpo8distanceE,@object
	.size		_ZN30_INTERNAL_749cd789_4_k_cu_main4cuda3std6ranges3__45__cpo8distanceE,(_ZN30_INTERNAL_749cd789_4_k_cu_main6thrust24THRUST_300001_SM_1000_NS12placeholders3_10E - _ZN30_INTERNAL_749cd789_4_k_cu_main4cuda3std6ranges3__45__cpo8distanceE)
_ZN30_INTERNAL_749cd789_4_k_cu_main4cuda3std6ranges3__45__cpo8distanceE:
	.zero		1
	.type		_ZN30_INTERNAL_749cd789_4_k_cu_main6thrust24THRUST_300001_SM_1000_NS12placeholders3_10E,@object
	.size		_ZN30_INTERNAL_749cd789_4_k_cu_main6thrust24THRUST_300001_SM_1000_NS12placeholders3_10E,(_ZN30_INTERNAL_749cd789_4_k_cu_main4cuda3std3__419piecewise_constructE - _ZN30_INTERNAL_749cd789_4_k_cu_main6thrust24THRUST_300001_SM_1000_NS12placeholders3_10E)
_ZN30_INTERNAL_749cd789_4_k_cu_main6thrust24THRUST_300001_SM_1000_NS12placeholders3_10E:
	.zero		1
	.type		_ZN30_INTERNAL_749cd789_4_k_cu_main4cuda3std3__419piecewise_constructE,@object
	.size		_ZN30_INTERNAL_749cd789_4_k_cu_main4cuda3std3__419piecewise_constructE,(_ZN30_INTERNAL_749cd789_4_k_cu_main4cuda3std6ranges3__45__cpo5cdataE - _ZN30_INTERNAL_749cd789_4_k_cu_main4cuda3std3__419piecewise_constructE)
_ZN30_INTERNAL_749cd789_4_k_cu_main4cuda3std3__419piecewise_constructE:
	.zero		1
	.type		_ZN30_INTERNAL_749cd789_4_k_cu_main4cuda3std6ranges3__45__cpo5cdataE,@object
	.size		_ZN30_INTERNAL_749cd789_4_k_cu_main4cuda3std6ranges3__45__cpo5cdataE,(_ZN30_INTERNAL_749cd789_4_k_cu_main6thrust24THRUST_300001_SM_1000_NS12placeholders2_2E - _ZN30_INTERNAL_749cd789_4_k_cu_main4cuda3std6ranges3__45__cpo5cdataE)
_ZN30_INTERNAL_749cd789_4_k_cu_main4cuda3std6ranges3__45__cpo5cdataE:
	.zero		1
	.type		_ZN30_INTERNAL_749cd789_4_k_cu_main6thrust24THRUST_300001_SM_1000_NS12placeholders2_2E,@object
	.size		_ZN30_INTERNAL_749cd789_4_k_cu_main6thrust24THRUST_300001_SM_1000_NS12placeholders2_2E,(_ZN30_INTERNAL_749cd789_4_k_cu_main4cuda3std3__45__cpo3endE - _ZN30_INTERNAL_749cd789_4_k_cu_main6thrust24THRUST_300001_SM_1000_NS12placeholders2_2E)
_ZN30_INTERNAL_749cd789_4_k_cu_main6thrust24THRUST_300001_SM_1000_NS12placeholders2_2E:
	.zero		1
	.type		_ZN30_INTERNAL_749cd789_4_k_cu_main4cuda3std3__45__cpo3endE,@object
	.size		_ZN30_INTERNAL_749cd789_4_k_cu_main4cuda3std3__45__cpo3endE,(_ZN30_INTERNAL_749cd789_4_k_cu_main4cuda3std6ranges3__45__cpo3endE - _ZN30_INTERNAL_749cd789_4_k_cu_main4cuda3std3__45__cpo3endE)
_ZN30_INTERNAL_749cd789_4_k_cu_main4cuda3std3__45__cpo3endE:
	.zero		1
	.type		_ZN30_INTERNAL_749cd789_4_k_cu_main4cuda3std6ranges3__45__cpo3endE,@object
	.size		_ZN30_INTERNAL_749cd789_4_k_cu_main4cuda3std6ranges3__45__cpo3endE,(_ZN30_INTERNAL_749cd789_4_k_cu_main6thrust24THRUST_300001_SM_1000_NS12placeholders2_6E - _ZN30_INTERNAL_749cd789_4_k_cu_main4cuda3std6ranges3__45__cpo3endE)
_ZN30_INTERNAL_749cd789_4_k_cu_main4cuda3std6ranges3__45__cpo3endE:
	.zero		1
	.type		_ZN30_INTERNAL_749cd789_4_k_cu_main6thrust24THRUST_300001_SM_1000_NS12placeholders2_6E,@object
	.size		_ZN30_INTERNAL_749cd789_4_k_cu_main6thrust24THRUST_300001_SM_1000_NS12placeholders2_6E,(_ZN30_INTERNAL_749cd789_4_k_cu_main4cuda3std3__45__cpo4rendE - _ZN30_INTERNAL_749cd789_4_k_cu_main6thrust24THRUST_300001_SM_1000_NS12placeholders2_6E)
_ZN30_INTERNAL_749cd789_4_k_cu_main6thrust24THRUST_300001_SM_1000_NS12placeholders2_6E:
	.zero		1
	.type		_ZN30_INTERNAL_749cd789_4_k_cu_main4cuda3std3__45__cpo4rendE,@object
	.size		_ZN30_INTERNAL_749cd789_4_k_cu_main4cuda3std3__45__cpo4rendE,(_ZN30_INTERNAL_749cd789_4_k_cu_main4cuda3std6ranges3__45__cpo9iter_swapE - _ZN30_INTERNAL_749cd789_4_k_cu_main4cuda3std3__45__cpo4rendE)
_ZN30_INTERNAL_749cd789_4_k_cu_main4cuda3std3__45__cpo4rendE:
	.zero		1
	.type		_ZN30_INTERNAL_749cd789_4_k_cu_main4cuda3std6ranges3__45__cpo9iter_swapE,@object
	.size		_ZN30_INTERNAL_749cd789_4_k_cu_main4cuda3std6ranges3__45__cpo9iter_swapE,(_ZN30_INTERNAL_749cd789_4_k_cu_main4cuda3std3__48unexpectE - _ZN30_INTERNAL_749cd789_4_k_cu_main4cuda3std6ranges3__45__cpo9iter_swapE)
_ZN30_INTERNAL_749cd789_4_k_cu_main4cuda3std6ranges3__45__cpo9iter_swapE:
	.zero		1
	.type		_ZN30_INTERNAL_749cd789_4_k_cu_main4cuda3std3__48unexpectE,@object
	.size		_ZN30_INTERNAL_749cd789_4_k_cu_main4cuda3std3__48unexpectE,(_ZN30_INTERNAL_749cd789_4_k_cu_main6thrust24THRUST_300001_SM_1000_NS8cuda_cub3parE - _ZN30_INTERNAL_749cd789_4_k_cu_main4cuda3std3__48unexpectE)
_ZN30_INTERNAL_749cd789_4_k_cu_main4cuda3std3__48unexpectE:
	.zero		1
	.type		_ZN30_INTERNAL_749cd789_4_k_cu_main6thrust24THRUST_300001_SM_1000_NS8cuda_cub3parE,@object
	.size		_ZN30_INTERNAL_749cd789_4_k_cu_main6thrust24THRUST_300001_SM_1000_NS8cuda_cub3parE,(_ZN30_INTERNAL_749cd789_4_k_cu_main6thrust24THRUST_300001_SM_1000_NS12placeholders2_4E - _ZN30_INTERNAL_749cd789_4_k_cu_main6thrust24THRUST_300001_SM_1000_NS8cuda_cub3parE)
_ZN30_INTERNAL_749cd789_4_k_cu_main6thrust24THRUST_300001_SM_1000_NS8cuda_cub3parE:
	.zero		1
	.type		_ZN30_INTERNAL_749cd789_4_k_cu_main6thrust24THRUST_300001_SM_1000_NS12placeholders2_4E,@object
	.size		_ZN30_INTERNAL_749cd789_4_k_cu_main6thrust24THRUST_300001_SM_1000_NS12placeholders2_4E,(_ZN30_INTERNAL_749cd789_4_k_cu_main4cuda3std3__45__cpo4cendE - _ZN30_INTERNAL_749cd789_4_k_cu_main6thrust24THRUST_300001_SM_1000_NS12placeholders2_4E)
_ZN30_INTERNAL_749cd789_4_k_cu_main6thrust24THRUST_300001_SM_1000_NS12placeholders2_4E:
	.zero		1
	.type		_ZN30_INTERNAL_749cd789_4_k_cu_main4cuda3std3__45__cpo4cendE,@object
	.size		_ZN30_INTERNAL_749cd789_4_k_cu_main4cuda3std3__45__cpo4cendE,(_ZN30_INTERNAL_749cd789_4_k_cu_main4cuda3std6ranges3__45__cpo4cendE - _ZN30_INTERNAL_749cd789_4_k_cu_main4cuda3std3__45__cpo4cendE)
_ZN30_INTERNAL_749cd789_4_k_cu_main4cuda3std3__45__cpo4cendE:
	.zero		1
	.type		_ZN30_INTERNAL_749cd789_4_k_cu_main4cuda3std6ranges3__45__cpo4cendE,@object
	.size		_ZN30_INTERNAL_749cd789_4_k_cu_main4cuda3std6ranges3__45__cpo4cendE,(_ZN30_INTERNAL_749cd789_4_k_cu_main4cuda3std3__420unreachable_sentinelE - _ZN30_INTERNAL_749cd789_4_k_cu_main4cuda3std6ranges3__45__cpo4cendE)
_ZN30_INTERNAL_749cd789_4_k_cu_main4cuda3std6ranges3__45__cpo4cendE:
	.zero		1
	.type		_ZN30_INTERNAL_749cd789_4_k_cu_main4cuda3std3__420unreachable_sentinelE,@object
	.size		_ZN30_INTERNAL_749cd789_4_k_cu_main4cuda3std3__420unreachable_sentinelE,(_ZN30_INTERNAL_749cd789_4_k_cu_main4cuda3std6ranges3__45__cpo5ssizeE - _ZN30_INTERNAL_749cd789_4_k_cu_main4cuda3std3__420unreachable_sentinelE)
_ZN30_INTERNAL_749cd789_4_k_cu_main4cuda3std3__420unreachable_sentinelE:
	.zero		1
	.type		_ZN30_INTERNAL_749cd789_4_k_cu_main4cuda3std6ranges3__45__cpo5ssizeE,@object
	.size		_ZN30_INTERNAL_749cd789_4_k_cu_main4cuda3std6ranges3__45__cpo5ssizeE,(_ZN30_INTERNAL_749cd789_4_k_cu_main6thrust24THRUST_300001_SM_1000_NS12placeholders2_8E - _ZN30_INTERNAL_749cd789_4_k_cu_main4cuda3std6ranges3__45__cpo5ssizeE)
_ZN30_INTERNAL_749cd789_4_k_cu_main4cuda3std6ranges3__45__cpo5ssizeE:
	.zero		1
	.type		_ZN30_INTERNAL_749cd789_4_k_cu_main6thrust24THRUST_300001_SM_1000_NS12placeholders2_8E,@object
	.size		_ZN30_INTERNAL_749cd789_4_k_cu_main6thrust24THRUST_300001_SM_1000_NS12placeholders2_8E,(_ZN30_INTERNAL_749cd789_4_k_cu_main4cuda3std3__45__cpo5crendE - _ZN30_INTERNAL_749cd789_4_k_cu_main6thrust24THRUST_300001_SM_1000_NS12placeholders2_8E)
_ZN30_INTERNAL_749cd789_4_k_cu_main6thrust24THRUST_300001_SM_1000_NS12placeholders2_8E:
	.zero		1
	.type		_ZN30_INTERNAL_749cd789_4_k_cu_main4cuda3std3__45__cpo5crendE,@object
	.size		_ZN30_INTERNAL_749cd789_4_k_cu_main4cuda3std3__45__cpo5crendE,(_ZN30_INTERNAL_749cd789_4_k_cu_main4cuda3std6ranges3__45__cpo4prevE - _ZN30_INTERNAL_749cd789_4_k_cu_main4cuda3std3__45__cpo5crendE)
_ZN30_INTERNAL_749cd789_4_k_cu_main4cuda3std3__45__cpo5crendE:
	.zero		1
	.type		_ZN30_INTERNAL_749cd789_4_k_cu_main4cuda3std6ranges3__45__cpo4prevE,@object
	.size		_ZN30_INTERNAL_749cd789_4_k_cu_main4cuda3std6ranges3__45__cpo4prevE,(_ZN30_INTERNAL_749cd789_4_k_cu_main4cuda3std6ranges3__45__cpo9iter_moveE - _ZN30_INTERNAL_749cd789_4_k_cu_main4cuda3std6ranges3__45__cpo4prevE)
_ZN30_INTERNAL_749cd789_4_k_cu_main4cuda3std6ranges3__45__cpo4prevE:
	.zero		1
	.type		_ZN30_INTERNAL_749cd789_4_k_cu_main4cuda3std6ranges3__45__cpo9iter_moveE,@object
	.size		_ZN30_INTERNAL_749cd789_4_k_cu_main4cuda3std6ranges3__45__cpo9iter_moveE,(_ZN30_INTERNAL_749cd789_4_k_cu_main6thrust24THRUST_300001_SM_1000_NS6system6detail10sequential3seqE - _ZN30_INTERNAL_749cd789_4_k_cu_main4cuda3std6ranges3__45__cpo9iter_moveE)
_ZN30_INTERNAL_749cd789_4_k_cu_main4cuda3std6ranges3__45__cpo9iter_moveE:
	.zero		1
	.type		_ZN30_INTERNAL_749cd789_4_k_cu_main6thrust24THRUST_300001_SM_1000_NS6system6detail10sequential3seqE,@object
	.size		_ZN30_INTERNAL_749cd789_4_k_cu_main6thrust24THRUST_300001_SM_1000_NS6system6detail10sequential3seqE,(.L_31 - _ZN30_INTERNAL_749cd789_4_k_cu_main6thrust24THRUST_300001_SM_1000_NS6system6detail10sequential3seqE)
_ZN30_INTERNAL_749cd789_4_k_cu_main6thrust24THRUST_300001_SM_1000_NS6system6detail10sequential3seqE:
	.zero		1
.L_31:


//--------------------- .nv.shared._ZN3cub18CUB_300001_SM_10006detail9transform16transform_kernelINS2_10policy_hubILb1EN4cuda3std3__45tupleIJPfEEEE10policy1000Ei11exponentialS9_JS9_EEEvT0_iT1_T2_DpNS2_10kernel_argIT3_EE --------------------------
	.section	.nv.shared._ZN3cub18CUB_300001_SM_10006detail9transform16transform_kernelINS2_10policy_hubILb1EN4cuda3std3__45tupleIJPfEEEE10policy1000Ei11exponentialS9_JS9_EEEvT0_iT1_T2_DpNS2_10kernel_argIT3_EE,"aw",@nobits
	.sectionflags	@""
	.align	128
	.zero		1024


//--------------------- .nv.shared._ZN3cub18CUB_300001_SM_10006detail9transform16transform_kernelINS2_10policy_hubILb1EN4cuda3std3__45tupleIJPfEEEE10policy1000El9logarithmS9_JS9_EEEvT0_iT1_T2_DpNS2_10kernel_argIT3_EE --------------------------
	.section	.nv.shared._ZN3cub18CUB_300001_SM_10006detail9transform16transform_kernelINS2_10policy_hubILb1EN4cuda3std3__45tupleIJPfEEEE10policy1000El9logarithmS9_JS9_EEEvT0_iT1_T2_DpNS2_10kernel_argIT3_EE,"aw",@nobits
	.sectionflags	@""
	.align	128
	.zero		1024


//--------------------- .nv.shared._ZN3cub18CUB_300001_SM_10006detail9transform16transform_kernelINS2_10policy_hubILb1EN4cuda3std3__45tupleIJPfEEEE10policy1000Ei9logarithmS9_JS9_EEEvT0_iT1_T2_DpNS2_10kernel_argIT3_EE --------------------------
	.section	.nv.shared._ZN3cub18CUB_300001_SM_10006detail9transform16transform_kernelINS2_10policy_hubILb1EN4cuda3std3__45tupleIJPfEEEE10policy1000Ei9logarithmS9_JS9_EEEvT0_iT1_T2_DpNS2_10kernel_argIT3_EE,"aw",@nobits
	.sectionflags	@""
	.align	128
	.zero		1024


//--------------------- .nv.shared._ZN3cub18CUB_300001_SM_10006detail9transform16transform_kernelINS2_10policy_hubILb0EN4cuda3std3__45tupleIJPfS9_EEEE10policy1000ElNS7_4plusIfEES9_JS9_S9_EEEvT0_iT1_T2_DpNS2_10kernel_argIT3_EE --------------------------
	.section	.nv.shared._ZN3cub18CUB_300001_SM_10006detail9transform16transform_kernelINS2_10policy_hubILb0EN4cuda3std3__45tupleIJPfS9_EEEE10policy1000ElNS7_4plusIfEES9_JS9_S9_EEEvT0_iT1_T2_DpNS2_10kernel_argIT3_EE,"aw",@nobits
	.sectionflags	@""
	.align	128
.nv.shared._ZN3cub18CUB_300001_SM_10006detail9transform16transform_kernelINS2_10policy_hubILb0EN4cuda3std3__45tupleIJPfS9_EEEE10policy1000ElNS7_4plusIfEES9_JS9_S9_EEEvT0_iT1_T2_DpNS2_10kernel_argIT3_EE:
	.zero		1152


//--------------------- .nv.shared._ZN3cub18CUB_300001_SM_10006detail9transform16transform_kernelINS2_10policy_hubILb0EN4cuda3std3__45tupleIJPfS9_EEEE10policy1000EiNS7_4plusIfEES9_JS9_S9_EEEvT0_iT1_T2_DpNS2_10kernel_argIT3_EE --------------------------
	.section	.nv.shared._ZN3cub18CUB_300001_SM_10006detail9transform16transform_kernelINS2_10policy_hubILb0EN4cuda3std3__45tupleIJPfS9_EEEE10policy1000EiNS7_4plusIfEES9_JS9_S9_EEEvT0_iT1_T2_DpNS2_10kernel_argIT3_EE,"aw",@nobits
	.sectionflags	@""
	.align	128
.nv.shared._ZN3cub18CUB_300001_SM_10006detail9transform16transform_kernelINS2_10policy_hubILb0EN4cuda3std3__45tupleIJPfS9_EEEE10policy1000EiNS7_4plusIfEES9_JS9_S9_EEEvT0_iT1_T2_DpNS2_10kernel_argIT3_EE:
	.zero		1152


//--------------------- .nv.shared._ZN3cub18CUB_300001_SM_10006detail9transform16transform_kernelINS2_10policy_hubILb1EN4cuda3std3__45tupleIJPfEEEE10policy1000El9incrementS9_JS9_EEEvT0_iT1_T2_DpNS2_10kernel_argIT3_EE --------------------------
	.section	.nv.shared._ZN3cub18CUB_300001_SM_10006detail9transform16transform_kernelINS2_10policy_hubILb1EN4cuda3std3__45tupleIJPfEEEE10policy1000El9incrementS9_JS9_EEEvT0_iT1_T2_DpNS2_10kernel_argIT3_EE,"aw",@nobits
	.sectionflags	@""
	.align	128
	.zero		1024


//--------------------- .nv.shared._ZN3cub18CUB_300001_SM_10006detail9transform16transform_kernelINS2_10policy_hubILb1EN4cuda3std3__45tupleIJPfEEEE10policy1000Ei9incrementS9_JS9_EEEvT0_iT1_T2_DpNS2_10kernel_argIT3_EE --------------------------
	.section	.nv.shared._ZN3cub18CUB_300001_SM_10006detail9transform16transform_kernelINS2_10policy_hubILb1EN4cuda3std3__45tupleIJPfEEEE10policy1000Ei9incrementS9_JS9_EEEvT0_iT1_T2_DpNS2_10kernel_argIT3_EE,"aw",@nobits
	.sectionflags	@""
	.align	128
	.zero		1024


//--------------------- .nv.shared._ZN3cub18CUB_300001_SM_10006detail11EmptyKernelIvEEvv --------------------------
	.section	.nv.shared._ZN3cub18CUB_300001_SM_10006detail11EmptyKernelIvEEvv,"aw",@nobits
	.sectionflags	@""
	.align	128
	.zero		1024


//--------------------- .nv.constant0._ZN3cub18CUB_300001_SM_10006detail9transform16transform_kernelINS2_10policy_hubILb1EN4cuda3std3__45tupleIJPfEEEE10policy1000El11exponentialS9_JS9_EEEvT0_iT1_T2_DpNS2_10kernel_argIT3_EE --------------------------
	.section	.nv.constant0._ZN3cub18CUB_300001_SM_10006detail9transform16transform_kernelINS2_10policy_hubILb1EN4cuda3std3__45tupleIJPfEEEE10policy1000El11exponentialS9_JS9_EEEvT0_iT1_T2_DpNS2_10kernel_argIT3_EE,"a",@progbits
	.sectionflags	@""
	.align	4
.nv.constant0._ZN3cub18CUB_300001_SM_10006detail9transform16transform_kernelINS2_10policy_hubILb1EN4cuda3std3__45tupleIJPfEEEE10policy1000El11exponentialS9_JS9_EEEvT0_iT1_T2_DpNS2_10kernel_argIT3_EE:
	.zero		936


//--------------------- .nv.constant0._ZN3cub18CUB_300001_SM_10006detail9transform16transform_kernelINS2_10policy_hubILb1EN4cuda3std3__45tupleIJPfEEEE10policy1000Ei11exponentialS9_JS9_EEEvT0_iT1_T2_DpNS2_10kernel_argIT3_EE --------------------------
	.section	.nv.constant0._ZN3cub18CUB_300001_SM_10006detail9transform16transform_kernelINS2_10policy_hubILb1EN4cuda3std3__45tupleIJPfEEEE10policy1000Ei11exponentialS9_JS9_EEEvT0_iT1_T2_DpNS2_10kernel_argIT3_EE,"a",@progbits
	.sectionflags	@""
	.align	4
.nv.constant0._ZN3cub18CUB_300001_SM_10006detail9transform16transform_kernelINS2_10policy_hubILb1EN4cuda3std3__45tupleIJPfEEEE10policy1000Ei11exponentialS9_JS9_EEEvT0_iT1_T2_DpNS2_10kernel_argIT3_EE:
	.zero		936


//--------------------- .nv.constant0._ZN3cub18CUB_300001_SM_10006detail9transform16transform_kernelINS2_10policy_hubILb1EN4cuda3std3__45tupleIJPfEEEE10policy1000El9logarithmS9_JS9_EEEvT0_iT1_T2_DpNS2_10kernel_argIT3_EE --------------------------
	.section	.nv.constant0._ZN3cub18CUB_300001_SM_10006detail9transform16transform_kernelINS2_10policy_hubILb1EN4cuda3std3__45tupleIJPfEEEE10policy1000El9logarithmS9_JS9_EEEvT0_iT1_T2_DpNS2_10kernel_argIT3_EE,"a",@progbits
	.sectionflags	@""
	.align	4
.nv.constant0._ZN3cub18CUB_300001_SM_10006detail9transform16transform_kernelINS2_10policy_hubILb1EN4cuda3std3__45tupleIJPfEEEE10policy1000El9logarithmS9_JS9_EEEvT0_iT1_T2_DpNS2_10kernel_argIT3_EE:
	.zero		936


//--------------------- .nv.constant0._ZN3cub18CUB_300001_SM_10006detail9transform16transform_kernelINS2_10policy_hubILb1EN4cuda3std3__45tupleIJPfEEEE10policy1000Ei9logarithmS9_JS9_EEEvT0_iT1_T2_DpNS2_10kernel_argIT3_EE --------------------------
	.section	.nv.constant0._ZN3cub18CUB_300001_SM_10006detail9transform16transform_kernelINS2_10policy_hubILb1EN4cuda3std3__45tupleIJPfEEEE10policy1000Ei9logarithmS9_JS9_EEEvT0_iT1_T2_DpNS2_10kernel_argIT3_EE,"a",@progbits
	.sectionflags	@""
	.align	4
.nv.constant0._ZN3cub18CUB_300001_SM_10006detail9transform16transform_kernelINS2_10policy_hubILb1EN4cuda3std3__45tupleIJPfEEEE10policy1000Ei9logarithmS9_JS9_EEEvT0_iT1_T2_DpNS2_10kernel_argIT3_EE:
	.zero		936


//--------------------- .nv.constant0._ZN3cub18CUB_300001_SM_10006detail9transform16transform_kernelINS2_10policy_hubILb0EN4cuda3std3__45tupleIJPfS9_EEEE10policy1000ElNS7_4plusIfEES9_JS9_S9_EEEvT0_iT1_T2_DpNS2_10kernel_argIT3_EE --------------------------
	.section	.nv.constant0._ZN3cub18CUB_300001_SM_10006detail9transform16transform_kernelINS2_10policy_hubILb0EN4cuda3std3__45tupleIJPfS9_EEEE10policy1000ElNS7_4plusIfEES9_JS9_S9_EEEvT0_iT1_T2_DpNS2_10kernel_argIT3_EE,"a",@progbits
	.sectionflags	@""
	.align	4
.nv.constant0._ZN3cub18CUB_300001_SM_10006detail9transform16transform_kernelINS2_10policy_hubILb0EN4cuda3std3__45tupleIJPfS9_EEEE10policy1000ElNS7_4plusIfEES9_JS9_S9_EEEvT0_iT1_T2_DpNS2_10kernel_argIT3_EE:
	.zero		952


//--------------------- .nv.constant0._ZN3cub18CUB_300001_SM_10006detail9transform16transform_kernelINS2_10policy_hubILb0EN4cuda3std3__45tupleIJPfS9_EEEE10policy1000EiNS7_4plusIfEES9_JS9_S9_EEEvT0_iT1_T2_DpNS2_10kernel_argIT3_EE --------------------------
	.section	.nv.constant0._ZN3cub18CUB_300001_SM_10006detail9transform16transform_kernelINS2_10policy_hubILb0EN4cuda3std3__45tupleIJPfS9_EEEE10policy1000EiNS7_4plusIfEES9_JS9_S9_EEEvT0_iT1_T2_DpNS2_10kernel_argIT3_EE,"a",@progbits
	.sectionflags	@""
	.align	4
.nv.constant0._ZN3cub18CUB_300001_SM_10006detail9transform16transform_kernelINS2_10policy_hubILb0EN4cuda3std3__45tupleIJPfS9_EEEE10policy1000EiNS7_4plusIfEES9_JS9_S9_EEEvT0_iT1_T2_DpNS2_10kernel_argIT3_EE:
	.zero		952


//--------------------- .nv.constant0._ZN3cub18CUB_300001_SM_10006detail9transform16transform_kernelINS2_10policy_hubILb1EN4cuda3std3__45tupleIJPfEEEE10policy1000El9incrementS9_JS9_EEEvT0_iT1_T2_DpNS2_10kernel_argIT3_EE --------------------------
	.section	.nv.constant0._ZN3cub18CUB_300001_SM_10006detail9transform16transform_kernelINS2_10policy_hubILb1EN4cuda3std3__45tupleIJPfEEEE10policy1000El9incrementS9_JS9_EEEvT0_iT1_T2_DpNS2_10kernel_argIT3_EE,"a",@progbits
	.sectionflags	@""
	.align	4
.nv.constant0._ZN3cub18CUB_300001_SM_10006detail9transform16transform_kernelINS2_10policy_hubILb1EN4cuda3std3__45tupleIJPfEEEE10policy1000El9incrementS9_JS9_EEEvT0_iT1_T2_DpNS2_10kernel_argIT3_EE:
	.zero		936


//--------------------- .nv.constant0._ZN3cub18CUB_300001_SM_10006detail9transform16transform_kernelINS2_10policy_hubILb1EN4cuda3std3__45tupleIJPfEEEE10policy1000Ei9incrementS9_JS9_EEEvT0_iT1_T2_DpNS2_10kernel_argIT3_EE --------------------------
	.section	.nv.constant0._ZN3cub18CUB_300001_SM_10006detail9transform16transform_kernelINS2_10policy_hubILb1EN4cuda3std3__45tupleIJPfEEEE10policy1000Ei9incrementS9_JS9_EEEvT0_iT1_T2_DpNS2_10kernel_argIT3_EE,"a",@progbits
	.sectionflags	@""
	.align	4
.nv.constant0._ZN3cub18CUB_300001_SM_10006detail9transform16transform_kernelINS2_10policy_hubILb1EN4cuda3std3__45tupleIJPfEEEE10policy1000Ei9incrementS9_JS9_EEEvT0_iT1_T2_DpNS2_10kernel_argIT3_EE:
	.zero		936


//--------------------- .nv.constant0._ZN3cub18CUB_300001_SM_10006detail11EmptyKernelIvEEvv --------------------------
	.section	.nv.constant0._ZN3cub18CUB_300001_SM_10006detail11EmptyKernelIvEEvv,"a",@progbits
	.sectionflags	@""
	.align	4
.nv.constant0._ZN3cub18CUB_300001_SM_10006detail11EmptyKernelIvEEvv:
	.zero		896


//--------------------- SYMBOLS --------------------------

	.type		.nv.reservedSmem.offset0,@object
	.size		.nv.reservedSmem.offset0,0x4
	.type		.nv.reservedSmem.cap,@object
	.size		.nv.reservedSmem.cap,0x4
